//
// Generated by NVIDIA NVVM Compiler
//
// Compiler Build ID: CL-36424714
// Cuda compilation tools, release 13.0, V13.0.88
// Based on NVVM 20.0.0
//

.version 9.0
.target sm_100
.address_size 64

	// .globl	_Z19conv2d_nchw_fuse_ifPfS_S_S_S_iiiii
// _ZZ19conv2d_nchw_fuse_ifPfS_S_S_S_iiiiiE6s_tile has been demoted
// _ZZ19conv2d_nchw_fuse_ifPfS_S_S_S_iiiiiE9s_weights has been demoted
// _ZZ19conv2d_nchw_fuse_ifPfS_S_S_S_iiiiiE6s_bias has been demoted
// _ZZ19conv2d_nchw_fuse_ifPfS_S_S_S_iiiiiE3s_v has been demoted
// _ZZ14linear_fuse_ifPfS_S_S_S_iiiE2As has been demoted
// _ZZ14linear_fuse_ifPfS_S_S_S_iiiE2Bs has been demoted
// _ZZ14linear_fuse_ifPfS_S_S_S_iiiE2Cs has been demoted
// _ZZ14linear_forwardPfS_S_S_iiiE2As has been demoted
// _ZZ14linear_forwardPfS_S_S_iiiE2Bs has been demoted
// _ZZ14linear_forwardPfS_S_S_iiiE2Cs has been demoted
.extern .shared .align 16 .b8 tile[];

.visible .entry _Z19conv2d_nchw_fuse_ifPfS_S_S_S_iiiii(
	.param .u64 .ptr .align 1 _Z19conv2d_nchw_fuse_ifPfS_S_S_S_iiiii_param_0,
	.param .u64 .ptr .align 1 _Z19conv2d_nchw_fuse_ifPfS_S_S_S_iiiii_param_1,
	.param .u64 .ptr .align 1 _Z19conv2d_nchw_fuse_ifPfS_S_S_S_iiiii_param_2,
	.param .u64 .ptr .align 1 _Z19conv2d_nchw_fuse_ifPfS_S_S_S_iiiii_param_3,
	.param .u64 .ptr .align 1 _Z19conv2d_nchw_fuse_ifPfS_S_S_S_iiiii_param_4,
	.param .u32 _Z19conv2d_nchw_fuse_ifPfS_S_S_S_iiiii_param_5,
	.param .u32 _Z19conv2d_nchw_fuse_ifPfS_S_S_S_iiiii_param_6,
	.param .u32 _Z19conv2d_nchw_fuse_ifPfS_S_S_S_iiiii_param_7,
	.param .u32 _Z19conv2d_nchw_fuse_ifPfS_S_S_S_iiiii_param_8,
	.param .u32 _Z19conv2d_nchw_fuse_ifPfS_S_S_S_iiiii_param_9
)
{
	.reg .pred 	%p<50>;
	.reg .b32 	%r<193>;
	.reg .b32 	%f<1093>;
	.reg .b64 	%rd<109>;
	// demoted variable
	.shared .align 4 .b8 _ZZ19conv2d_nchw_fuse_ifPfS_S_S_S_iiiiiE6s_tile[1152];
	// demoted variable
	.shared .align 4 .b8 _ZZ19conv2d_nchw_fuse_ifPfS_S_S_S_iiiiiE9s_weights[12800];
	// demoted variable
	.shared .align 4 .b8 _ZZ19conv2d_nchw_fuse_ifPfS_S_S_S_iiiiiE6s_bias[64];
	// demoted variable
	.shared .align 4 .b8 _ZZ19conv2d_nchw_fuse_ifPfS_S_S_S_iiiiiE3s_v[4096];
	ld.param.u64 	%rd19, [_Z19conv2d_nchw_fuse_ifPfS_S_S_S_iiiii_param_0];
	ld.param.u64 	%rd20, [_Z19conv2d_nchw_fuse_ifPfS_S_S_S_iiiii_param_1];
	ld.param.u64 	%rd17, [_Z19conv2d_nchw_fuse_ifPfS_S_S_S_iiiii_param_2];
	ld.param.u64 	%rd21, [_Z19conv2d_nchw_fuse_ifPfS_S_S_S_iiiii_param_4];
	ld.param.u32 	%r55, [_Z19conv2d_nchw_fuse_ifPfS_S_S_S_iiiii_param_6];
	ld.param.u32 	%r56, [_Z19conv2d_nchw_fuse_ifPfS_S_S_S_iiiii_param_7];
	ld.param.u32 	%r57, [_Z19conv2d_nchw_fuse_ifPfS_S_S_S_iiiii_param_8];
	ld.param.u32 	%r58, [_Z19conv2d_nchw_fuse_ifPfS_S_S_S_iiiii_param_9];
	cvta.to.global.u64 	%rd1, %rd20;
	cvta.to.global.u64 	%rd2, %rd19;
	cvta.to.global.u64 	%rd3, %rd21;
	mov.u32 	%r1, %tid.y;
	mov.u32 	%r2, %ntid.x;
	mov.u32 	%r3, %tid.x;
	mad.lo.s32 	%r4, %r1, %r2, %r3;
	mov.u32 	%r5, %ntid.y;
	mul.lo.s32 	%r6, %r2, %r5;
	setp.gt.u32 	%p2, %r4, 799;
	@%p2 bra 	$L__BB0_7;
	add.s32 	%r59, %r4, %r6;
	max.u32 	%r60, %r59, 800;
	setp.lt.u32 	%p3, %r59, 800;
	selp.u32 	%r61, 1, 0, %p3;
	add.s32 	%r62, %r59, %r61;
	sub.s32 	%r63, %r60, %r62;
	div.u32 	%r64, %r63, %r6;
	add.s32 	%r7, %r64, %r61;
	and.b32  	%r65, %r7, 3;
	setp.eq.s32 	%p4, %r65, 3;
	mov.u32 	%r178, %r4;
	@%p4 bra 	$L__BB0_4;
	add.s32 	%r67, %r7, 1;
	and.b32  	%r8, %r67, 3;
	mov.b32 	%r177, 0;
	mov.u32 	%r178, %r4;
$L__BB0_3:
	.pragma "nounroll";
	shl.b32 	%r68, %r178, 4;
	mov.u32 	%r69, _ZZ19conv2d_nchw_fuse_ifPfS_S_S_S_iiiiiE9s_weights;
	add.s32 	%r70, %r69, %r68;
	mul.wide.u32 	%rd22, %r178, 16;
	add.s64 	%rd23, %rd1, %rd22;
	ld.global.nc.v4.f32 	{%f49, %f50, %f51, %f52}, [%rd23];
	st.shared.v4.f32 	[%r70], {%f49, %f50, %f51, %f52};
	add.s32 	%r178, %r178, %r6;
	add.s32 	%r177, %r177, 1;
	setp.ne.s32 	%p5, %r177, %r8;
	@%p5 bra 	$L__BB0_3;
$L__BB0_4:
	setp.lt.u32 	%p6, %r7, 3;
	@%p6 bra 	$L__BB0_7;
	mov.u32 	%r72, _ZZ19conv2d_nchw_fuse_ifPfS_S_S_S_iiiiiE9s_weights;
	shl.b32 	%r75, %r6, 4;
$L__BB0_6:
	shl.b32 	%r71, %r178, 4;
	add.s32 	%r73, %r72, %r71;
	mul.wide.u32 	%rd24, %r178, 16;
	add.s64 	%rd25, %rd1, %rd24;
	ld.global.nc.v4.f32 	{%f53, %f54, %f55, %f56}, [%rd25];
	st.shared.v4.f32 	[%r73], {%f53, %f54, %f55, %f56};
	add.s32 	%r74, %r178, %r6;
	add.s32 	%r76, %r73, %r75;
	mul.wide.u32 	%rd26, %r74, 16;
	add.s64 	%rd27, %rd1, %rd26;
	ld.global.nc.v4.f32 	{%f57, %f58, %f59, %f60}, [%rd27];
	st.shared.v4.f32 	[%r76], {%f57, %f58, %f59, %f60};
	add.s32 	%r77, %r74, %r6;
	add.s32 	%r78, %r76, %r75;
	mul.wide.u32 	%rd28, %r77, 16;
	add.s64 	%rd29, %rd1, %rd28;
	ld.global.nc.v4.f32 	{%f61, %f62, %f63, %f64}, [%rd29];
	st.shared.v4.f32 	[%r78], {%f61, %f62, %f63, %f64};
	add.s32 	%r79, %r77, %r6;
	add.s32 	%r80, %r78, %r75;
	mul.wide.u32 	%rd30, %r79, 16;
	add.s64 	%rd31, %rd1, %rd30;
	ld.global.nc.v4.f32 	{%f65, %f66, %f67, %f68}, [%rd31];
	st.shared.v4.f32 	[%r80], {%f65, %f66, %f67, %f68};
	add.s32 	%r178, %r79, %r6;
	setp.lt.u32 	%p7, %r178, 800;
	@%p7 bra 	$L__BB0_6;
$L__BB0_7:
	mov.u32 	%r81, %ctaid.z;
	cvt.u64.u32 	%rd4, %r81;
	cvt.s64.s32 	%rd32, %r58;
	mul.lo.s64 	%rd5, %rd32, %rd4;
	shl.b64 	%rd33, %rd5, 4;
	and.b64  	%rd6, %rd33, 4611686018427387888;
	setp.gt.u32 	%p8, %r4, 255;
	@%p8 bra 	$L__BB0_14;
	add.s32 	%r82, %r4, %r6;
	max.u32 	%r83, %r82, 256;
	setp.lt.u32 	%p9, %r82, 256;
	selp.u32 	%r84, 1, 0, %p9;
	add.s32 	%r85, %r82, %r84;
	sub.s32 	%r86, %r83, %r85;
	div.u32 	%r87, %r86, %r6;
	add.s32 	%r16, %r87, %r84;
	and.b32  	%r88, %r16, 3;
	setp.eq.s32 	%p10, %r88, 3;
	mov.u32 	%r182, %r4;
	@%p10 bra 	$L__BB0_11;
	add.s32 	%r90, %r16, 1;
	and.b32  	%r17, %r90, 3;
	mov.b32 	%r181, 0;
	mov.u32 	%r182, %r4;
$L__BB0_10:
	.pragma "nounroll";
	shl.b32 	%r91, %r182, 4;
	mov.u32 	%r92, _ZZ19conv2d_nchw_fuse_ifPfS_S_S_S_iiiiiE3s_v;
	add.s32 	%r93, %r92, %r91;
	cvt.u64.u32 	%rd34, %r182;
	add.s64 	%rd35, %rd6, %rd34;
	shl.b64 	%rd36, %rd35, 4;
	add.s64 	%rd37, %rd3, %rd36;
	ld.global.v4.f32 	{%f69, %f70, %f71, %f72}, [%rd37];
	st.shared.v4.f32 	[%r93], {%f69, %f70, %f71, %f72};
	add.s32 	%r182, %r182, %r6;
	add.s32 	%r181, %r181, 1;
	setp.ne.s32 	%p11, %r181, %r17;
	@%p11 bra 	$L__BB0_10;
$L__BB0_11:
	setp.lt.u32 	%p12, %r16, 3;
	@%p12 bra 	$L__BB0_14;
	mov.u32 	%r95, _ZZ19conv2d_nchw_fuse_ifPfS_S_S_S_iiiiiE3s_v;
	shl.b32 	%r98, %r6, 4;
$L__BB0_13:
	shl.b32 	%r94, %r182, 4;
	add.s32 	%r96, %r95, %r94;
	cvt.u64.u32 	%rd38, %r182;
	add.s64 	%rd39, %rd6, %rd38;
	shl.b64 	%rd40, %rd39, 4;
	add.s64 	%rd41, %rd3, %rd40;
	ld.global.v4.f32 	{%f73, %f74, %f75, %f76}, [%rd41];
	st.shared.v4.f32 	[%r96], {%f73, %f74, %f75, %f76};
	add.s32 	%r97, %r182, %r6;
	add.s32 	%r99, %r96, %r98;
	cvt.u64.u32 	%rd42, %r97;
	add.s64 	%rd43, %rd6, %rd42;
	shl.b64 	%rd44, %rd43, 4;
	add.s64 	%rd45, %rd3, %rd44;
	ld.global.v4.f32 	{%f77, %f78, %f79, %f80}, [%rd45];
	st.shared.v4.f32 	[%r99], {%f77, %f78, %f79, %f80};
	add.s32 	%r100, %r97, %r6;
	add.s32 	%r101, %r99, %r98;
	cvt.u64.u32 	%rd46, %r100;
	add.s64 	%rd47, %rd6, %rd46;
	shl.b64 	%rd48, %rd47, 4;
	add.s64 	%rd49, %rd3, %rd48;
	ld.global.v4.f32 	{%f81, %f82, %f83, %f84}, [%rd49];
	st.shared.v4.f32 	[%r101], {%f81, %f82, %f83, %f84};
	add.s32 	%r102, %r100, %r6;
	add.s32 	%r103, %r101, %r98;
	cvt.u64.u32 	%rd50, %r102;
	add.s64 	%rd51, %rd6, %rd50;
	shl.b64 	%rd52, %rd51, 4;
	add.s64 	%rd53, %rd3, %rd52;
	ld.global.v4.f32 	{%f85, %f86, %f87, %f88}, [%rd53];
	st.shared.v4.f32 	[%r103], {%f85, %f86, %f87, %f88};
	add.s32 	%r182, %r102, %r6;
	setp.lt.u32 	%p13, %r182, 256;
	@%p13 bra 	$L__BB0_13;
$L__BB0_14:
	setp.gt.u32 	%p14, %r4, 15;
	@%p14 bra 	$L__BB0_16;
	cvta.to.global.u64 	%rd54, %rd17;
	mul.wide.u32 	%rd55, %r4, 4;
	add.s64 	%rd56, %rd54, %rd55;
	ld.global.nc.f32 	%f89, [%rd56];
	shl.b32 	%r104, %r4, 2;
	mov.u32 	%r105, _ZZ19conv2d_nchw_fuse_ifPfS_S_S_S_iiiiiE6s_bias;
	add.s32 	%r106, %r105, %r104;
	st.shared.f32 	[%r106], %f89;
$L__BB0_16:
	cvt.s64.s32 	%rd7, %r55;
	mul.lo.s64 	%rd57, %rd7, %rd4;
	cvt.s64.s32 	%rd8, %r56;
	mul.lo.s64 	%rd58, %rd57, %rd8;
	cvt.s64.s32 	%rd9, %r57;
	mul.lo.s64 	%rd59, %rd58, %rd9;
	shl.b64 	%rd60, %rd59, 2;
	add.s64 	%rd10, %rd2, %rd60;
	setp.gt.u32 	%p15, %r4, 35;
	@%p15 bra 	$L__BB0_23;
	add.s32 	%r107, %r4, %r6;
	max.u32 	%r108, %r107, 36;
	setp.lt.u32 	%p16, %r107, 36;
	selp.u32 	%r109, 1, 0, %p16;
	add.s32 	%r110, %r107, %r109;
	sub.s32 	%r111, %r108, %r110;
	div.u32 	%r112, %r111, %r6;
	add.s32 	%r25, %r112, %r109;
	and.b32  	%r113, %r25, 3;
	setp.eq.s32 	%p17, %r113, 3;
	mov.u32 	%r186, %r4;
	@%p17 bra 	$L__BB0_20;
	add.s32 	%r115, %r25, 1;
	and.b32  	%r26, %r115, 3;
	mov.b32 	%r185, 0;
	mov.u32 	%r186, %r4;
$L__BB0_19:
	.pragma "nounroll";
	shl.b32 	%r116, %r186, 4;
	mov.u32 	%r117, _ZZ19conv2d_nchw_fuse_ifPfS_S_S_S_iiiiiE6s_tile;
	add.s32 	%r118, %r117, %r116;
	mul.wide.u32 	%rd61, %r186, 16;
	add.s64 	%rd62, %rd10, %rd61;
	ld.global.nc.v4.f32 	{%f90, %f91, %f92, %f93}, [%rd62];
	st.shared.v4.f32 	[%r118], {%f90, %f91, %f92, %f93};
	add.s32 	%r186, %r186, %r6;
	add.s32 	%r185, %r185, 1;
	setp.ne.s32 	%p18, %r185, %r26;
	@%p18 bra 	$L__BB0_19;
$L__BB0_20:
	setp.lt.u32 	%p19, %r25, 3;
	@%p19 bra 	$L__BB0_23;
	mov.u32 	%r120, _ZZ19conv2d_nchw_fuse_ifPfS_S_S_S_iiiiiE6s_tile;
	shl.b32 	%r123, %r6, 4;
$L__BB0_22:
	shl.b32 	%r119, %r186, 4;
	add.s32 	%r121, %r120, %r119;
	mul.wide.u32 	%rd63, %r186, 16;
	add.s64 	%rd64, %rd10, %rd63;
	ld.global.nc.v4.f32 	{%f94, %f95, %f96, %f97}, [%rd64];
	st.shared.v4.f32 	[%r121], {%f94, %f95, %f96, %f97};
	add.s32 	%r122, %r186, %r6;
	add.s32 	%r124, %r121, %r123;
	mul.wide.u32 	%rd65, %r122, 16;
	add.s64 	%rd66, %rd10, %rd65;
	ld.global.nc.v4.f32 	{%f98, %f99, %f100, %f101}, [%rd66];
	st.shared.v4.f32 	[%r124], {%f98, %f99, %f100, %f101};
	add.s32 	%r125, %r122, %r6;
	add.s32 	%r126, %r124, %r123;
	mul.wide.u32 	%rd67, %r125, 16;
	add.s64 	%rd68, %rd10, %rd67;
	ld.global.nc.v4.f32 	{%f102, %f103, %f104, %f105}, [%rd68];
	st.shared.v4.f32 	[%r126], {%f102, %f103, %f104, %f105};
	add.s32 	%r127, %r125, %r6;
	add.s32 	%r128, %r126, %r123;
	mul.wide.u32 	%rd69, %r127, 16;
	add.s64 	%rd70, %rd10, %rd69;
	ld.global.nc.v4.f32 	{%f106, %f107, %f108, %f109}, [%rd70];
	st.shared.v4.f32 	[%r128], {%f106, %f107, %f108, %f109};
	add.s32 	%r186, %r127, %r6;
	setp.lt.u32 	%p20, %r186, 36;
	@%p20 bra 	$L__BB0_22;
$L__BB0_23:
	bar.sync 	0;
	mov.u32 	%r131, %ctaid.x;
	mad.lo.s32 	%r34, %r131, %r2, %r3;
	mov.u32 	%r132, %ctaid.y;
	mad.lo.s32 	%r133, %r132, %r5, %r1;
	setp.lt.s32 	%p21, %r34, 8;
	setp.lt.u32 	%p22, %r133, 8;
	and.pred  	%p1, %p21, %p22;
	add.s32 	%r36, %r4, %r6;
	max.u32 	%r134, %r36, 36;
	setp.lt.u32 	%p23, %r36, 36;
	selp.u32 	%r135, 1, 0, %p23;
	add.s32 	%r136, %r36, %r135;
	sub.s32 	%r137, %r134, %r136;
	div.u32 	%r138, %r137, %r6;
	add.s32 	%r37, %r138, %r135;
	add.s32 	%r38, %r36, %r6;
	mul.lo.s64 	%rd71, %rd9, %rd8;
	mul.lo.s64 	%rd72, %rd71, %rd7;
	mul.lo.s64 	%rd73, %rd72, %rd4;
	shl.b64 	%rd74, %rd73, 2;
	add.s64 	%rd75, %rd74, %rd2;
	add.s64 	%rd11, %rd75, 576;
	shl.b32 	%r39, %r6, 4;
	mov.b32 	%r189, 1;
	mov.b32 	%r188, 0;
	mov.f32 	%f1077, 0f00000000;
	not.pred 	%p31, %p1;
	mov.f32 	%f1078, %f1077;
	mov.f32 	%f1079, %f1077;
	mov.f32 	%f1080, %f1077;
	mov.f32 	%f1081, %f1077;
	mov.f32 	%f1082, %f1077;
	mov.f32 	%f1083, %f1077;
	mov.f32 	%f1084, %f1077;
	mov.f32 	%f1085, %f1077;
	mov.f32 	%f1086, %f1077;
	mov.f32 	%f1087, %f1077;
	mov.f32 	%f1088, %f1077;
	mov.f32 	%f1089, %f1077;
	mov.f32 	%f1090, %f1077;
	mov.f32 	%f1091, %f1077;
	mov.f32 	%f1092, %f1077;
$L__BB0_24:
	.pragma "nounroll";
	xor.b32  	%r42, %r189, 1;
	setp.eq.s32 	%p24, %r188, 7;
	@%p24 bra 	$L__BB0_33;
	setp.gt.u32 	%p25, %r4, 35;
	mul.lo.s32 	%r43, %r188, 36;
	@%p25 bra 	$L__BB0_33;
	and.b32  	%r44, %r37, 3;
	setp.eq.s32 	%p26, %r44, 3;
	mov.u32 	%r190, %r4;
	@%p26 bra 	$L__BB0_30;
	setp.eq.s32 	%p27, %r44, 0;
	mov.u32 	%r139, _ZZ19conv2d_nchw_fuse_ifPfS_S_S_S_iiiiiE6s_tile;
	mad.lo.s32 	%r140, %r189, 576, %r139;
	shl.b32 	%r141, %r4, 4;
	add.s32 	%r45, %r140, %r141;
	add.s32 	%r142, %r43, %r4;
	mul.wide.u32 	%rd76, %r142, 16;
	add.s64 	%rd77, %rd10, %rd76;
	ld.global.nc.v4.f32 	{%f111, %f112, %f113, %f114}, [%rd77+576];
	st.shared.v4.f32 	[%r45], {%f111, %f112, %f113, %f114};
	mov.u32 	%r190, %r36;
	@%p27 bra 	$L__BB0_30;
	setp.eq.s32 	%p28, %r44, 1;
	add.s32 	%r46, %r45, %r39;
	add.s32 	%r143, %r43, %r36;
	mul.wide.u32 	%rd78, %r143, 16;
	add.s64 	%rd79, %rd10, %rd78;
	ld.global.nc.v4.f32 	{%f115, %f116, %f117, %f118}, [%rd79+576];
	st.shared.v4.f32 	[%r46], {%f115, %f116, %f117, %f118};
	mov.u32 	%r190, %r38;
	@%p28 bra 	$L__BB0_30;
	add.s32 	%r190, %r38, %r6;
	add.s32 	%r144, %r46, %r39;
	add.s32 	%r145, %r43, %r38;
	mul.wide.u32 	%rd80, %r145, 16;
	add.s64 	%rd81, %rd10, %rd80;
	ld.global.nc.v4.f32 	{%f119, %f120, %f121, %f122}, [%rd81+576];
	st.shared.v4.f32 	[%r144], {%f119, %f120, %f121, %f122};
$L__BB0_30:
	setp.lt.u32 	%p29, %r37, 3;
	@%p29 bra 	$L__BB0_33;
	cvt.u64.u32 	%rd82, %r43;
	shl.b32 	%r146, %r6, 1;
	add.s32 	%r147, %r146, %r190;
	cvt.u64.u32 	%rd83, %r147;
	add.s64 	%rd84, %rd82, %rd83;
	shl.b64 	%rd12, %rd84, 4;
	mad.lo.s32 	%r148, %r6, 3, %r190;
	cvt.u64.u32 	%rd85, %r148;
	add.s64 	%rd86, %rd82, %rd85;
	shl.b64 	%rd13, %rd86, 4;
	add.s32 	%r149, %r6, %r190;
	cvt.u64.u32 	%rd87, %r149;
	add.s64 	%rd88, %rd82, %rd87;
	shl.b64 	%rd14, %rd88, 4;
	shl.b32 	%r150, %r190, 4;
	mad.lo.s32 	%r151, %r189, 576, %r150;
	mov.u32 	%r152, _ZZ19conv2d_nchw_fuse_ifPfS_S_S_S_iiiiiE6s_tile;
	add.s32 	%r191, %r152, %r151;
	mov.u64 	%rd108, %rd11;
	mov.u32 	%r192, %r190;
$L__BB0_32:
	cvt.u64.u32 	%rd89, %r190;
	mul.lo.s32 	%r153, %r188, 36;
	cvt.u64.u32 	%rd90, %r153;
	add.s64 	%rd91, %rd89, %rd90;
	shl.b64 	%rd92, %rd91, 4;
	add.s64 	%rd93, %rd108, %rd92;
	ld.global.nc.v4.f32 	{%f123, %f124, %f125, %f126}, [%rd93];
	st.shared.v4.f32 	[%r191], {%f123, %f124, %f125, %f126};
	add.s32 	%r154, %r192, %r6;
	add.s32 	%r155, %r191, %r39;
	add.s64 	%rd94, %rd108, %rd14;
	ld.global.nc.v4.f32 	{%f127, %f128, %f129, %f130}, [%rd94];
	st.shared.v4.f32 	[%r155], {%f127, %f128, %f129, %f130};
	add.s32 	%r156, %r154, %r6;
	shl.b32 	%r157, %r6, 5;
	add.s32 	%r158, %r191, %r157;
	add.s64 	%rd95, %rd108, %rd12;
	ld.global.nc.v4.f32 	{%f131, %f132, %f133, %f134}, [%rd95];
	st.shared.v4.f32 	[%r158], {%f131, %f132, %f133, %f134};
	add.s32 	%r159, %r156, %r6;
	mad.lo.s32 	%r160, %r6, 48, %r191;
	add.s64 	%rd96, %rd108, %rd13;
	ld.global.nc.v4.f32 	{%f135, %f136, %f137, %f138}, [%rd96];
	st.shared.v4.f32 	[%r160], {%f135, %f136, %f137, %f138};
	add.s32 	%r192, %r159, %r6;
	shl.b32 	%r161, %r6, 2;
	mul.wide.u32 	%rd97, %r161, 16;
	add.s64 	%rd108, %rd108, %rd97;
	shl.b32 	%r162, %r6, 6;
	add.s32 	%r191, %r191, %r162;
	setp.lt.u32 	%p30, %r192, 36;
	@%p30 bra 	$L__BB0_32;
$L__BB0_33:
	@%p31 bra 	$L__BB0_35;
	mov.u32 	%r163, _ZZ19conv2d_nchw_fuse_ifPfS_S_S_S_iiiiiE6s_tile;
	mad.lo.s32 	%r164, %r42, 576, %r163;
	mov.u32 	%r165, _ZZ19conv2d_nchw_fuse_ifPfS_S_S_S_iiiiiE9s_weights;
	mad.lo.s32 	%r166, %r188, 100, %r165;
	mad.lo.s32 	%r167, %r133, 48, %r164;
	shl.b32 	%r168, %r34, 2;
	add.s32 	%r169, %r167, %r168;
	ld.shared.f32 	%f139, [%r169];
	ld.shared.f32 	%f140, [%r166];
	fma.rn.f32 	%f141, %f139, %f140, %f1092;
	ld.shared.f32 	%f142, [%r166+800];
	fma.rn.f32 	%f143, %f139, %f142, %f1091;
	ld.shared.f32 	%f144, [%r166+1600];
	fma.rn.f32 	%f145, %f139, %f144, %f1090;
	ld.shared.f32 	%f146, [%r166+2400];
	fma.rn.f32 	%f147, %f139, %f146, %f1089;
	ld.shared.f32 	%f148, [%r166+3200];
	fma.rn.f32 	%f149, %f139, %f148, %f1088;
	ld.shared.f32 	%f150, [%r166+4000];
	fma.rn.f32 	%f151, %f139, %f150, %f1087;
	ld.shared.f32 	%f152, [%r166+4800];
	fma.rn.f32 	%f153, %f139, %f152, %f1086;
	ld.shared.f32 	%f154, [%r166+5600];
	fma.rn.f32 	%f155, %f139, %f154, %f1085;
	ld.shared.f32 	%f156, [%r166+6400];
	fma.rn.f32 	%f157, %f139, %f156, %f1084;
	ld.shared.f32 	%f158, [%r166+7200];
	fma.rn.f32 	%f159, %f139, %f158, %f1083;
	ld.shared.f32 	%f160, [%r166+8000];
	fma.rn.f32 	%f161, %f139, %f160, %f1082;
	ld.shared.f32 	%f162, [%r166+8800];
	fma.rn.f32 	%f163, %f139, %f162, %f1081;
	ld.shared.f32 	%f164, [%r166+9600];
	fma.rn.f32 	%f165, %f139, %f164, %f1080;
	ld.shared.f32 	%f166, [%r166+10400];
	fma.rn.f32 	%f167, %f139, %f166, %f1079;
	ld.shared.f32 	%f168, [%r166+11200];
	fma.rn.f32 	%f169, %f139, %f168, %f1078;
	ld.shared.f32 	%f170, [%r166+12000];
	fma.rn.f32 	%f171, %f139, %f170, %f1077;
	ld.shared.f32 	%f172, [%r169+4];
	ld.shared.f32 	%f173, [%r166+4];
	fma.rn.f32 	%f174, %f172, %f173, %f141;
	ld.shared.f32 	%f175, [%r166+804];
	fma.rn.f32 	%f176, %f172, %f175, %f143;
	ld.shared.f32 	%f177, [%r166+1604];
	fma.rn.f32 	%f178, %f172, %f177, %f145;
	ld.shared.f32 	%f179, [%r166+2404];
	fma.rn.f32 	%f180, %f172, %f179, %f147;
	ld.shared.f32 	%f181, [%r166+3204];
	fma.rn.f32 	%f182, %f172, %f181, %f149;
	ld.shared.f32 	%f183, [%r166+4004];
	fma.rn.f32 	%f184, %f172, %f183, %f151;
	ld.shared.f32 	%f185, [%r166+4804];
	fma.rn.f32 	%f186, %f172, %f185, %f153;
	ld.shared.f32 	%f187, [%r166+5604];
	fma.rn.f32 	%f188, %f172, %f187, %f155;
	ld.shared.f32 	%f189, [%r166+6404];
	fma.rn.f32 	%f190, %f172, %f189, %f157;
	ld.shared.f32 	%f191, [%r166+7204];
	fma.rn.f32 	%f192, %f172, %f191, %f159;
	ld.shared.f32 	%f193, [%r166+8004];
	fma.rn.f32 	%f194, %f172, %f193, %f161;
	ld.shared.f32 	%f195, [%r166+8804];
	fma.rn.f32 	%f196, %f172, %f195, %f163;
	ld.shared.f32 	%f197, [%r166+9604];
	fma.rn.f32 	%f198, %f172, %f197, %f165;
	ld.shared.f32 	%f199, [%r166+10404];
	fma.rn.f32 	%f200, %f172, %f199, %f167;
	ld.shared.f32 	%f201, [%r166+11204];
	fma.rn.f32 	%f202, %f172, %f201, %f169;
	ld.shared.f32 	%f203, [%r166+12004];
	fma.rn.f32 	%f204, %f172, %f203, %f171;
	ld.shared.f32 	%f205, [%r169+8];
	ld.shared.f32 	%f206, [%r166+8];
	fma.rn.f32 	%f207, %f205, %f206, %f174;
	ld.shared.f32 	%f208, [%r166+808];
	fma.rn.f32 	%f209, %f205, %f208, %f176;
	ld.shared.f32 	%f210, [%r166+1608];
	fma.rn.f32 	%f211, %f205, %f210, %f178;
	ld.shared.f32 	%f212, [%r166+2408];
	fma.rn.f32 	%f213, %f205, %f212, %f180;
	ld.shared.f32 	%f214, [%r166+3208];
	fma.rn.f32 	%f215, %f205, %f214, %f182;
	ld.shared.f32 	%f216, [%r166+4008];
	fma.rn.f32 	%f217, %f205, %f216, %f184;
	ld.shared.f32 	%f218, [%r166+4808];
	fma.rn.f32 	%f219, %f205, %f218, %f186;
	ld.shared.f32 	%f220, [%r166+5608];
	fma.rn.f32 	%f221, %f205, %f220, %f188;
	ld.shared.f32 	%f222, [%r166+6408];
	fma.rn.f32 	%f223, %f205, %f222, %f190;
	ld.shared.f32 	%f224, [%r166+7208];
	fma.rn.f32 	%f225, %f205, %f224, %f192;
	ld.shared.f32 	%f226, [%r166+8008];
	fma.rn.f32 	%f227, %f205, %f226, %f194;
	ld.shared.f32 	%f228, [%r166+8808];
	fma.rn.f32 	%f229, %f205, %f228, %f196;
	ld.shared.f32 	%f230, [%r166+9608];
	fma.rn.f32 	%f231, %f205, %f230, %f198;
	ld.shared.f32 	%f232, [%r166+10408];
	fma.rn.f32 	%f233, %f205, %f232, %f200;
	ld.shared.f32 	%f234, [%r166+11208];
	fma.rn.f32 	%f235, %f205, %f234, %f202;
	ld.shared.f32 	%f236, [%r166+12008];
	fma.rn.f32 	%f237, %f205, %f236, %f204;
	ld.shared.f32 	%f238, [%r169+12];
	ld.shared.f32 	%f239, [%r166+12];
	fma.rn.f32 	%f240, %f238, %f239, %f207;
	ld.shared.f32 	%f241, [%r166+812];
	fma.rn.f32 	%f242, %f238, %f241, %f209;
	ld.shared.f32 	%f243, [%r166+1612];
	fma.rn.f32 	%f244, %f238, %f243, %f211;
	ld.shared.f32 	%f245, [%r166+2412];
	fma.rn.f32 	%f246, %f238, %f245, %f213;
	ld.shared.f32 	%f247, [%r166+3212];
	fma.rn.f32 	%f248, %f238, %f247, %f215;
	ld.shared.f32 	%f249, [%r166+4012];
	fma.rn.f32 	%f250, %f238, %f249, %f217;
	ld.shared.f32 	%f251, [%r166+4812];
	fma.rn.f32 	%f252, %f238, %f251, %f219;
	ld.shared.f32 	%f253, [%r166+5612];
	fma.rn.f32 	%f254, %f238, %f253, %f221;
	ld.shared.f32 	%f255, [%r166+6412];
	fma.rn.f32 	%f256, %f238, %f255, %f223;
	ld.shared.f32 	%f257, [%r166+7212];
	fma.rn.f32 	%f258, %f238, %f257, %f225;
	ld.shared.f32 	%f259, [%r166+8012];
	fma.rn.f32 	%f260, %f238, %f259, %f227;
	ld.shared.f32 	%f261, [%r166+8812];
	fma.rn.f32 	%f262, %f238, %f261, %f229;
	ld.shared.f32 	%f263, [%r166+9612];
	fma.rn.f32 	%f264, %f238, %f263, %f231;
	ld.shared.f32 	%f265, [%r166+10412];
	fma.rn.f32 	%f266, %f238, %f265, %f233;
	ld.shared.f32 	%f267, [%r166+11212];
	fma.rn.f32 	%f268, %f238, %f267, %f235;
	ld.shared.f32 	%f269, [%r166+12012];
	fma.rn.f32 	%f270, %f238, %f269, %f237;
	ld.shared.f32 	%f271, [%r169+16];
	ld.shared.f32 	%f272, [%r166+16];
	fma.rn.f32 	%f273, %f271, %f272, %f240;
	ld.shared.f32 	%f274, [%r166+816];
	fma.rn.f32 	%f275, %f271, %f274, %f242;
	ld.shared.f32 	%f276, [%r166+1616];
	fma.rn.f32 	%f277, %f271, %f276, %f244;
	ld.shared.f32 	%f278, [%r166+2416];
	fma.rn.f32 	%f279, %f271, %f278, %f246;
	ld.shared.f32 	%f280, [%r166+3216];
	fma.rn.f32 	%f281, %f271, %f280, %f248;
	ld.shared.f32 	%f282, [%r166+4016];
	fma.rn.f32 	%f283, %f271, %f282, %f250;
	ld.shared.f32 	%f284, [%r166+4816];
	fma.rn.f32 	%f285, %f271, %f284, %f252;
	ld.shared.f32 	%f286, [%r166+5616];
	fma.rn.f32 	%f287, %f271, %f286, %f254;
	ld.shared.f32 	%f288, [%r166+6416];
	fma.rn.f32 	%f289, %f271, %f288, %f256;
	ld.shared.f32 	%f290, [%r166+7216];
	fma.rn.f32 	%f291, %f271, %f290, %f258;
	ld.shared.f32 	%f292, [%r166+8016];
	fma.rn.f32 	%f293, %f271, %f292, %f260;
	ld.shared.f32 	%f294, [%r166+8816];
	fma.rn.f32 	%f295, %f271, %f294, %f262;
	ld.shared.f32 	%f296, [%r166+9616];
	fma.rn.f32 	%f297, %f271, %f296, %f264;
	ld.shared.f32 	%f298, [%r166+10416];
	fma.rn.f32 	%f299, %f271, %f298, %f266;
	ld.shared.f32 	%f300, [%r166+11216];
	fma.rn.f32 	%f301, %f271, %f300, %f268;
	ld.shared.f32 	%f302, [%r166+12016];
	fma.rn.f32 	%f303, %f271, %f302, %f270;
	ld.shared.f32 	%f304, [%r169+48];
	ld.shared.f32 	%f305, [%r166+20];
	fma.rn.f32 	%f306, %f304, %f305, %f273;
	ld.shared.f32 	%f307, [%r166+820];
	fma.rn.f32 	%f308, %f304, %f307, %f275;
	ld.shared.f32 	%f309, [%r166+1620];
	fma.rn.f32 	%f310, %f304, %f309, %f277;
	ld.shared.f32 	%f311, [%r166+2420];
	fma.rn.f32 	%f312, %f304, %f311, %f279;
	ld.shared.f32 	%f313, [%r166+3220];
	fma.rn.f32 	%f314, %f304, %f313, %f281;
	ld.shared.f32 	%f315, [%r166+4020];
	fma.rn.f32 	%f316, %f304, %f315, %f283;
	ld.shared.f32 	%f317, [%r166+4820];
	fma.rn.f32 	%f318, %f304, %f317, %f285;
	ld.shared.f32 	%f319, [%r166+5620];
	fma.rn.f32 	%f320, %f304, %f319, %f287;
	ld.shared.f32 	%f321, [%r166+6420];
	fma.rn.f32 	%f322, %f304, %f321, %f289;
	ld.shared.f32 	%f323, [%r166+7220];
	fma.rn.f32 	%f324, %f304, %f323, %f291;
	ld.shared.f32 	%f325, [%r166+8020];
	fma.rn.f32 	%f326, %f304, %f325, %f293;
	ld.shared.f32 	%f327, [%r166+8820];
	fma.rn.f32 	%f328, %f304, %f327, %f295;
	ld.shared.f32 	%f329, [%r166+9620];
	fma.rn.f32 	%f330, %f304, %f329, %f297;
	ld.shared.f32 	%f331, [%r166+10420];
	fma.rn.f32 	%f332, %f304, %f331, %f299;
	ld.shared.f32 	%f333, [%r166+11220];
	fma.rn.f32 	%f334, %f304, %f333, %f301;
	ld.shared.f32 	%f335, [%r166+12020];
	fma.rn.f32 	%f336, %f304, %f335, %f303;
	ld.shared.f32 	%f337, [%r169+52];
	ld.shared.f32 	%f338, [%r166+24];
	fma.rn.f32 	%f339, %f337, %f338, %f306;
	ld.shared.f32 	%f340, [%r166+824];
	fma.rn.f32 	%f341, %f337, %f340, %f308;
	ld.shared.f32 	%f342, [%r166+1624];
	fma.rn.f32 	%f343, %f337, %f342, %f310;
	ld.shared.f32 	%f344, [%r166+2424];
	fma.rn.f32 	%f345, %f337, %f344, %f312;
	ld.shared.f32 	%f346, [%r166+3224];
	fma.rn.f32 	%f347, %f337, %f346, %f314;
	ld.shared.f32 	%f348, [%r166+4024];
	fma.rn.f32 	%f349, %f337, %f348, %f316;
	ld.shared.f32 	%f350, [%r166+4824];
	fma.rn.f32 	%f351, %f337, %f350, %f318;
	ld.shared.f32 	%f352, [%r166+5624];
	fma.rn.f32 	%f353, %f337, %f352, %f320;
	ld.shared.f32 	%f354, [%r166+6424];
	fma.rn.f32 	%f355, %f337, %f354, %f322;
	ld.shared.f32 	%f356, [%r166+7224];
	fma.rn.f32 	%f357, %f337, %f356, %f324;
	ld.shared.f32 	%f358, [%r166+8024];
	fma.rn.f32 	%f359, %f337, %f358, %f326;
	ld.shared.f32 	%f360, [%r166+8824];
	fma.rn.f32 	%f361, %f337, %f360, %f328;
	ld.shared.f32 	%f362, [%r166+9624];
	fma.rn.f32 	%f363, %f337, %f362, %f330;
	ld.shared.f32 	%f364, [%r166+10424];
	fma.rn.f32 	%f365, %f337, %f364, %f332;
	ld.shared.f32 	%f366, [%r166+11224];
	fma.rn.f32 	%f367, %f337, %f366, %f334;
	ld.shared.f32 	%f368, [%r166+12024];
	fma.rn.f32 	%f369, %f337, %f368, %f336;
	ld.shared.f32 	%f370, [%r169+56];
	ld.shared.f32 	%f371, [%r166+28];
	fma.rn.f32 	%f372, %f370, %f371, %f339;
	ld.shared.f32 	%f373, [%r166+828];
	fma.rn.f32 	%f374, %f370, %f373, %f341;
	ld.shared.f32 	%f375, [%r166+1628];
	fma.rn.f32 	%f376, %f370, %f375, %f343;
	ld.shared.f32 	%f377, [%r166+2428];
	fma.rn.f32 	%f378, %f370, %f377, %f345;
	ld.shared.f32 	%f379, [%r166+3228];
	fma.rn.f32 	%f380, %f370, %f379, %f347;
	ld.shared.f32 	%f381, [%r166+4028];
	fma.rn.f32 	%f382, %f370, %f381, %f349;
	ld.shared.f32 	%f383, [%r166+4828];
	fma.rn.f32 	%f384, %f370, %f383, %f351;
	ld.shared.f32 	%f385, [%r166+5628];
	fma.rn.f32 	%f386, %f370, %f385, %f353;
	ld.shared.f32 	%f387, [%r166+6428];
	fma.rn.f32 	%f388, %f370, %f387, %f355;
	ld.shared.f32 	%f389, [%r166+7228];
	fma.rn.f32 	%f390, %f370, %f389, %f357;
	ld.shared.f32 	%f391, [%r166+8028];
	fma.rn.f32 	%f392, %f370, %f391, %f359;
	ld.shared.f32 	%f393, [%r166+8828];
	fma.rn.f32 	%f394, %f370, %f393, %f361;
	ld.shared.f32 	%f395, [%r166+9628];
	fma.rn.f32 	%f396, %f370, %f395, %f363;
	ld.shared.f32 	%f397, [%r166+10428];
	fma.rn.f32 	%f398, %f370, %f397, %f365;
	ld.shared.f32 	%f399, [%r166+11228];
	fma.rn.f32 	%f400, %f370, %f399, %f367;
	ld.shared.f32 	%f401, [%r166+12028];
	fma.rn.f32 	%f402, %f370, %f401, %f369;
	ld.shared.f32 	%f403, [%r169+60];
	ld.shared.f32 	%f404, [%r166+32];
	fma.rn.f32 	%f405, %f403, %f404, %f372;
	ld.shared.f32 	%f406, [%r166+832];
	fma.rn.f32 	%f407, %f403, %f406, %f374;
	ld.shared.f32 	%f408, [%r166+1632];
	fma.rn.f32 	%f409, %f403, %f408, %f376;
	ld.shared.f32 	%f410, [%r166+2432];
	fma.rn.f32 	%f411, %f403, %f410, %f378;
	ld.shared.f32 	%f412, [%r166+3232];
	fma.rn.f32 	%f413, %f403, %f412, %f380;
	ld.shared.f32 	%f414, [%r166+4032];
	fma.rn.f32 	%f415, %f403, %f414, %f382;
	ld.shared.f32 	%f416, [%r166+4832];
	fma.rn.f32 	%f417, %f403, %f416, %f384;
	ld.shared.f32 	%f418, [%r166+5632];
	fma.rn.f32 	%f419, %f403, %f418, %f386;
	ld.shared.f32 	%f420, [%r166+6432];
	fma.rn.f32 	%f421, %f403, %f420, %f388;
	ld.shared.f32 	%f422, [%r166+7232];
	fma.rn.f32 	%f423, %f403, %f422, %f390;
	ld.shared.f32 	%f424, [%r166+8032];
	fma.rn.f32 	%f425, %f403, %f424, %f392;
	ld.shared.f32 	%f426, [%r166+8832];
	fma.rn.f32 	%f427, %f403, %f426, %f394;
	ld.shared.f32 	%f428, [%r166+9632];
	fma.rn.f32 	%f429, %f403, %f428, %f396;
	ld.shared.f32 	%f430, [%r166+10432];
	fma.rn.f32 	%f431, %f403, %f430, %f398;
	ld.shared.f32 	%f432, [%r166+11232];
	fma.rn.f32 	%f433, %f403, %f432, %f400;
	ld.shared.f32 	%f434, [%r166+12032];
	fma.rn.f32 	%f435, %f403, %f434, %f402;
	ld.shared.f32 	%f436, [%r169+64];
	ld.shared.f32 	%f437, [%r166+36];
	fma.rn.f32 	%f438, %f436, %f437, %f405;
	ld.shared.f32 	%f439, [%r166+836];
	fma.rn.f32 	%f440, %f436, %f439, %f407;
	ld.shared.f32 	%f441, [%r166+1636];
	fma.rn.f32 	%f442, %f436, %f441, %f409;
	ld.shared.f32 	%f443, [%r166+2436];
	fma.rn.f32 	%f444, %f436, %f443, %f411;
	ld.shared.f32 	%f445, [%r166+3236];
	fma.rn.f32 	%f446, %f436, %f445, %f413;
	ld.shared.f32 	%f447, [%r166+4036];
	fma.rn.f32 	%f448, %f436, %f447, %f415;
	ld.shared.f32 	%f449, [%r166+4836];
	fma.rn.f32 	%f450, %f436, %f449, %f417;
	ld.shared.f32 	%f451, [%r166+5636];
	fma.rn.f32 	%f452, %f436, %f451, %f419;
	ld.shared.f32 	%f453, [%r166+6436];
	fma.rn.f32 	%f454, %f436, %f453, %f421;
	ld.shared.f32 	%f455, [%r166+7236];
	fma.rn.f32 	%f456, %f436, %f455, %f423;
	ld.shared.f32 	%f457, [%r166+8036];
	fma.rn.f32 	%f458, %f436, %f457, %f425;
	ld.shared.f32 	%f459, [%r166+8836];
	fma.rn.f32 	%f460, %f436, %f459, %f427;
	ld.shared.f32 	%f461, [%r166+9636];
	fma.rn.f32 	%f462, %f436, %f461, %f429;
	ld.shared.f32 	%f463, [%r166+10436];
	fma.rn.f32 	%f464, %f436, %f463, %f431;
	ld.shared.f32 	%f465, [%r166+11236];
	fma.rn.f32 	%f466, %f436, %f465, %f433;
	ld.shared.f32 	%f467, [%r166+12036];
	fma.rn.f32 	%f468, %f436, %f467, %f435;
	ld.shared.f32 	%f469, [%r169+96];
	ld.shared.f32 	%f470, [%r166+40];
	fma.rn.f32 	%f471, %f469, %f470, %f438;
	ld.shared.f32 	%f472, [%r166+840];
	fma.rn.f32 	%f473, %f469, %f472, %f440;
	ld.shared.f32 	%f474, [%r166+1640];
	fma.rn.f32 	%f475, %f469, %f474, %f442;
	ld.shared.f32 	%f476, [%r166+2440];
	fma.rn.f32 	%f477, %f469, %f476, %f444;
	ld.shared.f32 	%f478, [%r166+3240];
	fma.rn.f32 	%f479, %f469, %f478, %f446;
	ld.shared.f32 	%f480, [%r166+4040];
	fma.rn.f32 	%f481, %f469, %f480, %f448;
	ld.shared.f32 	%f482, [%r166+4840];
	fma.rn.f32 	%f483, %f469, %f482, %f450;
	ld.shared.f32 	%f484, [%r166+5640];
	fma.rn.f32 	%f485, %f469, %f484, %f452;
	ld.shared.f32 	%f486, [%r166+6440];
	fma.rn.f32 	%f487, %f469, %f486, %f454;
	ld.shared.f32 	%f488, [%r166+7240];
	fma.rn.f32 	%f489, %f469, %f488, %f456;
	ld.shared.f32 	%f490, [%r166+8040];
	fma.rn.f32 	%f491, %f469, %f490, %f458;
	ld.shared.f32 	%f492, [%r166+8840];
	fma.rn.f32 	%f493, %f469, %f492, %f460;
	ld.shared.f32 	%f494, [%r166+9640];
	fma.rn.f32 	%f495, %f469, %f494, %f462;
	ld.shared.f32 	%f496, [%r166+10440];
	fma.rn.f32 	%f497, %f469, %f496, %f464;
	ld.shared.f32 	%f498, [%r166+11240];
	fma.rn.f32 	%f499, %f469, %f498, %f466;
	ld.shared.f32 	%f500, [%r166+12040];
	fma.rn.f32 	%f501, %f469, %f500, %f468;
	ld.shared.f32 	%f502, [%r169+100];
	ld.shared.f32 	%f503, [%r166+44];
	fma.rn.f32 	%f504, %f502, %f503, %f471;
	ld.shared.f32 	%f505, [%r166+844];
	fma.rn.f32 	%f506, %f502, %f505, %f473;
	ld.shared.f32 	%f507, [%r166+1644];
	fma.rn.f32 	%f508, %f502, %f507, %f475;
	ld.shared.f32 	%f509, [%r166+2444];
	fma.rn.f32 	%f510, %f502, %f509, %f477;
	ld.shared.f32 	%f511, [%r166+3244];
	fma.rn.f32 	%f512, %f502, %f511, %f479;
	ld.shared.f32 	%f513, [%r166+4044];
	fma.rn.f32 	%f514, %f502, %f513, %f481;
	ld.shared.f32 	%f515, [%r166+4844];
	fma.rn.f32 	%f516, %f502, %f515, %f483;
	ld.shared.f32 	%f517, [%r166+5644];
	fma.rn.f32 	%f518, %f502, %f517, %f485;
	ld.shared.f32 	%f519, [%r166+6444];
	fma.rn.f32 	%f520, %f502, %f519, %f487;
	ld.shared.f32 	%f521, [%r166+7244];
	fma.rn.f32 	%f522, %f502, %f521, %f489;
	ld.shared.f32 	%f523, [%r166+8044];
	fma.rn.f32 	%f524, %f502, %f523, %f491;
	ld.shared.f32 	%f525, [%r166+8844];
	fma.rn.f32 	%f526, %f502, %f525, %f493;
	ld.shared.f32 	%f527, [%r166+9644];
	fma.rn.f32 	%f528, %f502, %f527, %f495;
	ld.shared.f32 	%f529, [%r166+10444];
	fma.rn.f32 	%f530, %f502, %f529, %f497;
	ld.shared.f32 	%f531, [%r166+11244];
	fma.rn.f32 	%f532, %f502, %f531, %f499;
	ld.shared.f32 	%f533, [%r166+12044];
	fma.rn.f32 	%f534, %f502, %f533, %f501;
	ld.shared.f32 	%f535, [%r169+104];
	ld.shared.f32 	%f536, [%r166+48];
	fma.rn.f32 	%f537, %f535, %f536, %f504;
	ld.shared.f32 	%f538, [%r166+848];
	fma.rn.f32 	%f539, %f535, %f538, %f506;
	ld.shared.f32 	%f540, [%r166+1648];
	fma.rn.f32 	%f541, %f535, %f540, %f508;
	ld.shared.f32 	%f542, [%r166+2448];
	fma.rn.f32 	%f543, %f535, %f542, %f510;
	ld.shared.f32 	%f544, [%r166+3248];
	fma.rn.f32 	%f545, %f535, %f544, %f512;
	ld.shared.f32 	%f546, [%r166+4048];
	fma.rn.f32 	%f547, %f535, %f546, %f514;
	ld.shared.f32 	%f548, [%r166+4848];
	fma.rn.f32 	%f549, %f535, %f548, %f516;
	ld.shared.f32 	%f550, [%r166+5648];
	fma.rn.f32 	%f551, %f535, %f550, %f518;
	ld.shared.f32 	%f552, [%r166+6448];
	fma.rn.f32 	%f553, %f535, %f552, %f520;
	ld.shared.f32 	%f554, [%r166+7248];
	fma.rn.f32 	%f555, %f535, %f554, %f522;
	ld.shared.f32 	%f556, [%r166+8048];
	fma.rn.f32 	%f557, %f535, %f556, %f524;
	ld.shared.f32 	%f558, [%r166+8848];
	fma.rn.f32 	%f559, %f535, %f558, %f526;
	ld.shared.f32 	%f560, [%r166+9648];
	fma.rn.f32 	%f561, %f535, %f560, %f528;
	ld.shared.f32 	%f562, [%r166+10448];
	fma.rn.f32 	%f563, %f535, %f562, %f530;
	ld.shared.f32 	%f564, [%r166+11248];
	fma.rn.f32 	%f565, %f535, %f564, %f532;
	ld.shared.f32 	%f566, [%r166+12048];
	fma.rn.f32 	%f567, %f535, %f566, %f534;
	ld.shared.f32 	%f568, [%r169+108];
	ld.shared.f32 	%f569, [%r166+52];
	fma.rn.f32 	%f570, %f568, %f569, %f537;
	ld.shared.f32 	%f571, [%r166+852];
	fma.rn.f32 	%f572, %f568, %f571, %f539;
	ld.shared.f32 	%f573, [%r166+1652];
	fma.rn.f32 	%f574, %f568, %f573, %f541;
	ld.shared.f32 	%f575, [%r166+2452];
	fma.rn.f32 	%f576, %f568, %f575, %f543;
	ld.shared.f32 	%f577, [%r166+3252];
	fma.rn.f32 	%f578, %f568, %f577, %f545;
	ld.shared.f32 	%f579, [%r166+4052];
	fma.rn.f32 	%f580, %f568, %f579, %f547;
	ld.shared.f32 	%f581, [%r166+4852];
	fma.rn.f32 	%f582, %f568, %f581, %f549;
	ld.shared.f32 	%f583, [%r166+5652];
	fma.rn.f32 	%f584, %f568, %f583, %f551;
	ld.shared.f32 	%f585, [%r166+6452];
	fma.rn.f32 	%f586, %f568, %f585, %f553;
	ld.shared.f32 	%f587, [%r166+7252];
	fma.rn.f32 	%f588, %f568, %f587, %f555;
	ld.shared.f32 	%f589, [%r166+8052];
	fma.rn.f32 	%f590, %f568, %f589, %f557;
	ld.shared.f32 	%f591, [%r166+8852];
	fma.rn.f32 	%f592, %f568, %f591, %f559;
	ld.shared.f32 	%f593, [%r166+9652];
	fma.rn.f32 	%f594, %f568, %f593, %f561;
	ld.shared.f32 	%f595, [%r166+10452];
	fma.rn.f32 	%f596, %f568, %f595, %f563;
	ld.shared.f32 	%f597, [%r166+11252];
	fma.rn.f32 	%f598, %f568, %f597, %f565;
	ld.shared.f32 	%f599, [%r166+12052];
	fma.rn.f32 	%f600, %f568, %f599, %f567;
	ld.shared.f32 	%f601, [%r169+112];
	ld.shared.f32 	%f602, [%r166+56];
	fma.rn.f32 	%f603, %f601, %f602, %f570;
	ld.shared.f32 	%f604, [%r166+856];
	fma.rn.f32 	%f605, %f601, %f604, %f572;
	ld.shared.f32 	%f606, [%r166+1656];
	fma.rn.f32 	%f607, %f601, %f606, %f574;
	ld.shared.f32 	%f608, [%r166+2456];
	fma.rn.f32 	%f609, %f601, %f608, %f576;
	ld.shared.f32 	%f610, [%r166+3256];
	fma.rn.f32 	%f611, %f601, %f610, %f578;
	ld.shared.f32 	%f612, [%r166+4056];
	fma.rn.f32 	%f613, %f601, %f612, %f580;
	ld.shared.f32 	%f614, [%r166+4856];
	fma.rn.f32 	%f615, %f601, %f614, %f582;
	ld.shared.f32 	%f616, [%r166+5656];
	fma.rn.f32 	%f617, %f601, %f616, %f584;
	ld.shared.f32 	%f618, [%r166+6456];
	fma.rn.f32 	%f619, %f601, %f618, %f586;
	ld.shared.f32 	%f620, [%r166+7256];
	fma.rn.f32 	%f621, %f601, %f620, %f588;
	ld.shared.f32 	%f622, [%r166+8056];
	fma.rn.f32 	%f623, %f601, %f622, %f590;
	ld.shared.f32 	%f624, [%r166+8856];
	fma.rn.f32 	%f625, %f601, %f624, %f592;
	ld.shared.f32 	%f626, [%r166+9656];
	fma.rn.f32 	%f627, %f601, %f626, %f594;
	ld.shared.f32 	%f628, [%r166+10456];
	fma.rn.f32 	%f629, %f601, %f628, %f596;
	ld.shared.f32 	%f630, [%r166+11256];
	fma.rn.f32 	%f631, %f601, %f630, %f598;
	ld.shared.f32 	%f632, [%r166+12056];
	fma.rn.f32 	%f633, %f601, %f632, %f600;
	ld.shared.f32 	%f634, [%r169+144];
	ld.shared.f32 	%f635, [%r166+60];
	fma.rn.f32 	%f636, %f634, %f635, %f603;
	ld.shared.f32 	%f637, [%r166+860];
	fma.rn.f32 	%f638, %f634, %f637, %f605;
	ld.shared.f32 	%f639, [%r166+1660];
	fma.rn.f32 	%f640, %f634, %f639, %f607;
	ld.shared.f32 	%f641, [%r166+2460];
	fma.rn.f32 	%f642, %f634, %f641, %f609;
	ld.shared.f32 	%f643, [%r166+3260];
	fma.rn.f32 	%f644, %f634, %f643, %f611;
	ld.shared.f32 	%f645, [%r166+4060];
	fma.rn.f32 	%f646, %f634, %f645, %f613;
	ld.shared.f32 	%f647, [%r166+4860];
	fma.rn.f32 	%f648, %f634, %f647, %f615;
	ld.shared.f32 	%f649, [%r166+5660];
	fma.rn.f32 	%f650, %f634, %f649, %f617;
	ld.shared.f32 	%f651, [%r166+6460];
	fma.rn.f32 	%f652, %f634, %f651, %f619;
	ld.shared.f32 	%f653, [%r166+7260];
	fma.rn.f32 	%f654, %f634, %f653, %f621;
	ld.shared.f32 	%f655, [%r166+8060];
	fma.rn.f32 	%f656, %f634, %f655, %f623;
	ld.shared.f32 	%f657, [%r166+8860];
	fma.rn.f32 	%f658, %f634, %f657, %f625;
	ld.shared.f32 	%f659, [%r166+9660];
	fma.rn.f32 	%f660, %f634, %f659, %f627;
	ld.shared.f32 	%f661, [%r166+10460];
	fma.rn.f32 	%f662, %f634, %f661, %f629;
	ld.shared.f32 	%f663, [%r166+11260];
	fma.rn.f32 	%f664, %f634, %f663, %f631;
	ld.shared.f32 	%f665, [%r166+12060];
	fma.rn.f32 	%f666, %f634, %f665, %f633;
	ld.shared.f32 	%f667, [%r169+148];
	ld.shared.f32 	%f668, [%r166+64];
	fma.rn.f32 	%f669, %f667, %f668, %f636;
	ld.shared.f32 	%f670, [%r166+864];
	fma.rn.f32 	%f671, %f667, %f670, %f638;
	ld.shared.f32 	%f672, [%r166+1664];
	fma.rn.f32 	%f673, %f667, %f672, %f640;
	ld.shared.f32 	%f674, [%r166+2464];
	fma.rn.f32 	%f675, %f667, %f674, %f642;
	ld.shared.f32 	%f676, [%r166+3264];
	fma.rn.f32 	%f677, %f667, %f676, %f644;
	ld.shared.f32 	%f678, [%r166+4064];
	fma.rn.f32 	%f679, %f667, %f678, %f646;
	ld.shared.f32 	%f680, [%r166+4864];
	fma.rn.f32 	%f681, %f667, %f680, %f648;
	ld.shared.f32 	%f682, [%r166+5664];
	fma.rn.f32 	%f683, %f667, %f682, %f650;
	ld.shared.f32 	%f684, [%r166+6464];
	fma.rn.f32 	%f685, %f667, %f684, %f652;
	ld.shared.f32 	%f686, [%r166+7264];
	fma.rn.f32 	%f687, %f667, %f686, %f654;
	ld.shared.f32 	%f688, [%r166+8064];
	fma.rn.f32 	%f689, %f667, %f688, %f656;
	ld.shared.f32 	%f690, [%r166+8864];
	fma.rn.f32 	%f691, %f667, %f690, %f658;
	ld.shared.f32 	%f692, [%r166+9664];
	fma.rn.f32 	%f693, %f667, %f692, %f660;
	ld.shared.f32 	%f694, [%r166+10464];
	fma.rn.f32 	%f695, %f667, %f694, %f662;
	ld.shared.f32 	%f696, [%r166+11264];
	fma.rn.f32 	%f697, %f667, %f696, %f664;
	ld.shared.f32 	%f698, [%r166+12064];
	fma.rn.f32 	%f699, %f667, %f698, %f666;
	ld.shared.f32 	%f700, [%r169+152];
	ld.shared.f32 	%f701, [%r166+68];
	fma.rn.f32 	%f702, %f700, %f701, %f669;
	ld.shared.f32 	%f703, [%r166+868];
	fma.rn.f32 	%f704, %f700, %f703, %f671;
	ld.shared.f32 	%f705, [%r166+1668];
	fma.rn.f32 	%f706, %f700, %f705, %f673;
	ld.shared.f32 	%f707, [%r166+2468];
	fma.rn.f32 	%f708, %f700, %f707, %f675;
	ld.shared.f32 	%f709, [%r166+3268];
	fma.rn.f32 	%f710, %f700, %f709, %f677;
	ld.shared.f32 	%f711, [%r166+4068];
	fma.rn.f32 	%f712, %f700, %f711, %f679;
	ld.shared.f32 	%f713, [%r166+4868];
	fma.rn.f32 	%f714, %f700, %f713, %f681;
	ld.shared.f32 	%f715, [%r166+5668];
	fma.rn.f32 	%f716, %f700, %f715, %f683;
	ld.shared.f32 	%f717, [%r166+6468];
	fma.rn.f32 	%f718, %f700, %f717, %f685;
	ld.shared.f32 	%f719, [%r166+7268];
	fma.rn.f32 	%f720, %f700, %f719, %f687;
	ld.shared.f32 	%f721, [%r166+8068];
	fma.rn.f32 	%f722, %f700, %f721, %f689;
	ld.shared.f32 	%f723, [%r166+8868];
	fma.rn.f32 	%f724, %f700, %f723, %f691;
	ld.shared.f32 	%f725, [%r166+9668];
	fma.rn.f32 	%f726, %f700, %f725, %f693;
	ld.shared.f32 	%f727, [%r166+10468];
	fma.rn.f32 	%f728, %f700, %f727, %f695;
	ld.shared.f32 	%f729, [%r166+11268];
	fma.rn.f32 	%f730, %f700, %f729, %f697;
	ld.shared.f32 	%f731, [%r166+12068];
	fma.rn.f32 	%f732, %f700, %f731, %f699;
	ld.shared.f32 	%f733, [%r169+156];
	ld.shared.f32 	%f734, [%r166+72];
	fma.rn.f32 	%f735, %f733, %f734, %f702;
	ld.shared.f32 	%f736, [%r166+872];
	fma.rn.f32 	%f737, %f733, %f736, %f704;
	ld.shared.f32 	%f738, [%r166+1672];
	fma.rn.f32 	%f739, %f733, %f738, %f706;
	ld.shared.f32 	%f740, [%r166+2472];
	fma.rn.f32 	%f741, %f733, %f740, %f708;
	ld.shared.f32 	%f742, [%r166+3272];
	fma.rn.f32 	%f743, %f733, %f742, %f710;
	ld.shared.f32 	%f744, [%r166+4072];
	fma.rn.f32 	%f745, %f733, %f744, %f712;
	ld.shared.f32 	%f746, [%r166+4872];
	fma.rn.f32 	%f747, %f733, %f746, %f714;
	ld.shared.f32 	%f748, [%r166+5672];
	fma.rn.f32 	%f749, %f733, %f748, %f716;
	ld.shared.f32 	%f750, [%r166+6472];
	fma.rn.f32 	%f751, %f733, %f750, %f718;
	ld.shared.f32 	%f752, [%r166+7272];
	fma.rn.f32 	%f753, %f733, %f752, %f720;
	ld.shared.f32 	%f754, [%r166+8072];
	fma.rn.f32 	%f755, %f733, %f754, %f722;
	ld.shared.f32 	%f756, [%r166+8872];
	fma.rn.f32 	%f757, %f733, %f756, %f724;
	ld.shared.f32 	%f758, [%r166+9672];
	fma.rn.f32 	%f759, %f733, %f758, %f726;
	ld.shared.f32 	%f760, [%r166+10472];
	fma.rn.f32 	%f761, %f733, %f760, %f728;
	ld.shared.f32 	%f762, [%r166+11272];
	fma.rn.f32 	%f763, %f733, %f762, %f730;
	ld.shared.f32 	%f764, [%r166+12072];
	fma.rn.f32 	%f765, %f733, %f764, %f732;
	ld.shared.f32 	%f766, [%r169+160];
	ld.shared.f32 	%f767, [%r166+76];
	fma.rn.f32 	%f768, %f766, %f767, %f735;
	ld.shared.f32 	%f769, [%r166+876];
	fma.rn.f32 	%f770, %f766, %f769, %f737;
	ld.shared.f32 	%f771, [%r166+1676];
	fma.rn.f32 	%f772, %f766, %f771, %f739;
	ld.shared.f32 	%f773, [%r166+2476];
	fma.rn.f32 	%f774, %f766, %f773, %f741;
	ld.shared.f32 	%f775, [%r166+3276];
	fma.rn.f32 	%f776, %f766, %f775, %f743;
	ld.shared.f32 	%f777, [%r166+4076];
	fma.rn.f32 	%f778, %f766, %f777, %f745;
	ld.shared.f32 	%f779, [%r166+4876];
	fma.rn.f32 	%f780, %f766, %f779, %f747;
	ld.shared.f32 	%f781, [%r166+5676];
	fma.rn.f32 	%f782, %f766, %f781, %f749;
	ld.shared.f32 	%f783, [%r166+6476];
	fma.rn.f32 	%f784, %f766, %f783, %f751;
	ld.shared.f32 	%f785, [%r166+7276];
	fma.rn.f32 	%f786, %f766, %f785, %f753;
	ld.shared.f32 	%f787, [%r166+8076];
	fma.rn.f32 	%f788, %f766, %f787, %f755;
	ld.shared.f32 	%f789, [%r166+8876];
	fma.rn.f32 	%f790, %f766, %f789, %f757;
	ld.shared.f32 	%f791, [%r166+9676];
	fma.rn.f32 	%f792, %f766, %f791, %f759;
	ld.shared.f32 	%f793, [%r166+10476];
	fma.rn.f32 	%f794, %f766, %f793, %f761;
	ld.shared.f32 	%f795, [%r166+11276];
	fma.rn.f32 	%f796, %f766, %f795, %f763;
	ld.shared.f32 	%f797, [%r166+12076];
	fma.rn.f32 	%f798, %f766, %f797, %f765;
	ld.shared.f32 	%f799, [%r169+192];
	ld.shared.f32 	%f800, [%r166+80];
	fma.rn.f32 	%f801, %f799, %f800, %f768;
	ld.shared.f32 	%f802, [%r166+880];
	fma.rn.f32 	%f803, %f799, %f802, %f770;
	ld.shared.f32 	%f804, [%r166+1680];
	fma.rn.f32 	%f805, %f799, %f804, %f772;
	ld.shared.f32 	%f806, [%r166+2480];
	fma.rn.f32 	%f807, %f799, %f806, %f774;
	ld.shared.f32 	%f808, [%r166+3280];
	fma.rn.f32 	%f809, %f799, %f808, %f776;
	ld.shared.f32 	%f810, [%r166+4080];
	fma.rn.f32 	%f811, %f799, %f810, %f778;
	ld.shared.f32 	%f812, [%r166+4880];
	fma.rn.f32 	%f813, %f799, %f812, %f780;
	ld.shared.f32 	%f814, [%r166+5680];
	fma.rn.f32 	%f815, %f799, %f814, %f782;
	ld.shared.f32 	%f816, [%r166+6480];
	fma.rn.f32 	%f817, %f799, %f816, %f784;
	ld.shared.f32 	%f818, [%r166+7280];
	fma.rn.f32 	%f819, %f799, %f818, %f786;
	ld.shared.f32 	%f820, [%r166+8080];
	fma.rn.f32 	%f821, %f799, %f820, %f788;
	ld.shared.f32 	%f822, [%r166+8880];
	fma.rn.f32 	%f823, %f799, %f822, %f790;
	ld.shared.f32 	%f824, [%r166+9680];
	fma.rn.f32 	%f825, %f799, %f824, %f792;
	ld.shared.f32 	%f826, [%r166+10480];
	fma.rn.f32 	%f827, %f799, %f826, %f794;
	ld.shared.f32 	%f828, [%r166+11280];
	fma.rn.f32 	%f829, %f799, %f828, %f796;
	ld.shared.f32 	%f830, [%r166+12080];
	fma.rn.f32 	%f831, %f799, %f830, %f798;
	ld.shared.f32 	%f832, [%r169+196];
	ld.shared.f32 	%f833, [%r166+84];
	fma.rn.f32 	%f834, %f832, %f833, %f801;
	ld.shared.f32 	%f835, [%r166+884];
	fma.rn.f32 	%f836, %f832, %f835, %f803;
	ld.shared.f32 	%f837, [%r166+1684];
	fma.rn.f32 	%f838, %f832, %f837, %f805;
	ld.shared.f32 	%f839, [%r166+2484];
	fma.rn.f32 	%f840, %f832, %f839, %f807;
	ld.shared.f32 	%f841, [%r166+3284];
	fma.rn.f32 	%f842, %f832, %f841, %f809;
	ld.shared.f32 	%f843, [%r166+4084];
	fma.rn.f32 	%f844, %f832, %f843, %f811;
	ld.shared.f32 	%f845, [%r166+4884];
	fma.rn.f32 	%f846, %f832, %f845, %f813;
	ld.shared.f32 	%f847, [%r166+5684];
	fma.rn.f32 	%f848, %f832, %f847, %f815;
	ld.shared.f32 	%f849, [%r166+6484];
	fma.rn.f32 	%f850, %f832, %f849, %f817;
	ld.shared.f32 	%f851, [%r166+7284];
	fma.rn.f32 	%f852, %f832, %f851, %f819;
	ld.shared.f32 	%f853, [%r166+8084];
	fma.rn.f32 	%f854, %f832, %f853, %f821;
	ld.shared.f32 	%f855, [%r166+8884];
	fma.rn.f32 	%f856, %f832, %f855, %f823;
	ld.shared.f32 	%f857, [%r166+9684];
	fma.rn.f32 	%f858, %f832, %f857, %f825;
	ld.shared.f32 	%f859, [%r166+10484];
	fma.rn.f32 	%f860, %f832, %f859, %f827;
	ld.shared.f32 	%f861, [%r166+11284];
	fma.rn.f32 	%f862, %f832, %f861, %f829;
	ld.shared.f32 	%f863, [%r166+12084];
	fma.rn.f32 	%f864, %f832, %f863, %f831;
	ld.shared.f32 	%f865, [%r169+200];
	ld.shared.f32 	%f866, [%r166+88];
	fma.rn.f32 	%f867, %f865, %f866, %f834;
	ld.shared.f32 	%f868, [%r166+888];
	fma.rn.f32 	%f869, %f865, %f868, %f836;
	ld.shared.f32 	%f870, [%r166+1688];
	fma.rn.f32 	%f871, %f865, %f870, %f838;
	ld.shared.f32 	%f872, [%r166+2488];
	fma.rn.f32 	%f873, %f865, %f872, %f840;
	ld.shared.f32 	%f874, [%r166+3288];
	fma.rn.f32 	%f875, %f865, %f874, %f842;
	ld.shared.f32 	%f876, [%r166+4088];
	fma.rn.f32 	%f877, %f865, %f876, %f844;
	ld.shared.f32 	%f878, [%r166+4888];
	fma.rn.f32 	%f879, %f865, %f878, %f846;
	ld.shared.f32 	%f880, [%r166+5688];
	fma.rn.f32 	%f881, %f865, %f880, %f848;
	ld.shared.f32 	%f882, [%r166+6488];
	fma.rn.f32 	%f883, %f865, %f882, %f850;
	ld.shared.f32 	%f884, [%r166+7288];
	fma.rn.f32 	%f885, %f865, %f884, %f852;
	ld.shared.f32 	%f886, [%r166+8088];
	fma.rn.f32 	%f887, %f865, %f886, %f854;
	ld.shared.f32 	%f888, [%r166+8888];
	fma.rn.f32 	%f889, %f865, %f888, %f856;
	ld.shared.f32 	%f890, [%r166+9688];
	fma.rn.f32 	%f891, %f865, %f890, %f858;
	ld.shared.f32 	%f892, [%r166+10488];
	fma.rn.f32 	%f893, %f865, %f892, %f860;
	ld.shared.f32 	%f894, [%r166+11288];
	fma.rn.f32 	%f895, %f865, %f894, %f862;
	ld.shared.f32 	%f896, [%r166+12088];
	fma.rn.f32 	%f897, %f865, %f896, %f864;
	ld.shared.f32 	%f898, [%r169+204];
	ld.shared.f32 	%f899, [%r166+92];
	fma.rn.f32 	%f900, %f898, %f899, %f867;
	ld.shared.f32 	%f901, [%r166+892];
	fma.rn.f32 	%f902, %f898, %f901, %f869;
	ld.shared.f32 	%f903, [%r166+1692];
	fma.rn.f32 	%f904, %f898, %f903, %f871;
	ld.shared.f32 	%f905, [%r166+2492];
	fma.rn.f32 	%f906, %f898, %f905, %f873;
	ld.shared.f32 	%f907, [%r166+3292];
	fma.rn.f32 	%f908, %f898, %f907, %f875;
	ld.shared.f32 	%f909, [%r166+4092];
	fma.rn.f32 	%f910, %f898, %f909, %f877;
	ld.shared.f32 	%f911, [%r166+4892];
	fma.rn.f32 	%f912, %f898, %f911, %f879;
	ld.shared.f32 	%f913, [%r166+5692];
	fma.rn.f32 	%f914, %f898, %f913, %f881;
	ld.shared.f32 	%f915, [%r166+6492];
	fma.rn.f32 	%f916, %f898, %f915, %f883;
	ld.shared.f32 	%f917, [%r166+7292];
	fma.rn.f32 	%f918, %f898, %f917, %f885;
	ld.shared.f32 	%f919, [%r166+8092];
	fma.rn.f32 	%f920, %f898, %f919, %f887;
	ld.shared.f32 	%f921, [%r166+8892];
	fma.rn.f32 	%f922, %f898, %f921, %f889;
	ld.shared.f32 	%f923, [%r166+9692];
	fma.rn.f32 	%f924, %f898, %f923, %f891;
	ld.shared.f32 	%f925, [%r166+10492];
	fma.rn.f32 	%f926, %f898, %f925, %f893;
	ld.shared.f32 	%f927, [%r166+11292];
	fma.rn.f32 	%f928, %f898, %f927, %f895;
	ld.shared.f32 	%f929, [%r166+12092];
	fma.rn.f32 	%f930, %f898, %f929, %f897;
	ld.shared.f32 	%f931, [%r169+208];
	ld.shared.f32 	%f932, [%r166+96];
	fma.rn.f32 	%f1092, %f931, %f932, %f900;
	ld.shared.f32 	%f933, [%r166+896];
	fma.rn.f32 	%f1091, %f931, %f933, %f902;
	ld.shared.f32 	%f934, [%r166+1696];
	fma.rn.f32 	%f1090, %f931, %f934, %f904;
	ld.shared.f32 	%f935, [%r166+2496];
	fma.rn.f32 	%f1089, %f931, %f935, %f906;
	ld.shared.f32 	%f936, [%r166+3296];
	fma.rn.f32 	%f1088, %f931, %f936, %f908;
	ld.shared.f32 	%f937, [%r166+4096];
	fma.rn.f32 	%f1087, %f931, %f937, %f910;
	ld.shared.f32 	%f938, [%r166+4896];
	fma.rn.f32 	%f1086, %f931, %f938, %f912;
	ld.shared.f32 	%f939, [%r166+5696];
	fma.rn.f32 	%f1085, %f931, %f939, %f914;
	ld.shared.f32 	%f940, [%r166+6496];
	fma.rn.f32 	%f1084, %f931, %f940, %f916;
	ld.shared.f32 	%f941, [%r166+7296];
	fma.rn.f32 	%f1083, %f931, %f941, %f918;
	ld.shared.f32 	%f942, [%r166+8096];
	fma.rn.f32 	%f1082, %f931, %f942, %f920;
	ld.shared.f32 	%f943, [%r166+8896];
	fma.rn.f32 	%f1081, %f931, %f943, %f922;
	ld.shared.f32 	%f944, [%r166+9696];
	fma.rn.f32 	%f1080, %f931, %f944, %f924;
	ld.shared.f32 	%f945, [%r166+10496];
	fma.rn.f32 	%f1079, %f931, %f945, %f926;
	ld.shared.f32 	%f946, [%r166+11296];
	fma.rn.f32 	%f1078, %f931, %f946, %f928;
	ld.shared.f32 	%f947, [%r166+12096];
	fma.rn.f32 	%f1077, %f931, %f947, %f930;
$L__BB0_35:
	bar.sync 	0;
	add.s32 	%r188, %r188, 1;
	setp.ne.s32 	%p32, %r188, 8;
	mov.u32 	%r189, %r42;
	@%p32 bra 	$L__BB0_24;
	@%p31 bra 	$L__BB0_38;
	ld.param.u64 	%rd107, [_Z19conv2d_nchw_fuse_ifPfS_S_S_S_iiiii_param_3];
	shl.b64 	%rd98, %rd5, 6;
	shl.b32 	%r170, %r133, 3;
	cvt.u64.u32 	%rd99, %r170;
	cvt.s64.s32 	%rd100, %r34;
	add.s64 	%rd101, %rd99, %rd100;
	add.s64 	%rd102, %rd101, %rd98;
	shl.b32 	%r171, %r133, 5;
	mov.u32 	%r172, _ZZ19conv2d_nchw_fuse_ifPfS_S_S_S_iiiiiE3s_v;
	add.s32 	%r173, %r172, %r171;
	shl.b32 	%r174, %r34, 2;
	add.s32 	%r175, %r173, %r174;
	ld.shared.f32 	%f948, [_ZZ19conv2d_nchw_fuse_ifPfS_S_S_S_iiiiiE6s_bias];
	add.f32 	%f949, %f1092, %f948;
	ld.shared.f32 	%f950, [%r175];
	add.f32 	%f951, %f950, %f949;
	setp.ge.f32 	%p34, %f951, 0f3F800000;
	selp.f32 	%f952, 0f3F800000, 0f00000000, %p34;
	cvta.to.global.u64 	%rd103, %rd107;
	shl.b64 	%rd104, %rd102, 2;
	add.s64 	%rd105, %rd103, %rd104;
	st.global.f32 	[%rd105], %f952;
	mov.f32 	%f953, 0f3F800000;
	sub.f32 	%f954, %f953, %f952;
	mul.f32 	%f955, %f951, %f954;
	add.s64 	%rd106, %rd3, %rd104;
	st.global.f32 	[%rd106], %f955;
	ld.shared.f32 	%f956, [_ZZ19conv2d_nchw_fuse_ifPfS_S_S_S_iiiiiE6s_bias+4];
	add.f32 	%f957, %f1091, %f956;
	ld.shared.f32 	%f958, [%r175+256];
	add.f32 	%f959, %f958, %f957;
	setp.ge.f32 	%p35, %f959, 0f3F800000;
	selp.f32 	%f960, 0f3F800000, 0f00000000, %p35;
	st.global.f32 	[%rd105+256], %f960;
	sub.f32 	%f961, %f953, %f960;
	mul.f32 	%f962, %f959, %f961;
	st.global.f32 	[%rd106+256], %f962;
	ld.shared.f32 	%f963, [_ZZ19conv2d_nchw_fuse_ifPfS_S_S_S_iiiiiE6s_bias+8];
	add.f32 	%f964, %f1090, %f963;
	ld.shared.f32 	%f965, [%r175+512];
	add.f32 	%f966, %f965, %f964;
	setp.ge.f32 	%p36, %f966, 0f3F800000;
	selp.f32 	%f967, 0f3F800000, 0f00000000, %p36;
	st.global.f32 	[%rd105+512], %f967;
	sub.f32 	%f968, %f953, %f967;
	mul.f32 	%f969, %f966, %f968;
	st.global.f32 	[%rd106+512], %f969;
	ld.shared.f32 	%f970, [_ZZ19conv2d_nchw_fuse_ifPfS_S_S_S_iiiiiE6s_bias+12];
	add.f32 	%f971, %f1089, %f970;
	ld.shared.f32 	%f972, [%r175+768];
	add.f32 	%f973, %f972, %f971;
	setp.ge.f32 	%p37, %f973, 0f3F800000;
	selp.f32 	%f974, 0f3F800000, 0f00000000, %p37;
	st.global.f32 	[%rd105+768], %f974;
	sub.f32 	%f975, %f953, %f974;
	mul.f32 	%f976, %f973, %f975;
	st.global.f32 	[%rd106+768], %f976;
	ld.shared.f32 	%f977, [_ZZ19conv2d_nchw_fuse_ifPfS_S_S_S_iiiiiE6s_bias+16];
	add.f32 	%f978, %f1088, %f977;
	ld.shared.f32 	%f979, [%r175+1024];
	add.f32 	%f980, %f979, %f978;
	setp.ge.f32 	%p38, %f980, 0f3F800000;
	selp.f32 	%f981, 0f3F800000, 0f00000000, %p38;
	st.global.f32 	[%rd105+1024], %f981;
	sub.f32 	%f982, %f953, %f981;
	mul.f32 	%f983, %f980, %f982;
	st.global.f32 	[%rd106+1024], %f983;
	ld.shared.f32 	%f984, [_ZZ19conv2d_nchw_fuse_ifPfS_S_S_S_iiiiiE6s_bias+20];
	add.f32 	%f985, %f1087, %f984;
	ld.shared.f32 	%f986, [%r175+1280];
	add.f32 	%f987, %f986, %f985;
	setp.ge.f32 	%p39, %f987, 0f3F800000;
	selp.f32 	%f988, 0f3F800000, 0f00000000, %p39;
	st.global.f32 	[%rd105+1280], %f988;
	sub.f32 	%f989, %f953, %f988;
	mul.f32 	%f990, %f987, %f989;
	st.global.f32 	[%rd106+1280], %f990;
	ld.shared.f32 	%f991, [_ZZ19conv2d_nchw_fuse_ifPfS_S_S_S_iiiiiE6s_bias+24];
	add.f32 	%f992, %f1086, %f991;
	ld.shared.f32 	%f993, [%r175+1536];
	add.f32 	%f994, %f993, %f992;
	setp.ge.f32 	%p40, %f994, 0f3F800000;
	selp.f32 	%f995, 0f3F800000, 0f00000000, %p40;
	st.global.f32 	[%rd105+1536], %f995;
	sub.f32 	%f996, %f953, %f995;
	mul.f32 	%f997, %f994, %f996;
	st.global.f32 	[%rd106+1536], %f997;
	ld.shared.f32 	%f998, [_ZZ19conv2d_nchw_fuse_ifPfS_S_S_S_iiiiiE6s_bias+28];
	add.f32 	%f999, %f1085, %f998;
	ld.shared.f32 	%f1000, [%r175+1792];
	add.f32 	%f1001, %f1000, %f999;
	setp.ge.f32 	%p41, %f1001, 0f3F800000;
	selp.f32 	%f1002, 0f3F800000, 0f00000000, %p41;
	st.global.f32 	[%rd105+1792], %f1002;
	sub.f32 	%f1003, %f953, %f1002;
	mul.f32 	%f1004, %f1001, %f1003;
	st.global.f32 	[%rd106+1792], %f1004;
	ld.shared.f32 	%f1005, [_ZZ19conv2d_nchw_fuse_ifPfS_S_S_S_iiiiiE6s_bias+32];
	add.f32 	%f1006, %f1084, %f1005;
	ld.shared.f32 	%f1007, [%r175+2048];
	add.f32 	%f1008, %f1007, %f1006;
	setp.ge.f32 	%p42, %f1008, 0f3F800000;
	selp.f32 	%f1009, 0f3F800000, 0f00000000, %p42;
	st.global.f32 	[%rd105+2048], %f1009;
	sub.f32 	%f1010, %f953, %f1009;
	mul.f32 	%f1011, %f1008, %f1010;
	st.global.f32 	[%rd106+2048], %f1011;
	ld.shared.f32 	%f1012, [_ZZ19conv2d_nchw_fuse_ifPfS_S_S_S_iiiiiE6s_bias+36];
	add.f32 	%f1013, %f1083, %f1012;
	ld.shared.f32 	%f1014, [%r175+2304];
	add.f32 	%f1015, %f1014, %f1013;
	setp.ge.f32 	%p43, %f1015, 0f3F800000;
	selp.f32 	%f1016, 0f3F800000, 0f00000000, %p43;
	st.global.f32 	[%rd105+2304], %f1016;
	sub.f32 	%f1017, %f953, %f1016;
	mul.f32 	%f1018, %f1015, %f1017;
	st.global.f32 	[%rd106+2304], %f1018;
	ld.shared.f32 	%f1019, [_ZZ19conv2d_nchw_fuse_ifPfS_S_S_S_iiiiiE6s_bias+40];
	add.f32 	%f1020, %f1082, %f1019;
	ld.shared.f32 	%f1021, [%r175+2560];
	add.f32 	%f1022, %f1021, %f1020;
	setp.ge.f32 	%p44, %f1022, 0f3F800000;
	selp.f32 	%f1023, 0f3F800000, 0f00000000, %p44;
	st.global.f32 	[%rd105+2560], %f1023;
	sub.f32 	%f1024, %f953, %f1023;
	mul.f32 	%f1025, %f1022, %f1024;
	st.global.f32 	[%rd106+2560], %f1025;
	ld.shared.f32 	%f1026, [_ZZ19conv2d_nchw_fuse_ifPfS_S_S_S_iiiiiE6s_bias+44];
	add.f32 	%f1027, %f1081, %f1026;
	ld.shared.f32 	%f1028, [%r175+2816];
	add.f32 	%f1029, %f1028, %f1027;
	setp.ge.f32 	%p45, %f1029, 0f3F800000;
	selp.f32 	%f1030, 0f3F800000, 0f00000000, %p45;
	st.global.f32 	[%rd105+2816], %f1030;
	sub.f32 	%f1031, %f953, %f1030;
	mul.f32 	%f1032, %f1029, %f1031;
	st.global.f32 	[%rd106+2816], %f1032;
	ld.shared.f32 	%f1033, [_ZZ19conv2d_nchw_fuse_ifPfS_S_S_S_iiiiiE6s_bias+48];
	add.f32 	%f1034, %f1080, %f1033;
	ld.shared.f32 	%f1035, [%r175+3072];
	add.f32 	%f1036, %f1035, %f1034;
	setp.ge.f32 	%p46, %f1036, 0f3F800000;
	selp.f32 	%f1037, 0f3F800000, 0f00000000, %p46;
	st.global.f32 	[%rd105+3072], %f1037;
	sub.f32 	%f1038, %f953, %f1037;
	mul.f32 	%f1039, %f1036, %f1038;
	st.global.f32 	[%rd106+3072], %f1039;
	ld.shared.f32 	%f1040, [_ZZ19conv2d_nchw_fuse_ifPfS_S_S_S_iiiiiE6s_bias+52];
	add.f32 	%f1041, %f1079, %f1040;
	ld.shared.f32 	%f1042, [%r175+3328];
	add.f32 	%f1043, %f1042, %f1041;
	setp.ge.f32 	%p47, %f1043, 0f3F800000;
	selp.f32 	%f1044, 0f3F800000, 0f00000000, %p47;
	st.global.f32 	[%rd105+3328], %f1044;
	sub.f32 	%f1045, %f953, %f1044;
	mul.f32 	%f1046, %f1043, %f1045;
	st.global.f32 	[%rd106+3328], %f1046;
	ld.shared.f32 	%f1047, [_ZZ19conv2d_nchw_fuse_ifPfS_S_S_S_iiiiiE6s_bias+56];
	add.f32 	%f1048, %f1078, %f1047;
	ld.shared.f32 	%f1049, [%r175+3584];
	add.f32 	%f1050, %f1049, %f1048;
	setp.ge.f32 	%p48, %f1050, 0f3F800000;
	selp.f32 	%f1051, 0f3F800000, 0f00000000, %p48;
	st.global.f32 	[%rd105+3584], %f1051;
	sub.f32 	%f1052, %f953, %f1051;
	mul.f32 	%f1053, %f1050, %f1052;
	st.global.f32 	[%rd106+3584], %f1053;
	ld.shared.f32 	%f1054, [_ZZ19conv2d_nchw_fuse_ifPfS_S_S_S_iiiiiE6s_bias+60];
	add.f32 	%f1055, %f1077, %f1054;
	ld.shared.f32 	%f1056, [%r175+3840];
	add.f32 	%f1057, %f1056, %f1055;
	setp.ge.f32 	%p49, %f1057, 0f3F800000;
	selp.f32 	%f1058, 0f3F800000, 0f00000000, %p49;
	st.global.f32 	[%rd105+3840], %f1058;
	sub.f32 	%f1059, %f953, %f1058;
	mul.f32 	%f1060, %f1057, %f1059;
	st.global.f32 	[%rd106+3840], %f1060;
$L__BB0_38:
	ret;

}
	// .globl	_Z27conv2d_c1_k5_fuse_if_kernelPKfS0_S0_PfS1_ii
.visible .entry _Z27conv2d_c1_k5_fuse_if_kernelPKfS0_S0_PfS1_ii(
	.param .u64 .ptr .align 1 _Z27conv2d_c1_k5_fuse_if_kernelPKfS0_S0_PfS1_ii_param_0,
	.param .u64 .ptr .align 1 _Z27conv2d_c1_k5_fuse_if_kernelPKfS0_S0_PfS1_ii_param_1,
	.param .u64 .ptr .align 1 _Z27conv2d_c1_k5_fuse_if_kernelPKfS0_S0_PfS1_ii_param_2,
	.param .u64 .ptr .align 1 _Z27conv2d_c1_k5_fuse_if_kernelPKfS0_S0_PfS1_ii_param_3,
	.param .u64 .ptr .align 1 _Z27conv2d_c1_k5_fuse_if_kernelPKfS0_S0_PfS1_ii_param_4,
	.param .u32 _Z27conv2d_c1_k5_fuse_if_kernelPKfS0_S0_PfS1_ii_param_5,
	.param .u32 _Z27conv2d_c1_k5_fuse_if_kernelPKfS0_S0_PfS1_ii_param_6
)
{
	.reg .pred 	%p<11>;
	.reg .b32 	%r<57>;
	.reg .b32 	%f<88>;
	.reg .b64 	%rd<42>;

	ld.param.u64 	%rd2, [_Z27conv2d_c1_k5_fuse_if_kernelPKfS0_S0_PfS1_ii_param_0];
	ld.param.u64 	%rd3, [_Z27conv2d_c1_k5_fuse_if_kernelPKfS0_S0_PfS1_ii_param_1];
	ld.param.u64 	%rd4, [_Z27conv2d_c1_k5_fuse_if_kernelPKfS0_S0_PfS1_ii_param_2];
	ld.param.u64 	%rd5, [_Z27conv2d_c1_k5_fuse_if_kernelPKfS0_S0_PfS1_ii_param_3];
	ld.param.u64 	%rd6, [_Z27conv2d_c1_k5_fuse_if_kernelPKfS0_S0_PfS1_ii_param_4];
	ld.param.u32 	%r27, [_Z27conv2d_c1_k5_fuse_if_kernelPKfS0_S0_PfS1_ii_param_5];
	ld.param.u32 	%r26, [_Z27conv2d_c1_k5_fuse_if_kernelPKfS0_S0_PfS1_ii_param_6];
	mov.u32 	%r1, %ntid.x;
	add.s32 	%r2, %r1, 4;
	mov.u32 	%r3, %ntid.y;
	mov.u32 	%r4, %tid.x;
	mov.u32 	%r5, %tid.y;
	mov.u32 	%r28, %ctaid.x;
	mad.lo.s32 	%r6, %r28, %r1, %r4;
	mov.u32 	%r29, %ctaid.y;
	mul.lo.s32 	%r7, %r29, %r3;
	add.s32 	%r8, %r7, %r5;
	mov.u32 	%r9, %ctaid.z;
	div.s32 	%r10, %r9, %r26;
	setp.ge.s32 	%p1, %r10, %r27;
	@%p1 bra 	$L__BB1_11;
	add.s32 	%r30, %r3, 4;
	setp.ge.u32 	%p2, %r5, %r30;
	@%p2 bra 	$L__BB1_9;
	shl.b32 	%r31, %r4, 2;
	mov.u32 	%r32, tile;
	add.s32 	%r11, %r32, %r31;
	mov.u32 	%r52, %r5;
$L__BB1_3:
	setp.ge.u32 	%p3, %r4, %r2;
	add.s32 	%r13, %r52, %r7;
	@%p3 bra 	$L__BB1_8;
	sub.s32 	%r56, %r4, %r1;
	mad.lo.s32 	%r33, %r10, 28, %r13;
	mul.lo.s32 	%r34, %r2, %r52;
	shl.b32 	%r35, %r34, 2;
	add.s32 	%r55, %r11, %r35;
	mad.lo.s32 	%r54, %r33, 28, %r6;
	mov.u32 	%r53, %r6;
$L__BB1_5:
	mul.wide.s32 	%rd7, %r54, 4;
	add.s64 	%rd1, %rd2, %rd7;
	max.u32 	%r36, %r13, %r53;
	setp.gt.u32 	%p4, %r36, 27;
	mov.f32 	%f87, 0f00000000;
	@%p4 bra 	$L__BB1_7;
	// begin inline asm
	ld.global.nc.f32 %f87, [%rd1];
	// end inline asm
$L__BB1_7:
	st.shared.f32 	[%r55], %f87;
	add.s32 	%r56, %r56, %r1;
	shl.b32 	%r37, %r1, 2;
	add.s32 	%r55, %r55, %r37;
	add.s32 	%r54, %r54, %r1;
	add.s32 	%r53, %r53, %r1;
	setp.lt.u32 	%p5, %r56, 4;
	@%p5 bra 	$L__BB1_5;
$L__BB1_8:
	add.s32 	%r25, %r52, %r3;
	setp.lt.u32 	%p6, %r52, 4;
	mov.u32 	%r52, %r25;
	@%p6 bra 	$L__BB1_3;
$L__BB1_9:
	bar.sync 	0;
	setp.gt.u32 	%p7, %r8, 23;
	setp.gt.s32 	%p8, %r6, 23;
	or.pred  	%p9, %p7, %p8;
	@%p9 bra 	$L__BB1_11;
	rem.s32 	%r38, %r9, %r26;
	mul.lo.s32 	%r39, %r38, 25;
	mul.wide.u32 	%rd35, %r38, 4;
	add.s64 	%rd9, %rd4, %rd35;
	// begin inline asm
	ld.global.nc.f32 %f5, [%rd9];
	// end inline asm
	mad.lo.s32 	%r40, %r5, %r2, %r4;
	shl.b32 	%r41, %r40, 2;
	mov.u32 	%r42, tile;
	add.s32 	%r43, %r42, %r41;
	ld.shared.f32 	%f31, [%r43];
	mul.wide.u32 	%rd36, %r39, 4;
	add.s64 	%rd10, %rd3, %rd36;
	// begin inline asm
	ld.global.nc.f32 %f6, [%rd10];
	// end inline asm
	fma.rn.f32 	%f32, %f31, %f6, %f5;
	ld.shared.f32 	%f33, [%r43+4];
	add.s64 	%rd11, %rd10, 4;
	// begin inline asm
	ld.global.nc.f32 %f7, [%rd11];
	// end inline asm
	fma.rn.f32 	%f34, %f33, %f7, %f32;
	ld.shared.f32 	%f35, [%r43+8];
	add.s64 	%rd12, %rd10, 8;
	// begin inline asm
	ld.global.nc.f32 %f8, [%rd12];
	// end inline asm
	fma.rn.f32 	%f36, %f35, %f8, %f34;
	ld.shared.f32 	%f37, [%r43+12];
	add.s64 	%rd13, %rd10, 12;
	// begin inline asm
	ld.global.nc.f32 %f9, [%rd13];
	// end inline asm
	fma.rn.f32 	%f38, %f37, %f9, %f36;
	ld.shared.f32 	%f39, [%r43+16];
	add.s64 	%rd14, %rd10, 16;
	// begin inline asm
	ld.global.nc.f32 %f10, [%rd14];
	// end inline asm
	fma.rn.f32 	%f40, %f39, %f10, %f38;
	shl.b32 	%r44, %r2, 2;
	add.s32 	%r45, %r43, %r44;
	ld.shared.f32 	%f41, [%r45];
	add.s64 	%rd15, %rd10, 20;
	// begin inline asm
	ld.global.nc.f32 %f11, [%rd15];
	// end inline asm
	fma.rn.f32 	%f42, %f41, %f11, %f40;
	ld.shared.f32 	%f43, [%r45+4];
	add.s64 	%rd16, %rd10, 24;
	// begin inline asm
	ld.global.nc.f32 %f12, [%rd16];
	// end inline asm
	fma.rn.f32 	%f44, %f43, %f12, %f42;
	ld.shared.f32 	%f45, [%r45+8];
	add.s64 	%rd17, %rd10, 28;
	// begin inline asm
	ld.global.nc.f32 %f13, [%rd17];
	// end inline asm
	fma.rn.f32 	%f46, %f45, %f13, %f44;
	ld.shared.f32 	%f47, [%r45+12];
	add.s64 	%rd18, %rd10, 32;
	// begin inline asm
	ld.global.nc.f32 %f14, [%rd18];
	// end inline asm
	fma.rn.f32 	%f48, %f47, %f14, %f46;
	ld.shared.f32 	%f49, [%r45+16];
	add.s64 	%rd19, %rd10, 36;
	// begin inline asm
	ld.global.nc.f32 %f15, [%rd19];
	// end inline asm
	fma.rn.f32 	%f50, %f49, %f15, %f48;
	add.s32 	%r46, %r45, %r44;
	ld.shared.f32 	%f51, [%r46];
	add.s64 	%rd20, %rd10, 40;
	// begin inline asm
	ld.global.nc.f32 %f16, [%rd20];
	// end inline asm
	fma.rn.f32 	%f52, %f51, %f16, %f50;
	ld.shared.f32 	%f53, [%r46+4];
	add.s64 	%rd21, %rd10, 44;
	// begin inline asm
	ld.global.nc.f32 %f17, [%rd21];
	// end inline asm
	fma.rn.f32 	%f54, %f53, %f17, %f52;
	ld.shared.f32 	%f55, [%r46+8];
	add.s64 	%rd22, %rd10, 48;
	// begin inline asm
	ld.global.nc.f32 %f18, [%rd22];
	// end inline asm
	fma.rn.f32 	%f56, %f55, %f18, %f54;
	ld.shared.f32 	%f57, [%r46+12];
	add.s64 	%rd23, %rd10, 52;
	// begin inline asm
	ld.global.nc.f32 %f19, [%rd23];
	// end inline asm
	fma.rn.f32 	%f58, %f57, %f19, %f56;
	ld.shared.f32 	%f59, [%r46+16];
	add.s64 	%rd24, %rd10, 56;
	// begin inline asm
	ld.global.nc.f32 %f20, [%rd24];
	// end inline asm
	fma.rn.f32 	%f60, %f59, %f20, %f58;
	add.s32 	%r47, %r46, %r44;
	ld.shared.f32 	%f61, [%r47];
	add.s64 	%rd25, %rd10, 60;
	// begin inline asm
	ld.global.nc.f32 %f21, [%rd25];
	// end inline asm
	fma.rn.f32 	%f62, %f61, %f21, %f60;
	ld.shared.f32 	%f63, [%r47+4];
	add.s64 	%rd26, %rd10, 64;
	// begin inline asm
	ld.global.nc.f32 %f22, [%rd26];
	// end inline asm
	fma.rn.f32 	%f64, %f63, %f22, %f62;
	ld.shared.f32 	%f65, [%r47+8];
	add.s64 	%rd27, %rd10, 68;
	// begin inline asm
	ld.global.nc.f32 %f23, [%rd27];
	// end inline asm
	fma.rn.f32 	%f66, %f65, %f23, %f64;
	ld.shared.f32 	%f67, [%r47+12];
	add.s64 	%rd28, %rd10, 72;
	// begin inline asm
	ld.global.nc.f32 %f24, [%rd28];
	// end inline asm
	fma.rn.f32 	%f68, %f67, %f24, %f66;
	ld.shared.f32 	%f69, [%r47+16];
	add.s64 	%rd29, %rd10, 76;
	// begin inline asm
	ld.global.nc.f32 %f25, [%rd29];
	// end inline asm
	fma.rn.f32 	%f70, %f69, %f25, %f68;
	add.s32 	%r48, %r47, %r44;
	ld.shared.f32 	%f71, [%r48];
	add.s64 	%rd30, %rd10, 80;
	// begin inline asm
	ld.global.nc.f32 %f26, [%rd30];
	// end inline asm
	fma.rn.f32 	%f72, %f71, %f26, %f70;
	ld.shared.f32 	%f73, [%r48+4];
	add.s64 	%rd31, %rd10, 84;
	// begin inline asm
	ld.global.nc.f32 %f27, [%rd31];
	// end inline asm
	fma.rn.f32 	%f74, %f73, %f27, %f72;
	ld.shared.f32 	%f75, [%r48+8];
	add.s64 	%rd32, %rd10, 88;
	// begin inline asm
	ld.global.nc.f32 %f28, [%rd32];
	// end inline asm
	fma.rn.f32 	%f76, %f75, %f28, %f74;
	ld.shared.f32 	%f77, [%r48+12];
	add.s64 	%rd33, %rd10, 92;
	// begin inline asm
	ld.global.nc.f32 %f29, [%rd33];
	// end inline asm
	fma.rn.f32 	%f78, %f77, %f29, %f76;
	ld.shared.f32 	%f79, [%r48+16];
	add.s64 	%rd34, %rd10, 96;
	// begin inline asm
	ld.global.nc.f32 %f30, [%rd34];
	// end inline asm
	fma.rn.f32 	%f80, %f79, %f30, %f78;
	mad.lo.s32 	%r49, %r10, %r26, %r38;
	mad.lo.s32 	%r50, %r49, 24, %r8;
	mad.lo.s32 	%r51, %r50, 24, %r6;
	cvta.to.global.u64 	%rd37, %rd6;
	mul.wide.s32 	%rd38, %r51, 4;
	add.s64 	%rd39, %rd37, %rd38;
	ld.global.f32 	%f81, [%rd39];
	add.f32 	%f82, %f80, %f81;
	setp.ge.f32 	%p10, %f82, 0f3F800000;
	selp.f32 	%f83, 0f3F800000, 0f00000000, %p10;
	cvta.to.global.u64 	%rd40, %rd5;
	add.s64 	%rd41, %rd40, %rd38;
	st.global.f32 	[%rd41], %f83;
	mov.f32 	%f84, 0f3F800000;
	sub.f32 	%f85, %f84, %f83;
	mul.f32 	%f86, %f82, %f85;
	st.global.f32 	[%rd39], %f86;
$L__BB1_11:
	ret;

}
	// .globl	_Z25maxpool2x2_s2_nchw_kernelPKfPfiiii
.visible .entry _Z25maxpool2x2_s2_nchw_kernelPKfPfiiii(
	.param .u64 .ptr .align 1 _Z25maxpool2x2_s2_nchw_kernelPKfPfiiii_param_0,
	.param .u64 .ptr .align 1 _Z25maxpool2x2_s2_nchw_kernelPKfPfiiii_param_1,
	.param .u32 _Z25maxpool2x2_s2_nchw_kernelPKfPfiiii_param_2,
	.param .u32 _Z25maxpool2x2_s2_nchw_kernelPKfPfiiii_param_3,
	.param .u32 _Z25maxpool2x2_s2_nchw_kernelPKfPfiiii_param_4,
	.param .u32 _Z25maxpool2x2_s2_nchw_kernelPKfPfiiii_param_5
)
{
	.reg .pred 	%p<11>;
	.reg .b32 	%r<33>;
	.reg .b32 	%f<18>;
	.reg .b64 	%rd<14>;

	ld.param.u64 	%rd3, [_Z25maxpool2x2_s2_nchw_kernelPKfPfiiii_param_0];
	ld.param.u64 	%rd4, [_Z25maxpool2x2_s2_nchw_kernelPKfPfiiii_param_1];
	ld.param.u32 	%r13, [_Z25maxpool2x2_s2_nchw_kernelPKfPfiiii_param_2];
	ld.param.u32 	%r10, [_Z25maxpool2x2_s2_nchw_kernelPKfPfiiii_param_3];
	ld.param.u32 	%r11, [_Z25maxpool2x2_s2_nchw_kernelPKfPfiiii_param_4];
	ld.param.u32 	%r12, [_Z25maxpool2x2_s2_nchw_kernelPKfPfiiii_param_5];
	shr.u32 	%r14, %r11, 31;
	add.s32 	%r15, %r11, %r14;
	shr.s32 	%r16, %r15, 1;
	shr.u32 	%r17, %r12, 31;
	add.s32 	%r18, %r12, %r17;
	shr.s32 	%r2, %r18, 1;
	mov.u32 	%r19, %tid.x;
	mov.u32 	%r20, %tid.y;
	mov.u32 	%r21, %ctaid.x;
	mov.u32 	%r22, %ntid.x;
	mad.lo.s32 	%r3, %r21, %r22, %r19;
	mov.u32 	%r23, %ctaid.y;
	mov.u32 	%r24, %ntid.y;
	mad.lo.s32 	%r25, %r23, %r24, %r20;
	mov.u32 	%r5, %ctaid.z;
	div.s32 	%r6, %r5, %r10;
	setp.ge.s32 	%p1, %r6, %r13;
	setp.lt.s32 	%p2, %r10, 0;
	setp.ge.s32 	%p3, %r25, %r16;
	or.pred  	%p4, %p1, %p3;
	or.pred  	%p5, %p4, %p2;
	setp.ge.s32 	%p6, %r3, %r2;
	or.pred  	%p7, %p6, %p5;
	@%p7 bra 	$L__BB2_7;
	shl.b32 	%r7, %r25, 1;
	shl.b32 	%r26, %r3, 1;
	rem.s32 	%r27, %r5, %r10;
	mad.lo.s32 	%r8, %r6, %r10, %r27;
	mad.lo.s32 	%r28, %r8, %r11, %r7;
	mad.lo.s32 	%r29, %r28, %r12, %r26;
	mul.wide.s32 	%rd6, %r29, 4;
	add.s64 	%rd5, %rd3, %rd6;
	// begin inline asm
	ld.global.nc.f32 %f8, [%rd5];
	// end inline asm
	or.b32  	%r9, %r26, 1;
	setp.ge.s32 	%p8, %r9, %r12;
	mov.f32 	%f15, %f8;
	@%p8 bra 	$L__BB2_3;
	add.s64 	%rd7, %rd5, 4;
	// begin inline asm
	ld.global.nc.f32 %f15, [%rd7];
	// end inline asm
$L__BB2_3:
	add.s32 	%r30, %r7, 1;
	setp.ge.s32 	%p9, %r30, %r11;
	mov.f32 	%f16, %f8;
	mov.f32 	%f17, %f8;
	@%p9 bra 	$L__BB2_6;
	setp.ge.s32 	%p10, %r9, %r12;
	mul.wide.s32 	%rd9, %r12, 4;
	add.s64 	%rd8, %rd5, %rd9;
	// begin inline asm
	ld.global.nc.f32 %f16, [%rd8];
	// end inline asm
	@%p10 bra 	$L__BB2_6;
	add.s64 	%rd10, %rd8, 4;
	// begin inline asm
	ld.global.nc.f32 %f17, [%rd10];
	// end inline asm
$L__BB2_6:
	max.f32 	%f12, %f8, %f15;
	max.f32 	%f13, %f16, %f17;
	max.f32 	%f14, %f12, %f13;
	mad.lo.s32 	%r31, %r8, %r16, %r25;
	mad.lo.s32 	%r32, %r31, %r2, %r3;
	cvta.to.global.u64 	%rd11, %rd4;
	mul.wide.s32 	%rd12, %r32, 4;
	add.s64 	%rd13, %rd11, %rd12;
	st.global.f32 	[%rd13], %f14;
$L__BB2_7:
	ret;

}
	// .globl	_Z14linear_fuse_ifPfS_S_S_S_iii
.visible .entry _Z14linear_fuse_ifPfS_S_S_S_iii(
	.param .u64 .ptr .align 1 _Z14linear_fuse_ifPfS_S_S_S_iii_param_0,
	.param .u64 .ptr .align 1 _Z14linear_fuse_ifPfS_S_S_S_iii_param_1,
	.param .u64 .ptr .align 1 _Z14linear_fuse_ifPfS_S_S_S_iii_param_2,
	.param .u64 .ptr .align 1 _Z14linear_fuse_ifPfS_S_S_S_iii_param_3,
	.param .u64 .ptr .align 1 _Z14linear_fuse_ifPfS_S_S_S_iii_param_4,
	.param .u32 _Z14linear_fuse_ifPfS_S_S_S_iii_param_5,
	.param .u32 _Z14linear_fuse_ifPfS_S_S_S_iii_param_6,
	.param .u32 _Z14linear_fuse_ifPfS_S_S_S_iii_param_7
)
{
	.local .align 16 .b8 	__local_depot3[128];
	.reg .b64 	%SP;
	.reg .b64 	%SPL;
	.reg .pred 	%p<56>;
	.reg .b16 	%rs<14>;
	.reg .b32 	%r<438>;
	.reg .b32 	%f<142>;
	.reg .b64 	%rd<62>;
	.reg .b64 	%fd<52>;
	// demoted variable
	.shared .align 2 .b8 _ZZ14linear_fuse_ifPfS_S_S_S_iiiE2As[4096];
	// demoted variable
	.shared .align 2 .b8 _ZZ14linear_fuse_ifPfS_S_S_S_iiiE2Bs[2048];
	// demoted variable
	.shared .align 2 .b8 _ZZ14linear_fuse_ifPfS_S_S_S_iiiE2Cs[4096];
	mov.u64 	%SPL, __local_depot3;
	ld.param.u64 	%rd9, [_Z14linear_fuse_ifPfS_S_S_S_iii_param_0];
	ld.param.u64 	%rd10, [_Z14linear_fuse_ifPfS_S_S_S_iii_param_1];
	ld.param.u64 	%rd11, [_Z14linear_fuse_ifPfS_S_S_S_iii_param_2];
	ld.param.u32 	%r90, [_Z14linear_fuse_ifPfS_S_S_S_iii_param_5];
	ld.param.u32 	%r91, [_Z14linear_fuse_ifPfS_S_S_S_iii_param_6];
	ld.param.u32 	%r92, [_Z14linear_fuse_ifPfS_S_S_S_iii_param_7];
	cvta.to.global.u64 	%rd1, %rd9;
	cvta.to.global.u64 	%rd2, %rd10;
	cvta.to.global.u64 	%rd3, %rd11;
	add.u64 	%rd4, %SPL, 0;
	mov.u32 	%r93, %ctaid.x;
	shl.b32 	%r1, %r93, 6;
	mov.u32 	%r94, %ctaid.y;
	shl.b32 	%r2, %r94, 5;
	mov.f32 	%f1, 0f00000000;
	// begin inline asm
	{  cvt.rn.f16.f32 %rs1, %f1;}

	// end inline asm
	mov.b32 	%r95, {%rs1, %rs1};
	st.local.v4.b32 	[%rd4], {%r95, %r95, %r95, %r95};
	st.local.v4.b32 	[%rd4+16], {%r95, %r95, %r95, %r95};
	st.local.v4.b32 	[%rd4+32], {%r95, %r95, %r95, %r95};
	st.local.v4.b32 	[%rd4+48], {%r95, %r95, %r95, %r95};
	st.local.v4.b32 	[%rd4+64], {%r95, %r95, %r95, %r95};
	st.local.v4.b32 	[%rd4+80], {%r95, %r95, %r95, %r95};
	st.local.v4.b32 	[%rd4+96], {%r95, %r95, %r95, %r95};
	st.local.v4.b32 	[%rd4+112], {%r95, %r95, %r95, %r95};
	setp.lt.s32 	%p1, %r92, 1;
	@%p1 bra 	$L__BB3_43;
	mov.u32 	%r97, %tid.y;
	mov.u32 	%r98, %ntid.x;
	mov.u32 	%r99, %tid.x;
	mad.lo.s32 	%r3, %r97, %r98, %r99;
	mov.u32 	%r100, %ntid.y;
	mul.lo.s32 	%r4, %r98, %r100;
	div.u32 	%r101, 511, %r4;
	add.s32 	%r102, %r101, 1;
	div.u32 	%r103, 255, %r4;
	add.s32 	%r104, %r103, 1;
	shl.b32 	%r105, %r3, 4;
	and.b32  	%r106, %r105, 67107840;
	mov.u32 	%r107, _ZZ14linear_fuse_ifPfS_S_S_S_iiiE2As;
	add.s32 	%r5, %r107, %r106;
	and.b32  	%r6, %r102, 3;
	and.b32  	%r7, %r104, 3;
	and.b32  	%r8, %r104, 508;
	shl.b32 	%r108, %r3, 5;
	and.b32  	%r109, %r108, 1024;
	mov.u32 	%r110, _ZZ14linear_fuse_ifPfS_S_S_S_iiiE2Bs;
	add.s32 	%r9, %r110, %r109;
	add.s32 	%r111, %r97, %r100;
	mad.lo.s32 	%r10, %r98, %r111, %r99;
	shl.b32 	%r112, %r100, 1;
	add.s32 	%r113, %r97, %r112;
	mul.lo.s32 	%r114, %r98, %r113;
	add.s32 	%r11, %r99, %r114;
	shl.b32 	%r115, %r114, 2;
	shl.b32 	%r116, %r99, 2;
	add.s32 	%r12, %r115, %r116;
	mad.lo.s32 	%r117, %r100, 3, %r97;
	mul.lo.s32 	%r118, %r98, %r117;
	add.s32 	%r13, %r99, %r118;
	shl.b32 	%r119, %r118, 2;
	add.s32 	%r14, %r119, %r116;
	and.b32  	%r120, %r102, 1020;
	neg.s32 	%r15, %r120;
	mov.b32 	%r418, 0;
$L__BB3_2:
	setp.gt.u32 	%p2, %r4, 170;
	mov.b32 	%r429, 0;
	@%p2 bra 	$L__BB3_13;
	shl.b32 	%r426, %r10, 2;
	shl.b32 	%r420, %r3, 2;
	mov.b32 	%r429, 0;
	mov.u32 	%r419, %r15;
	mov.u32 	%r421, %r3;
	mov.u32 	%r422, %r14;
	mov.u32 	%r423, %r13;
	mov.u32 	%r424, %r12;
	mov.u32 	%r425, %r11;
	mov.u32 	%r427, %r10;
$L__BB3_4:
	setp.gt.u32 	%p3, %r421, 511;
	@%p3 bra 	$L__BB3_6;
	and.b32  	%r125, %r420, 28;
	shr.u32 	%r126, %r421, 3;
	add.s32 	%r127, %r1, %r126;
	add.s32 	%r128, %r125, %r418;
	mad.lo.s32 	%r129, %r127, %r92, %r128;
	mul.wide.s32 	%rd13, %r129, 4;
	add.s64 	%rd14, %rd1, %rd13;
	ld.global.v4.f32 	{%f2, %f3, %f4, %f5}, [%rd14];
	// begin inline asm
	{ cvt.rn.f16x2.f32 %r123, %f3, %f2; }

	// end inline asm
	// begin inline asm
	{ cvt.rn.f16x2.f32 %r124, %f5, %f4; }

	// end inline asm
	shl.b32 	%r130, %r420, 1;
	and.b32  	%r131, %r130, 56;
	shl.b32 	%r132, %r126, 6;
	or.b32  	%r133, %r132, %r131;
	mov.u32 	%r134, _ZZ14linear_fuse_ifPfS_S_S_S_iiiE2As;
	add.s32 	%r135, %r134, %r133;
	st.shared.u32 	[%r135], %r123;
	st.shared.u32 	[%r135+4], %r124;
$L__BB3_6:
	setp.gt.u32 	%p4, %r427, 511;
	@%p4 bra 	$L__BB3_8;
	and.b32  	%r138, %r426, 28;
	shr.u32 	%r139, %r427, 3;
	add.s32 	%r140, %r1, %r139;
	add.s32 	%r141, %r138, %r418;
	mad.lo.s32 	%r142, %r140, %r92, %r141;
	mul.wide.s32 	%rd15, %r142, 4;
	add.s64 	%rd16, %rd1, %rd15;
	ld.global.v4.f32 	{%f6, %f7, %f8, %f9}, [%rd16];
	// begin inline asm
	{ cvt.rn.f16x2.f32 %r136, %f7, %f6; }

	// end inline asm
	// begin inline asm
	{ cvt.rn.f16x2.f32 %r137, %f9, %f8; }

	// end inline asm
	shl.b32 	%r143, %r426, 1;
	and.b32  	%r144, %r143, 56;
	shl.b32 	%r145, %r139, 6;
	or.b32  	%r146, %r145, %r144;
	mov.u32 	%r147, _ZZ14linear_fuse_ifPfS_S_S_S_iiiE2As;
	add.s32 	%r148, %r147, %r146;
	st.shared.u32 	[%r148], %r136;
	st.shared.u32 	[%r148+4], %r137;
$L__BB3_8:
	setp.gt.u32 	%p5, %r425, 511;
	@%p5 bra 	$L__BB3_10;
	and.b32  	%r151, %r424, 28;
	shr.u32 	%r152, %r425, 3;
	add.s32 	%r153, %r1, %r152;
	add.s32 	%r154, %r151, %r418;
	mad.lo.s32 	%r155, %r153, %r92, %r154;
	mul.wide.s32 	%rd17, %r155, 4;
	add.s64 	%rd18, %rd1, %rd17;
	ld.global.v4.f32 	{%f10, %f11, %f12, %f13}, [%rd18];
	// begin inline asm
	{ cvt.rn.f16x2.f32 %r149, %f11, %f10; }

	// end inline asm
	// begin inline asm
	{ cvt.rn.f16x2.f32 %r150, %f13, %f12; }

	// end inline asm
	shl.b32 	%r156, %r424, 1;
	and.b32  	%r157, %r156, 56;
	shl.b32 	%r158, %r152, 6;
	or.b32  	%r159, %r158, %r157;
	mov.u32 	%r160, _ZZ14linear_fuse_ifPfS_S_S_S_iiiE2As;
	add.s32 	%r161, %r160, %r159;
	st.shared.u32 	[%r161], %r149;
	st.shared.u32 	[%r161+4], %r150;
$L__BB3_10:
	setp.gt.u32 	%p6, %r423, 511;
	@%p6 bra 	$L__BB3_12;
	and.b32  	%r164, %r422, 28;
	shr.u32 	%r165, %r423, 3;
	add.s32 	%r166, %r1, %r165;
	add.s32 	%r167, %r164, %r418;
	mad.lo.s32 	%r168, %r166, %r92, %r167;
	mul.wide.s32 	%rd19, %r168, 4;
	add.s64 	%rd20, %rd1, %rd19;
	ld.global.v4.f32 	{%f14, %f15, %f16, %f17}, [%rd20];
	// begin inline asm
	{ cvt.rn.f16x2.f32 %r162, %f15, %f14; }

	// end inline asm
	// begin inline asm
	{ cvt.rn.f16x2.f32 %r163, %f17, %f16; }

	// end inline asm
	shl.b32 	%r169, %r422, 1;
	and.b32  	%r170, %r169, 56;
	shl.b32 	%r171, %r165, 6;
	or.b32  	%r172, %r171, %r170;
	mov.u32 	%r173, _ZZ14linear_fuse_ifPfS_S_S_S_iiiE2As;
	add.s32 	%r174, %r173, %r172;
	st.shared.u32 	[%r174], %r162;
	st.shared.u32 	[%r174+4], %r163;
$L__BB3_12:
	shl.b32 	%r175, %r4, 2;
	add.s32 	%r429, %r429, %r175;
	add.s32 	%r427, %r427, %r175;
	shl.b32 	%r176, %r4, 4;
	add.s32 	%r426, %r426, %r176;
	add.s32 	%r425, %r425, %r175;
	add.s32 	%r424, %r424, %r176;
	add.s32 	%r423, %r423, %r175;
	add.s32 	%r422, %r422, %r176;
	add.s32 	%r421, %r421, %r175;
	add.s32 	%r420, %r420, %r176;
	add.s32 	%r419, %r419, 4;
	setp.ne.s32 	%p7, %r419, 0;
	@%p7 bra 	$L__BB3_4;
$L__BB3_13:
	setp.eq.s32 	%p8, %r6, 0;
	@%p8 bra 	$L__BB3_22;
	add.s32 	%r40, %r429, %r3;
	setp.gt.u32 	%p9, %r40, 511;
	@%p9 bra 	$L__BB3_16;
	shl.b32 	%r179, %r40, 2;
	and.b32  	%r180, %r179, 28;
	shr.u32 	%r181, %r40, 3;
	add.s32 	%r182, %r1, %r181;
	add.s32 	%r183, %r180, %r418;
	mad.lo.s32 	%r184, %r182, %r92, %r183;
	mul.wide.s32 	%rd21, %r184, 4;
	add.s64 	%rd22, %rd1, %rd21;
	ld.global.v4.f32 	{%f18, %f19, %f20, %f21}, [%rd22];
	// begin inline asm
	{ cvt.rn.f16x2.f32 %r177, %f19, %f18; }

	// end inline asm
	// begin inline asm
	{ cvt.rn.f16x2.f32 %r178, %f21, %f20; }

	// end inline asm
	shl.b32 	%r185, %r40, 3;
	and.b32  	%r186, %r185, 56;
	shl.b32 	%r187, %r181, 6;
	or.b32  	%r188, %r187, %r186;
	mov.u32 	%r189, _ZZ14linear_fuse_ifPfS_S_S_S_iiiE2As;
	add.s32 	%r190, %r189, %r188;
	st.shared.u32 	[%r190], %r177;
	st.shared.u32 	[%r190+4], %r178;
$L__BB3_16:
	setp.eq.s32 	%p10, %r6, 1;
	@%p10 bra 	$L__BB3_22;
	add.s32 	%r41, %r40, %r4;
	setp.gt.u32 	%p11, %r41, 511;
	@%p11 bra 	$L__BB3_19;
	shl.b32 	%r193, %r41, 2;
	and.b32  	%r194, %r193, 28;
	shr.u32 	%r195, %r41, 3;
	add.s32 	%r196, %r1, %r195;
	add.s32 	%r197, %r194, %r418;
	mad.lo.s32 	%r198, %r196, %r92, %r197;
	mul.wide.s32 	%rd23, %r198, 4;
	add.s64 	%rd24, %rd1, %rd23;
	ld.global.v4.f32 	{%f22, %f23, %f24, %f25}, [%rd24];
	// begin inline asm
	{ cvt.rn.f16x2.f32 %r191, %f23, %f22; }

	// end inline asm
	// begin inline asm
	{ cvt.rn.f16x2.f32 %r192, %f25, %f24; }

	// end inline asm
	shl.b32 	%r199, %r41, 3;
	and.b32  	%r200, %r199, 56;
	shl.b32 	%r201, %r195, 6;
	or.b32  	%r202, %r201, %r200;
	mov.u32 	%r203, _ZZ14linear_fuse_ifPfS_S_S_S_iiiE2As;
	add.s32 	%r204, %r203, %r202;
	st.shared.u32 	[%r204], %r191;
	st.shared.u32 	[%r204+4], %r192;
$L__BB3_19:
	setp.eq.s32 	%p12, %r6, 2;
	@%p12 bra 	$L__BB3_22;
	add.s32 	%r42, %r41, %r4;
	setp.gt.u32 	%p13, %r42, 511;
	@%p13 bra 	$L__BB3_22;
	shl.b32 	%r207, %r42, 2;
	and.b32  	%r208, %r207, 28;
	shr.u32 	%r209, %r42, 3;
	add.s32 	%r210, %r1, %r209;
	add.s32 	%r211, %r208, %r418;
	mad.lo.s32 	%r212, %r210, %r92, %r211;
	mul.wide.s32 	%rd25, %r212, 4;
	add.s64 	%rd26, %rd1, %rd25;
	ld.global.v4.f32 	{%f26, %f27, %f28, %f29}, [%rd26];
	// begin inline asm
	{ cvt.rn.f16x2.f32 %r205, %f27, %f26; }

	// end inline asm
	// begin inline asm
	{ cvt.rn.f16x2.f32 %r206, %f29, %f28; }

	// end inline asm
	shl.b32 	%r213, %r42, 3;
	and.b32  	%r214, %r213, 56;
	shl.b32 	%r215, %r209, 6;
	or.b32  	%r216, %r215, %r214;
	mov.u32 	%r217, _ZZ14linear_fuse_ifPfS_S_S_S_iiiE2As;
	add.s32 	%r218, %r217, %r216;
	st.shared.u32 	[%r218], %r205;
	st.shared.u32 	[%r218+4], %r206;
$L__BB3_22:
	setp.gt.u32 	%p14, %r4, 85;
	bar.sync 	0;
	mov.b32 	%r432, 0;
	@%p14 bra 	$L__BB3_33;
	mov.b32 	%r432, 0;
	mov.u32 	%r431, %r432;
$L__BB3_24:
	add.s32 	%r45, %r432, %r3;
	setp.gt.u32 	%p15, %r45, 255;
	@%p15 bra 	$L__BB3_26;
	shl.b32 	%r223, %r45, 2;
	and.b32  	%r224, %r223, 28;
	shr.u32 	%r225, %r45, 3;
	add.s32 	%r226, %r2, %r225;
	add.s32 	%r227, %r224, %r418;
	mad.lo.s32 	%r228, %r226, %r92, %r227;
	mul.wide.s32 	%rd27, %r228, 4;
	add.s64 	%rd28, %rd2, %rd27;
	ld.global.v4.f32 	{%f30, %f31, %f32, %f33}, [%rd28];
	// begin inline asm
	{ cvt.rn.f16x2.f32 %r221, %f31, %f30; }

	// end inline asm
	// begin inline asm
	{ cvt.rn.f16x2.f32 %r222, %f33, %f32; }

	// end inline asm
	shl.b32 	%r229, %r45, 3;
	and.b32  	%r230, %r229, 56;
	shl.b32 	%r231, %r225, 6;
	or.b32  	%r232, %r231, %r230;
	mov.u32 	%r233, _ZZ14linear_fuse_ifPfS_S_S_S_iiiE2Bs;
	add.s32 	%r234, %r233, %r232;
	st.shared.u32 	[%r234], %r221;
	st.shared.u32 	[%r234+4], %r222;
$L__BB3_26:
	add.s32 	%r46, %r45, %r4;
	setp.gt.u32 	%p16, %r46, 255;
	@%p16 bra 	$L__BB3_28;
	shl.b32 	%r237, %r46, 2;
	and.b32  	%r238, %r237, 28;
	shr.u32 	%r239, %r46, 3;
	add.s32 	%r240, %r2, %r239;
	add.s32 	%r241, %r238, %r418;
	mad.lo.s32 	%r242, %r240, %r92, %r241;
	mul.wide.s32 	%rd29, %r242, 4;
	add.s64 	%rd30, %rd2, %rd29;
	ld.global.v4.f32 	{%f34, %f35, %f36, %f37}, [%rd30];
	// begin inline asm
	{ cvt.rn.f16x2.f32 %r235, %f35, %f34; }

	// end inline asm
	// begin inline asm
	{ cvt.rn.f16x2.f32 %r236, %f37, %f36; }

	// end inline asm
	shl.b32 	%r243, %r46, 3;
	and.b32  	%r244, %r243, 56;
	shl.b32 	%r245, %r239, 6;
	or.b32  	%r246, %r245, %r244;
	mov.u32 	%r247, _ZZ14linear_fuse_ifPfS_S_S_S_iiiE2Bs;
	add.s32 	%r248, %r247, %r246;
	st.shared.u32 	[%r248], %r235;
	st.shared.u32 	[%r248+4], %r236;
$L__BB3_28:
	add.s32 	%r47, %r46, %r4;
	setp.gt.u32 	%p17, %r47, 255;
	@%p17 bra 	$L__BB3_30;
	shl.b32 	%r251, %r47, 2;
	and.b32  	%r252, %r251, 28;
	shr.u32 	%r253, %r47, 3;
	add.s32 	%r254, %r2, %r253;
	add.s32 	%r255, %r252, %r418;
	mad.lo.s32 	%r256, %r254, %r92, %r255;
	mul.wide.s32 	%rd31, %r256, 4;
	add.s64 	%rd32, %rd2, %rd31;
	ld.global.v4.f32 	{%f38, %f39, %f40, %f41}, [%rd32];
	// begin inline asm
	{ cvt.rn.f16x2.f32 %r249, %f39, %f38; }

	// end inline asm
	// begin inline asm
	{ cvt.rn.f16x2.f32 %r250, %f41, %f40; }

	// end inline asm
	shl.b32 	%r257, %r47, 3;
	and.b32  	%r258, %r257, 56;
	shl.b32 	%r259, %r253, 6;
	or.b32  	%r260, %r259, %r258;
	mov.u32 	%r261, _ZZ14linear_fuse_ifPfS_S_S_S_iiiE2Bs;
	add.s32 	%r262, %r261, %r260;
	st.shared.u32 	[%r262], %r249;
	st.shared.u32 	[%r262+4], %r250;
$L__BB3_30:
	add.s32 	%r48, %r47, %r4;
	setp.gt.u32 	%p18, %r48, 255;
	@%p18 bra 	$L__BB3_32;
	shl.b32 	%r265, %r48, 2;
	and.b32  	%r266, %r265, 28;
	shr.u32 	%r267, %r48, 3;
	add.s32 	%r268, %r2, %r267;
	add.s32 	%r269, %r266, %r418;
	mad.lo.s32 	%r270, %r268, %r92, %r269;
	mul.wide.s32 	%rd33, %r270, 4;
	add.s64 	%rd34, %rd2, %rd33;
	ld.global.v4.f32 	{%f42, %f43, %f44, %f45}, [%rd34];
	// begin inline asm
	{ cvt.rn.f16x2.f32 %r263, %f43, %f42; }

	// end inline asm
	// begin inline asm
	{ cvt.rn.f16x2.f32 %r264, %f45, %f44; }

	// end inline asm
	shl.b32 	%r271, %r48, 3;
	and.b32  	%r272, %r271, 56;
	shl.b32 	%r273, %r267, 6;
	or.b32  	%r274, %r273, %r272;
	mov.u32 	%r275, _ZZ14linear_fuse_ifPfS_S_S_S_iiiE2Bs;
	add.s32 	%r276, %r275, %r274;
	st.shared.u32 	[%r276], %r263;
	st.shared.u32 	[%r276+4], %r264;
$L__BB3_32:
	shl.b32 	%r277, %r4, 2;
	add.s32 	%r432, %r277, %r432;
	add.s32 	%r431, %r431, 4;
	setp.ne.s32 	%p19, %r431, %r8;
	@%p19 bra 	$L__BB3_24;
$L__BB3_33:
	setp.eq.s32 	%p20, %r7, 0;
	@%p20 bra 	$L__BB3_42;
	add.s32 	%r52, %r432, %r3;
	setp.gt.u32 	%p21, %r52, 255;
	@%p21 bra 	$L__BB3_36;
	shl.b32 	%r280, %r52, 2;
	and.b32  	%r281, %r280, 28;
	shr.u32 	%r282, %r52, 3;
	add.s32 	%r283, %r2, %r282;
	add.s32 	%r284, %r281, %r418;
	mad.lo.s32 	%r285, %r283, %r92, %r284;
	mul.wide.s32 	%rd35, %r285, 4;
	add.s64 	%rd36, %rd2, %rd35;
	ld.global.v4.f32 	{%f46, %f47, %f48, %f49}, [%rd36];
	// begin inline asm
	{ cvt.rn.f16x2.f32 %r278, %f47, %f46; }

	// end inline asm
	// begin inline asm
	{ cvt.rn.f16x2.f32 %r279, %f49, %f48; }

	// end inline asm
	shl.b32 	%r286, %r52, 3;
	and.b32  	%r287, %r286, 56;
	shl.b32 	%r288, %r282, 6;
	or.b32  	%r289, %r288, %r287;
	mov.u32 	%r290, _ZZ14linear_fuse_ifPfS_S_S_S_iiiE2Bs;
	add.s32 	%r291, %r290, %r289;
	st.shared.u32 	[%r291], %r278;
	st.shared.u32 	[%r291+4], %r279;
$L__BB3_36:
	setp.eq.s32 	%p22, %r7, 1;
	@%p22 bra 	$L__BB3_42;
	add.s32 	%r53, %r52, %r4;
	setp.gt.u32 	%p23, %r53, 255;
	@%p23 bra 	$L__BB3_39;
	shl.b32 	%r294, %r53, 2;
	and.b32  	%r295, %r294, 28;
	shr.u32 	%r296, %r53, 3;
	add.s32 	%r297, %r2, %r296;
	add.s32 	%r298, %r295, %r418;
	mad.lo.s32 	%r299, %r297, %r92, %r298;
	mul.wide.s32 	%rd37, %r299, 4;
	add.s64 	%rd38, %rd2, %rd37;
	ld.global.v4.f32 	{%f50, %f51, %f52, %f53}, [%rd38];
	// begin inline asm
	{ cvt.rn.f16x2.f32 %r292, %f51, %f50; }

	// end inline asm
	// begin inline asm
	{ cvt.rn.f16x2.f32 %r293, %f53, %f52; }

	// end inline asm
	shl.b32 	%r300, %r53, 3;
	and.b32  	%r301, %r300, 56;
	shl.b32 	%r302, %r296, 6;
	or.b32  	%r303, %r302, %r301;
	mov.u32 	%r304, _ZZ14linear_fuse_ifPfS_S_S_S_iiiE2Bs;
	add.s32 	%r305, %r304, %r303;
	st.shared.u32 	[%r305], %r292;
	st.shared.u32 	[%r305+4], %r293;
$L__BB3_39:
	setp.eq.s32 	%p24, %r7, 2;
	@%p24 bra 	$L__BB3_42;
	add.s32 	%r54, %r53, %r4;
	setp.gt.u32 	%p25, %r54, 255;
	@%p25 bra 	$L__BB3_42;
	shl.b32 	%r308, %r54, 2;
	and.b32  	%r309, %r308, 28;
	shr.u32 	%r310, %r54, 3;
	add.s32 	%r311, %r2, %r310;
	add.s32 	%r312, %r309, %r418;
	mad.lo.s32 	%r313, %r311, %r92, %r312;
	mul.wide.s32 	%rd39, %r313, 4;
	add.s64 	%rd40, %rd2, %rd39;
	ld.global.v4.f32 	{%f54, %f55, %f56, %f57}, [%rd40];
	// begin inline asm
	{ cvt.rn.f16x2.f32 %r306, %f55, %f54; }

	// end inline asm
	// begin inline asm
	{ cvt.rn.f16x2.f32 %r307, %f57, %f56; }

	// end inline asm
	shl.b32 	%r314, %r54, 3;
	and.b32  	%r315, %r314, 56;
	shl.b32 	%r316, %r310, 6;
	or.b32  	%r317, %r316, %r315;
	mov.u32 	%r318, _ZZ14linear_fuse_ifPfS_S_S_S_iiiE2Bs;
	add.s32 	%r319, %r318, %r317;
	st.shared.u32 	[%r319], %r306;
	st.shared.u32 	[%r319+4], %r307;
$L__BB3_42:
	bar.sync 	0;
	mov.b32 	%r320, 32;
	wmma.load.a.sync.aligned.row.m16n16k16.shared.f16 	{%r321, %r322, %r323, %r324, %r325, %r326, %r327, %r328}, [%r5], %r320;
	wmma.load.b.sync.aligned.col.m16n16k16.shared.f16 	{%r329, %r330, %r331, %r332, %r333, %r334, %r335, %r336}, [%r9], %r320;
	shr.u32 	%r337, %r3, 5;
	mul.wide.u32 	%rd41, %r337, 16;
	add.s64 	%rd42, %rd4, %rd41;
	ld.local.v4.u32 	{%r338, %r339, %r340, %r341}, [%rd42];
	wmma.mma.sync.aligned.row.col.m16n16k16.f16.f16 {%r342, %r343, %r344, %r345}, {%r321, %r322, %r323, %r324, %r325, %r326, %r327, %r328}, {%r329, %r330, %r331, %r332, %r333, %r334, %r335, %r336}, {%r338, %r339, %r340, %r341};
	add.s32 	%r346, %r5, 32;
	wmma.load.a.sync.aligned.row.m16n16k16.shared.f16 	{%r347, %r348, %r349, %r350, %r351, %r352, %r353, %r354}, [%r346], %r320;
	add.s32 	%r355, %r9, 32;
	wmma.load.b.sync.aligned.col.m16n16k16.shared.f16 	{%r356, %r357, %r358, %r359, %r360, %r361, %r362, %r363}, [%r355], %r320;
	wmma.mma.sync.aligned.row.col.m16n16k16.f16.f16 {%r364, %r365, %r366, %r367}, {%r347, %r348, %r349, %r350, %r351, %r352, %r353, %r354}, {%r356, %r357, %r358, %r359, %r360, %r361, %r362, %r363}, {%r342, %r343, %r344, %r345};
	st.local.v4.u32 	[%rd42], {%r364, %r365, %r366, %r367};
	bar.sync 	0;
	add.s32 	%r418, %r418, 32;
	setp.lt.s32 	%p26, %r418, %r92;
	@%p26 bra 	$L__BB3_2;
$L__BB3_43:
	mov.u32 	%r368, %tid.y;
	mov.u32 	%r56, %ntid.x;
	mov.u32 	%r369, %tid.x;
	mad.lo.s32 	%r437, %r368, %r56, %r369;
	shr.u32 	%r58, %r437, 5;
	shr.u32 	%r59, %r437, 6;
	shl.b32 	%r370, %r59, 4;
	add.s32 	%r371, %r1, %r370;
	shr.u32 	%r372, %r437, 1;
	and.b32  	%r60, %r372, 16;
	add.s32 	%r373, %r2, %r60;
	setp.ge.s32 	%p27, %r371, %r90;
	setp.ge.s32 	%p28, %r373, %r91;
	or.pred  	%p29, %p27, %p28;
	@%p29 bra 	$L__BB3_45;
	shl.b32 	%r375, %r60, 1;
	shl.b32 	%r376, %r59, 10;
	or.b32  	%r377, %r376, %r375;
	mov.u32 	%r378, _ZZ14linear_fuse_ifPfS_S_S_S_iiiE2Cs;
	add.s32 	%r379, %r378, %r377;
	mul.wide.u32 	%rd43, %r58, 16;
	add.s64 	%rd44, %rd4, %rd43;
	ld.local.v4.u32 	{%r380, %r381, %r382, %r383}, [%rd44];
	mov.b32 	%r384, 32;
	wmma.store.d.sync.aligned.row.m16n16k16.shared.f16 	[%r379], {%r380, %r381, %r382, %r383}, %r384;
$L__BB3_45:
	bar.sync 	0;
	setp.gt.u32 	%p30, %r437, 511;
	@%p30 bra 	$L__BB3_56;
	ld.param.u64 	%rd61, [_Z14linear_fuse_ifPfS_S_S_S_iii_param_4];
	ld.param.u64 	%rd60, [_Z14linear_fuse_ifPfS_S_S_S_iii_param_3];
	cvta.to.global.u64 	%rd5, %rd60;
	cvta.to.global.u64 	%rd6, %rd61;
	mov.u32 	%r385, %ntid.y;
	mul.lo.s32 	%r61, %r56, %r385;
	add.s32 	%r62, %r437, %r61;
	max.u32 	%r386, %r62, 512;
	setp.lt.u32 	%p31, %r62, 512;
	selp.u32 	%r387, 1, 0, %p31;
	add.s32 	%r388, %r62, %r387;
	sub.s32 	%r389, %r386, %r388;
	div.u32 	%r390, %r389, %r61;
	add.s32 	%r63, %r390, %r387;
	and.b32  	%r391, %r63, 1;
	setp.eq.b32 	%p32, %r391, 1;
	@%p32 bra 	$L__BB3_49;
	shr.u32 	%r64, %r437, 3;
	shl.b32 	%r392, %r437, 2;
	and.b32  	%r65, %r392, 28;
	add.s32 	%r66, %r64, %r1;
	add.s32 	%r393, %r65, %r2;
	setp.ge.s32 	%p33, %r66, %r90;
	add.s32 	%r394, %r393, 3;
	setp.ge.s32 	%p34, %r394, %r91;
	or.pred  	%p35, %p33, %p34;
	mov.u32 	%r437, %r62;
	@%p35 bra 	$L__BB3_49;
	mul.wide.u32 	%rd45, %r393, 4;
	add.s64 	%rd46, %rd3, %rd45;
	ld.global.v4.f32 	{%f62, %f63, %f64, %f65}, [%rd46];
	mad.lo.s32 	%r395, %r66, %r91, %r393;
	mul.wide.s32 	%rd47, %r395, 4;
	add.s64 	%rd48, %rd6, %rd47;
	ld.global.v4.f32 	{%f66, %f67, %f68, %f69}, [%rd48];
	shl.b32 	%r396, %r65, 1;
	shl.b32 	%r397, %r64, 6;
	or.b32  	%r398, %r397, %r396;
	mov.u32 	%r399, _ZZ14linear_fuse_ifPfS_S_S_S_iiiE2Cs;
	add.s32 	%r400, %r399, %r398;
	ld.shared.u16 	%rs2, [%r400];
	// begin inline asm
	{  cvt.f32.f16 %f58, %rs2;}

	// end inline asm
	add.f32 	%f70, %f62, %f58;
	add.f32 	%f71, %f66, %f70;
	ld.shared.u16 	%rs3, [%r400+2];
	// begin inline asm
	{  cvt.f32.f16 %f59, %rs3;}

	// end inline asm
	add.f32 	%f72, %f63, %f59;
	add.f32 	%f73, %f67, %f72;
	ld.shared.u16 	%rs4, [%r400+4];
	// begin inline asm
	{  cvt.f32.f16 %f60, %rs4;}

	// end inline asm
	add.f32 	%f74, %f64, %f60;
	add.f32 	%f75, %f68, %f74;
	ld.shared.u16 	%rs5, [%r400+6];
	// begin inline asm
	{  cvt.f32.f16 %f61, %rs5;}

	// end inline asm
	add.f32 	%f76, %f65, %f61;
	add.f32 	%f77, %f69, %f76;
	setp.ge.f32 	%p36, %f71, 0f3F800000;
	selp.f32 	%f78, 0f3F800000, 0f00000000, %p36;
	setp.ge.f32 	%p37, %f73, 0f3F800000;
	selp.f32 	%f79, 0f3F800000, 0f00000000, %p37;
	setp.ge.f32 	%p38, %f75, 0f3F800000;
	selp.f32 	%f80, 0f3F800000, 0f00000000, %p38;
	setp.ge.f32 	%p39, %f77, 0f3F800000;
	selp.f32 	%f81, 0f3F800000, 0f00000000, %p39;
	cvt.f64.f32 	%fd1, %f78;
	mov.f64 	%fd2, 0d3FF0000000000000;
	sub.f64 	%fd3, %fd2, %fd1;
	cvt.f64.f32 	%fd4, %f71;
	mul.f64 	%fd5, %fd3, %fd4;
	cvt.rn.f32.f64 	%f82, %fd5;
	cvt.f64.f32 	%fd6, %f79;
	sub.f64 	%fd7, %fd2, %fd6;
	cvt.f64.f32 	%fd8, %f73;
	mul.f64 	%fd9, %fd7, %fd8;
	cvt.rn.f32.f64 	%f83, %fd9;
	cvt.f64.f32 	%fd10, %f80;
	sub.f64 	%fd11, %fd2, %fd10;
	cvt.f64.f32 	%fd12, %f75;
	mul.f64 	%fd13, %fd11, %fd12;
	cvt.rn.f32.f64 	%f84, %fd13;
	cvt.f64.f32 	%fd14, %f81;
	sub.f64 	%fd15, %fd2, %fd14;
	cvt.f64.f32 	%fd16, %f77;
	mul.f64 	%fd17, %fd15, %fd16;
	cvt.rn.f32.f64 	%f85, %fd17;
	st.global.v4.f32 	[%rd48], {%f82, %f83, %f84, %f85};
	add.s64 	%rd49, %rd5, %rd47;
	st.global.v4.f32 	[%rd49], {%f78, %f79, %f80, %f81};
$L__BB3_49:
	setp.eq.s32 	%p40, %r63, 0;
	@%p40 bra 	$L__BB3_56;
	add.s32 	%r435, %r437, %r61;
	shl.b32 	%r436, %r435, 2;
	shl.b32 	%r71, %r61, 3;
	shl.b32 	%r72, %r61, 1;
	shl.b32 	%r434, %r437, 2;
$L__BB3_51:
	.pragma "nounroll";
	shr.u32 	%r78, %r437, 3;
	and.b32  	%r79, %r434, 28;
	add.s32 	%r80, %r78, %r1;
	add.s32 	%r81, %r79, %r2;
	setp.ge.s32 	%p41, %r80, %r90;
	add.s32 	%r402, %r81, 3;
	setp.ge.s32 	%p42, %r402, %r91;
	or.pred  	%p43, %p41, %p42;
	@%p43 bra 	$L__BB3_53;
	mul.wide.u32 	%rd50, %r81, 4;
	add.s64 	%rd51, %rd3, %rd50;
	ld.global.v4.f32 	{%f90, %f91, %f92, %f93}, [%rd51];
	mad.lo.s32 	%r403, %r80, %r91, %r81;
	mul.wide.s32 	%rd52, %r403, 4;
	add.s64 	%rd53, %rd6, %rd52;
	ld.global.v4.f32 	{%f94, %f95, %f96, %f97}, [%rd53];
	shl.b32 	%r404, %r79, 1;
	shl.b32 	%r405, %r78, 6;
	or.b32  	%r406, %r405, %r404;
	mov.u32 	%r407, _ZZ14linear_fuse_ifPfS_S_S_S_iiiE2Cs;
	add.s32 	%r408, %r407, %r406;
	ld.shared.u16 	%rs6, [%r408];
	// begin inline asm
	{  cvt.f32.f16 %f86, %rs6;}

	// end inline asm
	add.f32 	%f98, %f90, %f86;
	add.f32 	%f99, %f94, %f98;
	ld.shared.u16 	%rs7, [%r408+2];
	// begin inline asm
	{  cvt.f32.f16 %f87, %rs7;}

	// end inline asm
	add.f32 	%f100, %f91, %f87;
	add.f32 	%f101, %f95, %f100;
	ld.shared.u16 	%rs8, [%r408+4];
	// begin inline asm
	{  cvt.f32.f16 %f88, %rs8;}

	// end inline asm
	add.f32 	%f102, %f92, %f88;
	add.f32 	%f103, %f96, %f102;
	ld.shared.u16 	%rs9, [%r408+6];
	// begin inline asm
	{  cvt.f32.f16 %f89, %rs9;}

	// end inline asm
	add.f32 	%f104, %f93, %f89;
	add.f32 	%f105, %f97, %f104;
	setp.ge.f32 	%p44, %f99, 0f3F800000;
	selp.f32 	%f106, 0f3F800000, 0f00000000, %p44;
	setp.ge.f32 	%p45, %f101, 0f3F800000;
	selp.f32 	%f107, 0f3F800000, 0f00000000, %p45;
	setp.ge.f32 	%p46, %f103, 0f3F800000;
	selp.f32 	%f108, 0f3F800000, 0f00000000, %p46;
	setp.ge.f32 	%p47, %f105, 0f3F800000;
	selp.f32 	%f109, 0f3F800000, 0f00000000, %p47;
	cvt.f64.f32 	%fd18, %f106;
	mov.f64 	%fd19, 0d3FF0000000000000;
	sub.f64 	%fd20, %fd19, %fd18;
	cvt.f64.f32 	%fd21, %f99;
	mul.f64 	%fd22, %fd20, %fd21;
	cvt.rn.f32.f64 	%f110, %fd22;
	cvt.f64.f32 	%fd23, %f107;
	sub.f64 	%fd24, %fd19, %fd23;
	cvt.f64.f32 	%fd25, %f101;
	mul.f64 	%fd26, %fd24, %fd25;
	cvt.rn.f32.f64 	%f111, %fd26;
	cvt.f64.f32 	%fd27, %f108;
	sub.f64 	%fd28, %fd19, %fd27;
	cvt.f64.f32 	%fd29, %f103;
	mul.f64 	%fd30, %fd28, %fd29;
	cvt.rn.f32.f64 	%f112, %fd30;
	cvt.f64.f32 	%fd31, %f109;
	sub.f64 	%fd32, %fd19, %fd31;
	cvt.f64.f32 	%fd33, %f105;
	mul.f64 	%fd34, %fd32, %fd33;
	cvt.rn.f32.f64 	%f113, %fd34;
	st.global.v4.f32 	[%rd53], {%f110, %f111, %f112, %f113};
	add.s64 	%rd54, %rd5, %rd52;
	st.global.v4.f32 	[%rd54], {%f106, %f107, %f108, %f109};
$L__BB3_53:
	shr.u32 	%r82, %r435, 3;
	and.b32  	%r83, %r436, 28;
	add.s32 	%r84, %r82, %r1;
	add.s32 	%r85, %r83, %r2;
	setp.ge.s32 	%p48, %r84, %r90;
	add.s32 	%r410, %r85, 3;
	setp.ge.s32 	%p49, %r410, %r91;
	or.pred  	%p50, %p48, %p49;
	@%p50 bra 	$L__BB3_55;
	mul.wide.u32 	%rd55, %r85, 4;
	add.s64 	%rd56, %rd3, %rd55;
	ld.global.v4.f32 	{%f118, %f119, %f120, %f121}, [%rd56];
	mad.lo.s32 	%r411, %r84, %r91, %r85;
	mul.wide.s32 	%rd57, %r411, 4;
	add.s64 	%rd58, %rd6, %rd57;
	ld.global.v4.f32 	{%f122, %f123, %f124, %f125}, [%rd58];
	shl.b32 	%r412, %r83, 1;
	shl.b32 	%r413, %r82, 6;
	or.b32  	%r414, %r413, %r412;
	mov.u32 	%r415, _ZZ14linear_fuse_ifPfS_S_S_S_iiiE2Cs;
	add.s32 	%r416, %r415, %r414;
	ld.shared.u16 	%rs10, [%r416];
	// begin inline asm
	{  cvt.f32.f16 %f114, %rs10;}

	// end inline asm
	add.f32 	%f126, %f118, %f114;
	add.f32 	%f127, %f122, %f126;
	ld.shared.u16 	%rs11, [%r416+2];
	// begin inline asm
	{  cvt.f32.f16 %f115, %rs11;}

	// end inline asm
	add.f32 	%f128, %f119, %f115;
	add.f32 	%f129, %f123, %f128;
	ld.shared.u16 	%rs12, [%r416+4];
	// begin inline asm
	{  cvt.f32.f16 %f116, %rs12;}

	// end inline asm
	add.f32 	%f130, %f120, %f116;
	add.f32 	%f131, %f124, %f130;
	ld.shared.u16 	%rs13, [%r416+6];
	// begin inline asm
	{  cvt.f32.f16 %f117, %rs13;}

	// end inline asm
	add.f32 	%f132, %f121, %f117;
	add.f32 	%f133, %f125, %f132;
	setp.ge.f32 	%p51, %f127, 0f3F800000;
	selp.f32 	%f134, 0f3F800000, 0f00000000, %p51;
	setp.ge.f32 	%p52, %f129, 0f3F800000;
	selp.f32 	%f135, 0f3F800000, 0f00000000, %p52;
	setp.ge.f32 	%p53, %f131, 0f3F800000;
	selp.f32 	%f136, 0f3F800000, 0f00000000, %p53;
	setp.ge.f32 	%p54, %f133, 0f3F800000;
	selp.f32 	%f137, 0f3F800000, 0f00000000, %p54;
	cvt.f64.f32 	%fd35, %f134;
	mov.f64 	%fd36, 0d3FF0000000000000;
	sub.f64 	%fd37, %fd36, %fd35;
	cvt.f64.f32 	%fd38, %f127;
	mul.f64 	%fd39, %fd37, %fd38;
	cvt.rn.f32.f64 	%f138, %fd39;
	cvt.f64.f32 	%fd40, %f135;
	sub.f64 	%fd41, %fd36, %fd40;
	cvt.f64.f32 	%fd42, %f129;
	mul.f64 	%fd43, %fd41, %fd42;
	cvt.rn.f32.f64 	%f139, %fd43;
	cvt.f64.f32 	%fd44, %f136;
	sub.f64 	%fd45, %fd36, %fd44;
	cvt.f64.f32 	%fd46, %f131;
	mul.f64 	%fd47, %fd45, %fd46;
	cvt.rn.f32.f64 	%f140, %fd47;
	cvt.f64.f32 	%fd48, %f137;
	sub.f64 	%fd49, %fd36, %fd48;
	cvt.f64.f32 	%fd50, %f133;
	mul.f64 	%fd51, %fd49, %fd50;
	cvt.rn.f32.f64 	%f141, %fd51;
	st.global.v4.f32 	[%rd58], {%f138, %f139, %f140, %f141};
	add.s64 	%rd59, %rd5, %rd57;
	st.global.v4.f32 	[%rd59], {%f134, %f135, %f136, %f137};
$L__BB3_55:
	add.s32 	%r417, %r437, %r61;
	add.s32 	%r437, %r417, %r61;
	add.s32 	%r436, %r436, %r71;
	add.s32 	%r435, %r435, %r72;
	add.s32 	%r434, %r434, %r71;
	setp.lt.u32 	%p55, %r437, 512;
	@%p55 bra 	$L__BB3_51;
$L__BB3_56:
	ret;

}
	// .globl	_Z14linear_forwardPfS_S_S_iii
.visible .entry _Z14linear_forwardPfS_S_S_iii(
	.param .u64 .ptr .align 1 _Z14linear_forwardPfS_S_S_iii_param_0,
	.param .u64 .ptr .align 1 _Z14linear_forwardPfS_S_S_iii_param_1,
	.param .u64 .ptr .align 1 _Z14linear_forwardPfS_S_S_iii_param_2,
	.param .u64 .ptr .align 1 _Z14linear_forwardPfS_S_S_iii_param_3,
	.param .u32 _Z14linear_forwardPfS_S_S_iii_param_4,
	.param .u32 _Z14linear_forwardPfS_S_S_iii_param_5,
	.param .u32 _Z14linear_forwardPfS_S_S_iii_param_6
)
{
	.local .align 16 .b8 	__local_depot4[128];
	.reg .b64 	%SP;
	.reg .b64 	%SPL;
	.reg .pred 	%p<1824>;
	.reg .b16 	%rs<1346>;
	.reg .b32 	%r<7044>;
	.reg .b32 	%f<1850>;
	.reg .b64 	%rd<1967>;
	// demoted variable
	.shared .align 2 .b8 _ZZ14linear_forwardPfS_S_S_iiiE2As[4096];
	// demoted variable
	.shared .align 2 .b8 _ZZ14linear_forwardPfS_S_S_iiiE2Bs[2048];
	// demoted variable
	.shared .align 2 .b8 _ZZ14linear_forwardPfS_S_S_iiiE2Cs[4096];
	mov.u64 	%SPL, __local_depot4;
	ld.param.u64 	%rd142, [_Z14linear_forwardPfS_S_S_iii_param_0];
	ld.param.u64 	%rd143, [_Z14linear_forwardPfS_S_S_iii_param_1];
	ld.param.u64 	%rd144, [_Z14linear_forwardPfS_S_S_iii_param_2];
	ld.param.u64 	%rd145, [_Z14linear_forwardPfS_S_S_iii_param_3];
	ld.param.u32 	%r2506, [_Z14linear_forwardPfS_S_S_iii_param_4];
	ld.param.u32 	%r2507, [_Z14linear_forwardPfS_S_S_iii_param_5];
	ld.param.u32 	%r2508, [_Z14linear_forwardPfS_S_S_iii_param_6];
	cvta.to.global.u64 	%rd1, %rd142;
	cvta.to.global.u64 	%rd2, %rd143;
	cvta.to.global.u64 	%rd3, %rd145;
	cvta.to.global.u64 	%rd1966, %rd144;
	add.u64 	%rd5, %SPL, 0;
	mov.u32 	%r2509, %ctaid.x;
	shl.b32 	%r1, %r2509, 6;
	mov.u32 	%r2510, %ctaid.y;
	shl.b32 	%r2, %r2510, 5;
	mov.f32 	%f1, 0f00000000;
	// begin inline asm
	{  cvt.rn.f16.f32 %rs1, %f1;}

	// end inline asm
	mov.b32 	%r2511, {%rs1, %rs1};
	st.local.v4.b32 	[%rd5], {%r2511, %r2511, %r2511, %r2511};
	st.local.v4.b32 	[%rd5+16], {%r2511, %r2511, %r2511, %r2511};
	st.local.v4.b32 	[%rd5+32], {%r2511, %r2511, %r2511, %r2511};
	st.local.v4.b32 	[%rd5+48], {%r2511, %r2511, %r2511, %r2511};
	st.local.v4.b32 	[%rd5+64], {%r2511, %r2511, %r2511, %r2511};
	st.local.v4.b32 	[%rd5+80], {%r2511, %r2511, %r2511, %r2511};
	st.local.v4.b32 	[%rd5+96], {%r2511, %r2511, %r2511, %r2511};
	st.local.v4.b32 	[%rd5+112], {%r2511, %r2511, %r2511, %r2511};
	setp.lt.s32 	%p1, %r2508, 1;
	@%p1 bra 	$L__BB4_43;
	mov.u32 	%r2513, %tid.y;
	mov.u32 	%r2514, %ntid.x;
	mov.u32 	%r2515, %tid.x;
	mad.lo.s32 	%r3, %r2513, %r2514, %r2515;
	mov.u32 	%r2516, %ntid.y;
	mul.lo.s32 	%r4, %r2514, %r2516;
	div.u32 	%r2517, 511, %r4;
	add.s32 	%r2518, %r2517, 1;
	div.u32 	%r2519, 255, %r4;
	add.s32 	%r2520, %r2519, 1;
	shl.b32 	%r2521, %r3, 4;
	and.b32  	%r2522, %r2521, 67107840;
	mov.u32 	%r2523, _ZZ14linear_forwardPfS_S_S_iiiE2As;
	add.s32 	%r5, %r2523, %r2522;
	and.b32  	%r6, %r2518, 3;
	and.b32  	%r7, %r2520, 3;
	and.b32  	%r8, %r2520, 508;
	shl.b32 	%r2524, %r3, 5;
	and.b32  	%r2525, %r2524, 1024;
	mov.u32 	%r2526, _ZZ14linear_forwardPfS_S_S_iiiE2Bs;
	add.s32 	%r9, %r2526, %r2525;
	add.s32 	%r2527, %r2513, %r2516;
	mad.lo.s32 	%r10, %r2514, %r2527, %r2515;
	and.b32  	%r2528, %r2518, 1020;
	neg.s32 	%r11, %r2528;
	mov.b32 	%r6325, 0;
$L__BB4_2:
	setp.gt.u32 	%p2, %r4, 170;
	mov.b32 	%r6336, 0;
	@%p2 bra 	$L__BB4_13;
	mov.u32 	%r2531, %ntid.x;
	mov.u32 	%r2532, %tid.y;
	mov.u32 	%r2533, %ntid.y;
	shl.b32 	%r2534, %r2533, 1;
	add.s32 	%r2535, %r2532, %r2534;
	mul.lo.s32 	%r2536, %r2531, %r2535;
	shl.b32 	%r2537, %r2536, 2;
	mov.u32 	%r2538, %tid.x;
	shl.b32 	%r2539, %r2538, 2;
	add.s32 	%r6331, %r2537, %r2539;
	mad.lo.s32 	%r2540, %r2533, 3, %r2532;
	mul.lo.s32 	%r2541, %r2531, %r2540;
	shl.b32 	%r2542, %r2541, 2;
	add.s32 	%r6329, %r2542, %r2539;
	add.s32 	%r6332, %r2538, %r2536;
	add.s32 	%r6330, %r2538, %r2541;
	shl.b32 	%r6333, %r10, 2;
	shl.b32 	%r6327, %r3, 2;
	mov.b32 	%r6336, 0;
	mov.u32 	%r6326, %r11;
	mov.u32 	%r6328, %r3;
	mov.u32 	%r6334, %r10;
$L__BB4_4:
	setp.gt.u32 	%p3, %r6328, 511;
	@%p3 bra 	$L__BB4_6;
	and.b32  	%r2545, %r6327, 28;
	shr.u32 	%r2546, %r6328, 3;
	add.s32 	%r2547, %r1, %r2546;
	add.s32 	%r2548, %r2545, %r6325;
	mad.lo.s32 	%r2549, %r2547, %r2508, %r2548;
	mul.wide.s32 	%rd147, %r2549, 4;
	add.s64 	%rd148, %rd1, %rd147;
	ld.global.v4.f32 	{%f2, %f3, %f4, %f5}, [%rd148];
	// begin inline asm
	{ cvt.rn.f16x2.f32 %r2543, %f3, %f2; }

	// end inline asm
	// begin inline asm
	{ cvt.rn.f16x2.f32 %r2544, %f5, %f4; }

	// end inline asm
	shl.b32 	%r2550, %r6327, 1;
	and.b32  	%r2551, %r2550, 56;
	shl.b32 	%r2552, %r2546, 6;
	or.b32  	%r2553, %r2552, %r2551;
	mov.u32 	%r2554, _ZZ14linear_forwardPfS_S_S_iiiE2As;
	add.s32 	%r2555, %r2554, %r2553;
	st.shared.u32 	[%r2555], %r2543;
	st.shared.u32 	[%r2555+4], %r2544;
$L__BB4_6:
	setp.gt.u32 	%p4, %r6334, 511;
	@%p4 bra 	$L__BB4_8;
	and.b32  	%r2558, %r6333, 28;
	shr.u32 	%r2559, %r6334, 3;
	add.s32 	%r2560, %r1, %r2559;
	add.s32 	%r2561, %r2558, %r6325;
	mad.lo.s32 	%r2562, %r2560, %r2508, %r2561;
	mul.wide.s32 	%rd149, %r2562, 4;
	add.s64 	%rd150, %rd1, %rd149;
	ld.global.v4.f32 	{%f6, %f7, %f8, %f9}, [%rd150];
	// begin inline asm
	{ cvt.rn.f16x2.f32 %r2556, %f7, %f6; }

	// end inline asm
	// begin inline asm
	{ cvt.rn.f16x2.f32 %r2557, %f9, %f8; }

	// end inline asm
	shl.b32 	%r2563, %r6333, 1;
	and.b32  	%r2564, %r2563, 56;
	shl.b32 	%r2565, %r2559, 6;
	or.b32  	%r2566, %r2565, %r2564;
	mov.u32 	%r2567, _ZZ14linear_forwardPfS_S_S_iiiE2As;
	add.s32 	%r2568, %r2567, %r2566;
	st.shared.u32 	[%r2568], %r2556;
	st.shared.u32 	[%r2568+4], %r2557;
$L__BB4_8:
	setp.gt.u32 	%p5, %r6332, 511;
	@%p5 bra 	$L__BB4_10;
	and.b32  	%r2571, %r6331, 28;
	shr.u32 	%r2572, %r6332, 3;
	add.s32 	%r2573, %r1, %r2572;
	add.s32 	%r2574, %r2571, %r6325;
	mad.lo.s32 	%r2575, %r2573, %r2508, %r2574;
	mul.wide.s32 	%rd151, %r2575, 4;
	add.s64 	%rd152, %rd1, %rd151;
	ld.global.v4.f32 	{%f10, %f11, %f12, %f13}, [%rd152];
	// begin inline asm
	{ cvt.rn.f16x2.f32 %r2569, %f11, %f10; }

	// end inline asm
	// begin inline asm
	{ cvt.rn.f16x2.f32 %r2570, %f13, %f12; }

	// end inline asm
	shl.b32 	%r2576, %r6331, 1;
	and.b32  	%r2577, %r2576, 56;
	shl.b32 	%r2578, %r2572, 6;
	or.b32  	%r2579, %r2578, %r2577;
	mov.u32 	%r2580, _ZZ14linear_forwardPfS_S_S_iiiE2As;
	add.s32 	%r2581, %r2580, %r2579;
	st.shared.u32 	[%r2581], %r2569;
	st.shared.u32 	[%r2581+4], %r2570;
$L__BB4_10:
	setp.gt.u32 	%p6, %r6330, 511;
	@%p6 bra 	$L__BB4_12;
	and.b32  	%r2584, %r6329, 28;
	shr.u32 	%r2585, %r6330, 3;
	add.s32 	%r2586, %r1, %r2585;
	add.s32 	%r2587, %r2584, %r6325;
	mad.lo.s32 	%r2588, %r2586, %r2508, %r2587;
	mul.wide.s32 	%rd153, %r2588, 4;
	add.s64 	%rd154, %rd1, %rd153;
	ld.global.v4.f32 	{%f14, %f15, %f16, %f17}, [%rd154];
	// begin inline asm
	{ cvt.rn.f16x2.f32 %r2582, %f15, %f14; }

	// end inline asm
	// begin inline asm
	{ cvt.rn.f16x2.f32 %r2583, %f17, %f16; }

	// end inline asm
	shl.b32 	%r2589, %r6329, 1;
	and.b32  	%r2590, %r2589, 56;
	shl.b32 	%r2591, %r2585, 6;
	or.b32  	%r2592, %r2591, %r2590;
	mov.u32 	%r2593, _ZZ14linear_forwardPfS_S_S_iiiE2As;
	add.s32 	%r2594, %r2593, %r2592;
	st.shared.u32 	[%r2594], %r2582;
	st.shared.u32 	[%r2594+4], %r2583;
$L__BB4_12:
	shl.b32 	%r2595, %r4, 2;
	add.s32 	%r6336, %r6336, %r2595;
	add.s32 	%r6334, %r6334, %r2595;
	shl.b32 	%r2596, %r4, 4;
	add.s32 	%r6333, %r6333, %r2596;
	add.s32 	%r6332, %r6332, %r2595;
	add.s32 	%r6331, %r6331, %r2596;
	add.s32 	%r6330, %r6330, %r2595;
	add.s32 	%r6329, %r6329, %r2596;
	add.s32 	%r6328, %r6328, %r2595;
	add.s32 	%r6327, %r6327, %r2596;
	add.s32 	%r6326, %r6326, 4;
	setp.ne.s32 	%p7, %r6326, 0;
	@%p7 bra 	$L__BB4_4;
$L__BB4_13:
	setp.eq.s32 	%p8, %r6, 0;
	@%p8 bra 	$L__BB4_22;
	add.s32 	%r40, %r6336, %r3;
	setp.gt.u32 	%p9, %r40, 511;
	@%p9 bra 	$L__BB4_16;
	shl.b32 	%r2599, %r40, 2;
	and.b32  	%r2600, %r2599, 28;
	shr.u32 	%r2601, %r40, 3;
	add.s32 	%r2602, %r1, %r2601;
	add.s32 	%r2603, %r2600, %r6325;
	mad.lo.s32 	%r2604, %r2602, %r2508, %r2603;
	mul.wide.s32 	%rd155, %r2604, 4;
	add.s64 	%rd156, %rd1, %rd155;
	ld.global.v4.f32 	{%f18, %f19, %f20, %f21}, [%rd156];
	// begin inline asm
	{ cvt.rn.f16x2.f32 %r2597, %f19, %f18; }

	// end inline asm
	// begin inline asm
	{ cvt.rn.f16x2.f32 %r2598, %f21, %f20; }

	// end inline asm
	shl.b32 	%r2605, %r40, 3;
	and.b32  	%r2606, %r2605, 56;
	shl.b32 	%r2607, %r2601, 6;
	or.b32  	%r2608, %r2607, %r2606;
	mov.u32 	%r2609, _ZZ14linear_forwardPfS_S_S_iiiE2As;
	add.s32 	%r2610, %r2609, %r2608;
	st.shared.u32 	[%r2610], %r2597;
	st.shared.u32 	[%r2610+4], %r2598;
$L__BB4_16:
	setp.eq.s32 	%p10, %r6, 1;
	@%p10 bra 	$L__BB4_22;
	add.s32 	%r41, %r40, %r4;
	setp.gt.u32 	%p11, %r41, 511;
	@%p11 bra 	$L__BB4_19;
	shl.b32 	%r2613, %r41, 2;
	and.b32  	%r2614, %r2613, 28;
	shr.u32 	%r2615, %r41, 3;
	add.s32 	%r2616, %r1, %r2615;
	add.s32 	%r2617, %r2614, %r6325;
	mad.lo.s32 	%r2618, %r2616, %r2508, %r2617;
	mul.wide.s32 	%rd157, %r2618, 4;
	add.s64 	%rd158, %rd1, %rd157;
	ld.global.v4.f32 	{%f22, %f23, %f24, %f25}, [%rd158];
	// begin inline asm
	{ cvt.rn.f16x2.f32 %r2611, %f23, %f22; }

	// end inline asm
	// begin inline asm
	{ cvt.rn.f16x2.f32 %r2612, %f25, %f24; }

	// end inline asm
	shl.b32 	%r2619, %r41, 3;
	and.b32  	%r2620, %r2619, 56;
	shl.b32 	%r2621, %r2615, 6;
	or.b32  	%r2622, %r2621, %r2620;
	mov.u32 	%r2623, _ZZ14linear_forwardPfS_S_S_iiiE2As;
	add.s32 	%r2624, %r2623, %r2622;
	st.shared.u32 	[%r2624], %r2611;
	st.shared.u32 	[%r2624+4], %r2612;
$L__BB4_19:
	setp.eq.s32 	%p12, %r6, 2;
	@%p12 bra 	$L__BB4_22;
	add.s32 	%r42, %r41, %r4;
	setp.gt.u32 	%p13, %r42, 511;
	@%p13 bra 	$L__BB4_22;
	shl.b32 	%r2627, %r42, 2;
	and.b32  	%r2628, %r2627, 28;
	shr.u32 	%r2629, %r42, 3;
	add.s32 	%r2630, %r1, %r2629;
	add.s32 	%r2631, %r2628, %r6325;
	mad.lo.s32 	%r2632, %r2630, %r2508, %r2631;
	mul.wide.s32 	%rd159, %r2632, 4;
	add.s64 	%rd160, %rd1, %rd159;
	ld.global.v4.f32 	{%f26, %f27, %f28, %f29}, [%rd160];
	// begin inline asm
	{ cvt.rn.f16x2.f32 %r2625, %f27, %f26; }

	// end inline asm
	// begin inline asm
	{ cvt.rn.f16x2.f32 %r2626, %f29, %f28; }

	// end inline asm
	shl.b32 	%r2633, %r42, 3;
	and.b32  	%r2634, %r2633, 56;
	shl.b32 	%r2635, %r2629, 6;
	or.b32  	%r2636, %r2635, %r2634;
	mov.u32 	%r2637, _ZZ14linear_forwardPfS_S_S_iiiE2As;
	add.s32 	%r2638, %r2637, %r2636;
	st.shared.u32 	[%r2638], %r2625;
	st.shared.u32 	[%r2638+4], %r2626;
$L__BB4_22:
	setp.gt.u32 	%p14, %r4, 85;
	bar.sync 	0;
	mov.b32 	%r6339, 0;
	@%p14 bra 	$L__BB4_33;
	mov.b32 	%r6339, 0;
	mov.u32 	%r6338, %r6339;
$L__BB4_24:
	add.s32 	%r45, %r6339, %r3;
	setp.gt.u32 	%p15, %r45, 255;
	@%p15 bra 	$L__BB4_26;
	shl.b32 	%r2643, %r45, 2;
	and.b32  	%r2644, %r2643, 28;
	shr.u32 	%r2645, %r45, 3;
	add.s32 	%r2646, %r2, %r2645;
	add.s32 	%r2647, %r2644, %r6325;
	mad.lo.s32 	%r2648, %r2646, %r2508, %r2647;
	mul.wide.s32 	%rd161, %r2648, 4;
	add.s64 	%rd162, %rd2, %rd161;
	ld.global.v4.f32 	{%f30, %f31, %f32, %f33}, [%rd162];
	// begin inline asm
	{ cvt.rn.f16x2.f32 %r2641, %f31, %f30; }

	// end inline asm
	// begin inline asm
	{ cvt.rn.f16x2.f32 %r2642, %f33, %f32; }

	// end inline asm
	shl.b32 	%r2649, %r45, 3;
	and.b32  	%r2650, %r2649, 56;
	shl.b32 	%r2651, %r2645, 6;
	or.b32  	%r2652, %r2651, %r2650;
	mov.u32 	%r2653, _ZZ14linear_forwardPfS_S_S_iiiE2Bs;
	add.s32 	%r2654, %r2653, %r2652;
	st.shared.u32 	[%r2654], %r2641;
	st.shared.u32 	[%r2654+4], %r2642;
$L__BB4_26:
	add.s32 	%r46, %r45, %r4;
	setp.gt.u32 	%p16, %r46, 255;
	@%p16 bra 	$L__BB4_28;
	shl.b32 	%r2657, %r46, 2;
	and.b32  	%r2658, %r2657, 28;
	shr.u32 	%r2659, %r46, 3;
	add.s32 	%r2660, %r2, %r2659;
	add.s32 	%r2661, %r2658, %r6325;
	mad.lo.s32 	%r2662, %r2660, %r2508, %r2661;
	mul.wide.s32 	%rd163, %r2662, 4;
	add.s64 	%rd164, %rd2, %rd163;
	ld.global.v4.f32 	{%f34, %f35, %f36, %f37}, [%rd164];
	// begin inline asm
	{ cvt.rn.f16x2.f32 %r2655, %f35, %f34; }

	// end inline asm
	// begin inline asm
	{ cvt.rn.f16x2.f32 %r2656, %f37, %f36; }

	// end inline asm
	shl.b32 	%r2663, %r46, 3;
	and.b32  	%r2664, %r2663, 56;
	shl.b32 	%r2665, %r2659, 6;
	or.b32  	%r2666, %r2665, %r2664;
	mov.u32 	%r2667, _ZZ14linear_forwardPfS_S_S_iiiE2Bs;
	add.s32 	%r2668, %r2667, %r2666;
	st.shared.u32 	[%r2668], %r2655;
	st.shared.u32 	[%r2668+4], %r2656;
$L__BB4_28:
	add.s32 	%r47, %r46, %r4;
	setp.gt.u32 	%p17, %r47, 255;
	@%p17 bra 	$L__BB4_30;
	shl.b32 	%r2671, %r47, 2;
	and.b32  	%r2672, %r2671, 28;
	shr.u32 	%r2673, %r47, 3;
	add.s32 	%r2674, %r2, %r2673;
	add.s32 	%r2675, %r2672, %r6325;
	mad.lo.s32 	%r2676, %r2674, %r2508, %r2675;
	mul.wide.s32 	%rd165, %r2676, 4;
	add.s64 	%rd166, %rd2, %rd165;
	ld.global.v4.f32 	{%f38, %f39, %f40, %f41}, [%rd166];
	// begin inline asm
	{ cvt.rn.f16x2.f32 %r2669, %f39, %f38; }

	// end inline asm
	// begin inline asm
	{ cvt.rn.f16x2.f32 %r2670, %f41, %f40; }

	// end inline asm
	shl.b32 	%r2677, %r47, 3;
	and.b32  	%r2678, %r2677, 56;
	shl.b32 	%r2679, %r2673, 6;
	or.b32  	%r2680, %r2679, %r2678;
	mov.u32 	%r2681, _ZZ14linear_forwardPfS_S_S_iiiE2Bs;
	add.s32 	%r2682, %r2681, %r2680;
	st.shared.u32 	[%r2682], %r2669;
	st.shared.u32 	[%r2682+4], %r2670;
$L__BB4_30:
	add.s32 	%r48, %r47, %r4;
	setp.gt.u32 	%p18, %r48, 255;
	@%p18 bra 	$L__BB4_32;
	shl.b32 	%r2685, %r48, 2;
	and.b32  	%r2686, %r2685, 28;
	shr.u32 	%r2687, %r48, 3;
	add.s32 	%r2688, %r2, %r2687;
	add.s32 	%r2689, %r2686, %r6325;
	mad.lo.s32 	%r2690, %r2688, %r2508, %r2689;
	mul.wide.s32 	%rd167, %r2690, 4;
	add.s64 	%rd168, %rd2, %rd167;
	ld.global.v4.f32 	{%f42, %f43, %f44, %f45}, [%rd168];
	// begin inline asm
	{ cvt.rn.f16x2.f32 %r2683, %f43, %f42; }

	// end inline asm
	// begin inline asm
	{ cvt.rn.f16x2.f32 %r2684, %f45, %f44; }

	// end inline asm
	shl.b32 	%r2691, %r48, 3;
	and.b32  	%r2692, %r2691, 56;
	shl.b32 	%r2693, %r2687, 6;
	or.b32  	%r2694, %r2693, %r2692;
	mov.u32 	%r2695, _ZZ14linear_forwardPfS_S_S_iiiE2Bs;
	add.s32 	%r2696, %r2695, %r2694;
	st.shared.u32 	[%r2696], %r2683;
	st.shared.u32 	[%r2696+4], %r2684;
$L__BB4_32:
	shl.b32 	%r2697, %r4, 2;
	add.s32 	%r6339, %r2697, %r6339;
	add.s32 	%r6338, %r6338, 4;
	setp.ne.s32 	%p19, %r6338, %r8;
	@%p19 bra 	$L__BB4_24;
$L__BB4_33:
	setp.eq.s32 	%p20, %r7, 0;
	@%p20 bra 	$L__BB4_42;
	add.s32 	%r52, %r6339, %r3;
	setp.gt.u32 	%p21, %r52, 255;
	@%p21 bra 	$L__BB4_36;
	shl.b32 	%r2700, %r52, 2;
	and.b32  	%r2701, %r2700, 28;
	shr.u32 	%r2702, %r52, 3;
	add.s32 	%r2703, %r2, %r2702;
	add.s32 	%r2704, %r2701, %r6325;
	mad.lo.s32 	%r2705, %r2703, %r2508, %r2704;
	mul.wide.s32 	%rd169, %r2705, 4;
	add.s64 	%rd170, %rd2, %rd169;
	ld.global.v4.f32 	{%f46, %f47, %f48, %f49}, [%rd170];
	// begin inline asm
	{ cvt.rn.f16x2.f32 %r2698, %f47, %f46; }

	// end inline asm
	// begin inline asm
	{ cvt.rn.f16x2.f32 %r2699, %f49, %f48; }

	// end inline asm
	shl.b32 	%r2706, %r52, 3;
	and.b32  	%r2707, %r2706, 56;
	shl.b32 	%r2708, %r2702, 6;
	or.b32  	%r2709, %r2708, %r2707;
	mov.u32 	%r2710, _ZZ14linear_forwardPfS_S_S_iiiE2Bs;
	add.s32 	%r2711, %r2710, %r2709;
	st.shared.u32 	[%r2711], %r2698;
	st.shared.u32 	[%r2711+4], %r2699;
$L__BB4_36:
	setp.eq.s32 	%p22, %r7, 1;
	@%p22 bra 	$L__BB4_42;
	add.s32 	%r53, %r52, %r4;
	setp.gt.u32 	%p23, %r53, 255;
	@%p23 bra 	$L__BB4_39;
	shl.b32 	%r2714, %r53, 2;
	and.b32  	%r2715, %r2714, 28;
	shr.u32 	%r2716, %r53, 3;
	add.s32 	%r2717, %r2, %r2716;
	add.s32 	%r2718, %r2715, %r6325;
	mad.lo.s32 	%r2719, %r2717, %r2508, %r2718;
	mul.wide.s32 	%rd171, %r2719, 4;
	add.s64 	%rd172, %rd2, %rd171;
	ld.global.v4.f32 	{%f50, %f51, %f52, %f53}, [%rd172];
	// begin inline asm
	{ cvt.rn.f16x2.f32 %r2712, %f51, %f50; }

	// end inline asm
	// begin inline asm
	{ cvt.rn.f16x2.f32 %r2713, %f53, %f52; }

	// end inline asm
	shl.b32 	%r2720, %r53, 3;
	and.b32  	%r2721, %r2720, 56;
	shl.b32 	%r2722, %r2716, 6;
	or.b32  	%r2723, %r2722, %r2721;
	mov.u32 	%r2724, _ZZ14linear_forwardPfS_S_S_iiiE2Bs;
	add.s32 	%r2725, %r2724, %r2723;
	st.shared.u32 	[%r2725], %r2712;
	st.shared.u32 	[%r2725+4], %r2713;
$L__BB4_39:
	setp.eq.s32 	%p24, %r7, 2;
	@%p24 bra 	$L__BB4_42;
	add.s32 	%r54, %r53, %r4;
	setp.gt.u32 	%p25, %r54, 255;
	@%p25 bra 	$L__BB4_42;
	shl.b32 	%r2728, %r54, 2;
	and.b32  	%r2729, %r2728, 28;
	shr.u32 	%r2730, %r54, 3;
	add.s32 	%r2731, %r2, %r2730;
	add.s32 	%r2732, %r2729, %r6325;
	mad.lo.s32 	%r2733, %r2731, %r2508, %r2732;
	mul.wide.s32 	%rd173, %r2733, 4;
	add.s64 	%rd174, %rd2, %rd173;
	ld.global.v4.f32 	{%f54, %f55, %f56, %f57}, [%rd174];
	// begin inline asm
	{ cvt.rn.f16x2.f32 %r2726, %f55, %f54; }

	// end inline asm
	// begin inline asm
	{ cvt.rn.f16x2.f32 %r2727, %f57, %f56; }

	// end inline asm
	shl.b32 	%r2734, %r54, 3;
	and.b32  	%r2735, %r2734, 56;
	shl.b32 	%r2736, %r2730, 6;
	or.b32  	%r2737, %r2736, %r2735;
	mov.u32 	%r2738, _ZZ14linear_forwardPfS_S_S_iiiE2Bs;
	add.s32 	%r2739, %r2738, %r2737;
	st.shared.u32 	[%r2739], %r2726;
	st.shared.u32 	[%r2739+4], %r2727;
$L__BB4_42:
	bar.sync 	0;
	mov.b32 	%r2740, 32;
	wmma.load.a.sync.aligned.row.m16n16k16.shared.f16 	{%r2741, %r2742, %r2743, %r2744, %r2745, %r2746, %r2747, %r2748}, [%r5], %r2740;
	wmma.load.b.sync.aligned.col.m16n16k16.shared.f16 	{%r2749, %r2750, %r2751, %r2752, %r2753, %r2754, %r2755, %r2756}, [%r9], %r2740;
	shr.u32 	%r2757, %r3, 5;
	mul.wide.u32 	%rd175, %r2757, 16;
	add.s64 	%rd176, %rd5, %rd175;
	ld.local.v4.u32 	{%r2758, %r2759, %r2760, %r2761}, [%rd176];
	wmma.mma.sync.aligned.row.col.m16n16k16.f16.f16 {%r2762, %r2763, %r2764, %r2765}, {%r2741, %r2742, %r2743, %r2744, %r2745, %r2746, %r2747, %r2748}, {%r2749, %r2750, %r2751, %r2752, %r2753, %r2754, %r2755, %r2756}, {%r2758, %r2759, %r2760, %r2761};
	add.s32 	%r2766, %r5, 32;
	wmma.load.a.sync.aligned.row.m16n16k16.shared.f16 	{%r2767, %r2768, %r2769, %r2770, %r2771, %r2772, %r2773, %r2774}, [%r2766], %r2740;
	add.s32 	%r2775, %r9, 32;
	wmma.load.b.sync.aligned.col.m16n16k16.shared.f16 	{%r2776, %r2777, %r2778, %r2779, %r2780, %r2781, %r2782, %r2783}, [%r2775], %r2740;
	wmma.mma.sync.aligned.row.col.m16n16k16.f16.f16 {%r2784, %r2785, %r2786, %r2787}, {%r2767, %r2768, %r2769, %r2770, %r2771, %r2772, %r2773, %r2774}, {%r2776, %r2777, %r2778, %r2779, %r2780, %r2781, %r2782, %r2783}, {%r2762, %r2763, %r2764, %r2765};
	st.local.v4.u32 	[%rd176], {%r2784, %r2785, %r2786, %r2787};
	bar.sync 	0;
	add.s32 	%r6325, %r6325, 32;
	setp.lt.s32 	%p26, %r6325, %r2508;
	@%p26 bra 	$L__BB4_2;
$L__BB4_43:
	mov.u32 	%r56, %tid.y;
	mov.u32 	%r57, %ntid.x;
	mov.u32 	%r7033, %tid.x;
	mad.lo.s32 	%r2788, %r56, %r57, %r7033;
	shr.u32 	%r59, %r2788, 5;
	shr.u32 	%r60, %r2788, 6;
	shl.b32 	%r2789, %r60, 4;
	add.s32 	%r2790, %r1, %r2789;
	shr.u32 	%r2791, %r2788, 1;
	and.b32  	%r61, %r2791, 16;
	add.s32 	%r2792, %r2, %r61;
	setp.ge.s32 	%p27, %r2790, %r2506;
	setp.ge.s32 	%p28, %r2792, %r2507;
	or.pred  	%p29, %p27, %p28;
	@%p29 bra 	$L__BB4_45;
	shl.b32 	%r2794, %r61, 1;
	shl.b32 	%r2795, %r60, 10;
	or.b32  	%r2796, %r2795, %r2794;
	mov.u32 	%r2797, _ZZ14linear_forwardPfS_S_S_iiiE2Cs;
	add.s32 	%r2798, %r2797, %r2796;
	mul.wide.u32 	%rd177, %r59, 16;
	add.s64 	%rd178, %rd5, %rd177;
	ld.local.v4.u32 	{%r2799, %r2800, %r2801, %r2802}, [%rd178];
	mov.b32 	%r2803, 32;
	wmma.store.d.sync.aligned.row.m16n16k16.shared.f16 	[%r2798], {%r2799, %r2800, %r2801, %r2802}, %r2803;
$L__BB4_45:
	bar.sync 	0;
	setp.gt.u32 	%p30, %r56, 63;
	@%p30 bra 	$L__BB4_1516;
	setp.gt.u32 	%p31, %r7033, 31;
	mov.u32 	%r62, %ntid.y;
	add.s32 	%r63, %r7033, %r57;
	max.u32 	%r2804, %r63, 32;
	setp.lt.u32 	%p32, %r63, 32;
	selp.u32 	%r2805, 1, 0, %p32;
	add.s32 	%r2806, %r63, %r2805;
	sub.s32 	%r2807, %r2804, %r2806;
	div.u32 	%r2808, %r2807, %r57;
	add.s32 	%r64, %r2808, %r2805;
	add.s32 	%r65, %r64, 1;
	add.s32 	%r66, %r7033, %r2;
	mul.wide.u32 	%rd179, %r66, 4;
	add.s64 	%rd6, %rd1966, %rd179;
	add.s32 	%r67, %r66, %r57;
	mul.wide.s32 	%rd180, %r57, 4;
	add.s64 	%rd7, %rd6, %rd180;
	add.s32 	%r68, %r63, %r57;
	add.s32 	%r69, %r67, %r57;
	add.s64 	%rd8, %rd7, %rd180;
	@%p31 bra 	$L__BB4_68;
	add.s32 	%r70, %r56, %r1;
	shl.b32 	%r71, %r56, 5;
	mul.lo.s32 	%r72, %r70, %r2507;
	and.b32  	%r73, %r65, 3;
	setp.eq.s32 	%p33, %r73, 0;
	mov.u32 	%r6340, %r7033;
	@%p33 bra 	$L__BB4_57;
	setp.ge.s32 	%p34, %r70, %r2506;
	setp.ge.s32 	%p35, %r66, %r2507;
	or.pred  	%p36, %p34, %p35;
	@%p36 bra 	$L__BB4_50;
	add.s32 	%r2810, %r71, %r7033;
	shl.b32 	%r2811, %r2810, 1;
	mov.u32 	%r2812, _ZZ14linear_forwardPfS_S_S_iiiE2Cs;
	add.s32 	%r2813, %r2812, %r2811;
	ld.shared.u16 	%rs2, [%r2813];
	// begin inline asm
	{  cvt.f32.f16 %f58, %rs2;}

	// end inline asm
	ld.global.f32 	%f61, [%rd6];
	add.f32 	%f59, %f58, %f61;
	// begin inline asm
	{  cvt.rn.f16.f32 %rs3, %f59;}

	// end inline asm
	st.shared.u16 	[%r2813], %rs3;
	// begin inline asm
	{  cvt.f32.f16 %f60, %rs3;}

	// end inline asm
	add.s32 	%r2814, %r66, %r72;
	mul.wide.s32 	%rd181, %r2814, 4;
	add.s64 	%rd182, %rd3, %rd181;
	st.global.f32 	[%rd182], %f60;
$L__BB4_50:
	setp.eq.s32 	%p37, %r73, 1;
	mov.u32 	%r6340, %r63;
	@%p37 bra 	$L__BB4_57;
	setp.ge.s32 	%p38, %r70, %r2506;
	setp.ge.s32 	%p39, %r67, %r2507;
	or.pred  	%p40, %p38, %p39;
	@%p40 bra 	$L__BB4_53;
	add.s32 	%r2815, %r71, %r63;
	shl.b32 	%r2816, %r2815, 1;
	mov.u32 	%r2817, _ZZ14linear_forwardPfS_S_S_iiiE2Cs;
	add.s32 	%r2818, %r2817, %r2816;
	ld.shared.u16 	%rs5, [%r2818];
	// begin inline asm
	{  cvt.f32.f16 %f62, %rs5;}

	// end inline asm
	ld.global.f32 	%f65, [%rd7];
	add.f32 	%f63, %f62, %f65;
	// begin inline asm
	{  cvt.rn.f16.f32 %rs6, %f63;}

	// end inline asm
	st.shared.u16 	[%r2818], %rs6;
	// begin inline asm
	{  cvt.f32.f16 %f64, %rs6;}

	// end inline asm
	add.s32 	%r2819, %r67, %r72;
	mul.wide.s32 	%rd183, %r2819, 4;
	add.s64 	%rd184, %rd3, %rd183;
	st.global.f32 	[%rd184], %f64;
$L__BB4_53:
	setp.eq.s32 	%p41, %r73, 2;
	mov.u32 	%r6340, %r68;
	@%p41 bra 	$L__BB4_57;
	setp.ge.s32 	%p42, %r70, %r2506;
	setp.ge.s32 	%p43, %r69, %r2507;
	or.pred  	%p44, %p42, %p43;
	@%p44 bra 	$L__BB4_56;
	add.s32 	%r2820, %r71, %r68;
	shl.b32 	%r2821, %r2820, 1;
	mov.u32 	%r2822, _ZZ14linear_forwardPfS_S_S_iiiE2Cs;
	add.s32 	%r2823, %r2822, %r2821;
	ld.shared.u16 	%rs8, [%r2823];
	// begin inline asm
	{  cvt.f32.f16 %f66, %rs8;}

	// end inline asm
	ld.global.f32 	%f69, [%rd8];
	add.f32 	%f67, %f66, %f69;
	// begin inline asm
	{  cvt.rn.f16.f32 %rs9, %f67;}

	// end inline asm
	st.shared.u16 	[%r2823], %rs9;
	// begin inline asm
	{  cvt.f32.f16 %f68, %rs9;}

	// end inline asm
	add.s32 	%r2824, %r69, %r72;
	mul.wide.s32 	%rd185, %r2824, 4;
	add.s64 	%rd186, %rd3, %rd185;
	st.global.f32 	[%rd186], %f68;
$L__BB4_56:
	add.s32 	%r6340, %r68, %r57;
$L__BB4_57:
	setp.lt.u32 	%p45, %r64, 3;
	@%p45 bra 	$L__BB4_68;
	shl.b32 	%r2826, %r57, 1;
	mul.lo.s32 	%r2827, %r57, 3;
	add.s32 	%r6341, %r6340, %r2;
	add.s32 	%r6348, %r6341, %r57;
	add.s32 	%r6347, %r6348, %r72;
	add.s32 	%r6346, %r6341, %r2826;
	add.s32 	%r6342, %r6341, %r72;
	add.s32 	%r6345, %r6342, %r2826;
	add.s32 	%r6344, %r6341, %r2827;
	add.s32 	%r6343, %r6342, %r2827;
	mov.u32 	%r6349, _ZZ14linear_forwardPfS_S_S_iiiE2Cs;
	mul.wide.u32 	%rd203, %r57, 16;
	mov.u64 	%rd1903, %rd1966;
	mov.u32 	%r6350, %r6340;
$L__BB4_59:
	setp.ge.s32 	%p46, %r70, %r2506;
	setp.ge.s32 	%p47, %r6341, %r2507;
	or.pred  	%p48, %p46, %p47;
	@%p48 bra 	$L__BB4_61;
	shl.b32 	%r2829, %r56, 6;
	shl.b32 	%r2830, %r6340, 1;
	add.s32 	%r2831, %r2829, %r2830;
	add.s32 	%r2832, %r6349, %r2831;
	ld.shared.u16 	%rs11, [%r2832];
	// begin inline asm
	{  cvt.f32.f16 %f70, %rs11;}

	// end inline asm
	add.s32 	%r2833, %r6340, %r2;
	mul.wide.u32 	%rd187, %r2833, 4;
	add.s64 	%rd188, %rd1903, %rd187;
	ld.global.f32 	%f73, [%rd188];
	add.f32 	%f71, %f70, %f73;
	// begin inline asm
	{  cvt.rn.f16.f32 %rs12, %f71;}

	// end inline asm
	st.shared.u16 	[%r2832], %rs12;
	// begin inline asm
	{  cvt.f32.f16 %f72, %rs12;}

	// end inline asm
	mul.wide.s32 	%rd189, %r6342, 4;
	add.s64 	%rd190, %rd3, %rd189;
	st.global.f32 	[%rd190], %f72;
$L__BB4_61:
	setp.ge.s32 	%p49, %r70, %r2506;
	setp.ge.s32 	%p50, %r6348, %r2507;
	or.pred  	%p51, %p49, %p50;
	@%p51 bra 	$L__BB4_63;
	add.s32 	%r2834, %r57, %r6340;
	add.s32 	%r2836, %r2834, %r71;
	shl.b32 	%r2837, %r2836, 1;
	add.s32 	%r2838, %r6349, %r2837;
	ld.shared.u16 	%rs14, [%r2838];
	// begin inline asm
	{  cvt.f32.f16 %f74, %rs14;}

	// end inline asm
	add.s32 	%r2839, %r2834, %r2;
	mul.wide.u32 	%rd191, %r2839, 4;
	add.s64 	%rd192, %rd1903, %rd191;
	ld.global.f32 	%f77, [%rd192];
	add.f32 	%f75, %f74, %f77;
	// begin inline asm
	{  cvt.rn.f16.f32 %rs15, %f75;}

	// end inline asm
	st.shared.u16 	[%r2838], %rs15;
	// begin inline asm
	{  cvt.f32.f16 %f76, %rs15;}

	// end inline asm
	mul.wide.s32 	%rd193, %r6347, 4;
	add.s64 	%rd194, %rd3, %rd193;
	st.global.f32 	[%rd194], %f76;
$L__BB4_63:
	setp.ge.s32 	%p52, %r70, %r2506;
	add.s32 	%r94, %r6350, %r57;
	setp.ge.s32 	%p53, %r6346, %r2507;
	or.pred  	%p54, %p52, %p53;
	@%p54 bra 	$L__BB4_65;
	add.s32 	%r2841, %r6340, %r71;
	add.s32 	%r2843, %r2841, %r2826;
	shl.b32 	%r2844, %r2843, 1;
	add.s32 	%r2845, %r6349, %r2844;
	ld.shared.u16 	%rs17, [%r2845];
	// begin inline asm
	{  cvt.f32.f16 %f78, %rs17;}

	// end inline asm
	add.s32 	%r2846, %r6340, %r2;
	add.s32 	%r2847, %r2846, %r2826;
	mul.wide.u32 	%rd195, %r2847, 4;
	add.s64 	%rd196, %rd1903, %rd195;
	ld.global.f32 	%f81, [%rd196];
	add.f32 	%f79, %f78, %f81;
	// begin inline asm
	{  cvt.rn.f16.f32 %rs18, %f79;}

	// end inline asm
	st.shared.u16 	[%r2845], %rs18;
	// begin inline asm
	{  cvt.f32.f16 %f80, %rs18;}

	// end inline asm
	mul.wide.s32 	%rd197, %r6345, 4;
	add.s64 	%rd198, %rd3, %rd197;
	st.global.f32 	[%rd198], %f80;
$L__BB4_65:
	setp.ge.s32 	%p55, %r70, %r2506;
	add.s32 	%r95, %r94, %r57;
	setp.ge.s32 	%p56, %r6344, %r2507;
	or.pred  	%p57, %p55, %p56;
	@%p57 bra 	$L__BB4_67;
	add.s32 	%r2849, %r6340, %r71;
	add.s32 	%r2851, %r2849, %r2827;
	shl.b32 	%r2852, %r2851, 1;
	add.s32 	%r2853, %r6349, %r2852;
	ld.shared.u16 	%rs20, [%r2853];
	// begin inline asm
	{  cvt.f32.f16 %f82, %rs20;}

	// end inline asm
	add.s32 	%r2854, %r6340, %r2;
	add.s32 	%r2855, %r2854, %r2827;
	mul.wide.u32 	%rd199, %r2855, 4;
	add.s64 	%rd200, %rd1903, %rd199;
	ld.global.f32 	%f85, [%rd200];
	add.f32 	%f83, %f82, %f85;
	// begin inline asm
	{  cvt.rn.f16.f32 %rs21, %f83;}

	// end inline asm
	st.shared.u16 	[%r2853], %rs21;
	// begin inline asm
	{  cvt.f32.f16 %f84, %rs21;}

	// end inline asm
	mul.wide.s32 	%rd201, %r6343, 4;
	add.s64 	%rd202, %rd3, %rd201;
	st.global.f32 	[%rd202], %f84;
$L__BB4_67:
	add.s32 	%r2856, %r95, %r57;
	add.s32 	%r6350, %r2856, %r57;
	shl.b32 	%r2857, %r57, 3;
	add.s32 	%r6349, %r6349, %r2857;
	shl.b32 	%r2858, %r57, 2;
	add.s32 	%r6348, %r6348, %r2858;
	add.s64 	%rd1903, %rd1903, %rd203;
	add.s32 	%r6347, %r6347, %r2858;
	add.s32 	%r6346, %r6346, %r2858;
	add.s32 	%r6345, %r6345, %r2858;
	add.s32 	%r6344, %r6344, %r2858;
	add.s32 	%r6343, %r6343, %r2858;
	add.s32 	%r6342, %r6342, %r2858;
	add.s32 	%r6341, %r6341, %r2858;
	setp.lt.u32 	%p58, %r6350, 32;
	@%p58 bra 	$L__BB4_59;
$L__BB4_68:
	add.s32 	%r106, %r56, %r62;
	setp.gt.u32 	%p59, %r106, 63;
	@%p59 bra 	$L__BB4_1516;
	setp.gt.u32 	%p60, %r7033, 31;
	@%p60 bra 	$L__BB4_91;
	add.s32 	%r107, %r106, %r1;
	shl.b32 	%r108, %r106, 5;
	mul.lo.s32 	%r109, %r107, %r2507;
	and.b32  	%r110, %r65, 3;
	setp.eq.s32 	%p61, %r110, 0;
	mov.u32 	%r6351, %r7033;
	@%p61 bra 	$L__BB4_80;
	setp.ge.s32 	%p62, %r107, %r2506;
	setp.ge.s32 	%p63, %r66, %r2507;
	or.pred  	%p64, %p62, %p63;
	@%p64 bra 	$L__BB4_73;
	add.s32 	%r2861, %r108, %r7033;
	shl.b32 	%r2862, %r2861, 1;
	mov.u32 	%r2863, _ZZ14linear_forwardPfS_S_S_iiiE2Cs;
	add.s32 	%r2864, %r2863, %r2862;
	ld.shared.u16 	%rs23, [%r2864];
	// begin inline asm
	{  cvt.f32.f16 %f86, %rs23;}

	// end inline asm
	mul.wide.u32 	%rd204, %r66, 4;
	add.s64 	%rd205, %rd1966, %rd204;
	ld.global.f32 	%f89, [%rd205];
	add.f32 	%f87, %f86, %f89;
	// begin inline asm
	{  cvt.rn.f16.f32 %rs24, %f87;}

	// end inline asm
	st.shared.u16 	[%r2864], %rs24;
	// begin inline asm
	{  cvt.f32.f16 %f88, %rs24;}

	// end inline asm
	add.s32 	%r2865, %r66, %r109;
	mul.wide.s32 	%rd206, %r2865, 4;
	add.s64 	%rd207, %rd3, %rd206;
	st.global.f32 	[%rd207], %f88;
$L__BB4_73:
	setp.eq.s32 	%p65, %r110, 1;
	mov.u32 	%r6351, %r63;
	@%p65 bra 	$L__BB4_80;
	setp.ge.s32 	%p66, %r107, %r2506;
	setp.ge.s32 	%p67, %r67, %r2507;
	or.pred  	%p68, %p66, %p67;
	@%p68 bra 	$L__BB4_76;
	add.s32 	%r2866, %r108, %r63;
	shl.b32 	%r2867, %r2866, 1;
	mov.u32 	%r2868, _ZZ14linear_forwardPfS_S_S_iiiE2Cs;
	add.s32 	%r2869, %r2868, %r2867;
	ld.shared.u16 	%rs26, [%r2869];
	// begin inline asm
	{  cvt.f32.f16 %f90, %rs26;}

	// end inline asm
	ld.global.f32 	%f93, [%rd7];
	add.f32 	%f91, %f90, %f93;
	// begin inline asm
	{  cvt.rn.f16.f32 %rs27, %f91;}

	// end inline asm
	st.shared.u16 	[%r2869], %rs27;
	// begin inline asm
	{  cvt.f32.f16 %f92, %rs27;}

	// end inline asm
	add.s32 	%r2870, %r67, %r109;
	mul.wide.s32 	%rd208, %r2870, 4;
	add.s64 	%rd209, %rd3, %rd208;
	st.global.f32 	[%rd209], %f92;
$L__BB4_76:
	setp.eq.s32 	%p69, %r110, 2;
	mov.u32 	%r6351, %r68;
	@%p69 bra 	$L__BB4_80;
	setp.ge.s32 	%p70, %r107, %r2506;
	setp.ge.s32 	%p71, %r69, %r2507;
	or.pred  	%p72, %p70, %p71;
	@%p72 bra 	$L__BB4_79;
	add.s32 	%r2871, %r108, %r68;
	shl.b32 	%r2872, %r2871, 1;
	mov.u32 	%r2873, _ZZ14linear_forwardPfS_S_S_iiiE2Cs;
	add.s32 	%r2874, %r2873, %r2872;
	ld.shared.u16 	%rs29, [%r2874];
	// begin inline asm
	{  cvt.f32.f16 %f94, %rs29;}

	// end inline asm
	add.s64 	%rd211, %rd7, %rd180;
	ld.global.f32 	%f97, [%rd211];
	add.f32 	%f95, %f94, %f97;
	// begin inline asm
	{  cvt.rn.f16.f32 %rs30, %f95;}

	// end inline asm
	st.shared.u16 	[%r2874], %rs30;
	// begin inline asm
	{  cvt.f32.f16 %f96, %rs30;}

	// end inline asm
	add.s32 	%r2875, %r69, %r109;
	mul.wide.s32 	%rd212, %r2875, 4;
	add.s64 	%rd213, %rd3, %rd212;
	st.global.f32 	[%rd213], %f96;
$L__BB4_79:
	add.s32 	%r6351, %r68, %r57;
$L__BB4_80:
	setp.lt.u32 	%p73, %r64, 3;
	@%p73 bra 	$L__BB4_91;
	shl.b32 	%r2877, %r57, 1;
	mul.lo.s32 	%r2878, %r57, 3;
	add.s32 	%r6352, %r6351, %r2;
	add.s32 	%r6359, %r6352, %r57;
	add.s32 	%r6358, %r6359, %r109;
	add.s32 	%r6357, %r6352, %r2877;
	add.s32 	%r6353, %r6352, %r109;
	add.s32 	%r6356, %r6353, %r2877;
	add.s32 	%r6355, %r6352, %r2878;
	add.s32 	%r6354, %r6353, %r2878;
	mov.u32 	%r6360, _ZZ14linear_forwardPfS_S_S_iiiE2Cs;
	mul.wide.u32 	%rd230, %r57, 16;
	mov.u64 	%rd1904, %rd1966;
	mov.u32 	%r6361, %r6351;
$L__BB4_82:
	setp.ge.s32 	%p74, %r107, %r2506;
	setp.ge.s32 	%p75, %r6352, %r2507;
	or.pred  	%p76, %p74, %p75;
	@%p76 bra 	$L__BB4_84;
	shl.b32 	%r2880, %r106, 6;
	shl.b32 	%r2881, %r6351, 1;
	add.s32 	%r2882, %r2880, %r2881;
	add.s32 	%r2883, %r6360, %r2882;
	ld.shared.u16 	%rs32, [%r2883];
	// begin inline asm
	{  cvt.f32.f16 %f98, %rs32;}

	// end inline asm
	add.s32 	%r2884, %r6351, %r2;
	mul.wide.u32 	%rd214, %r2884, 4;
	add.s64 	%rd215, %rd1904, %rd214;
	ld.global.f32 	%f101, [%rd215];
	add.f32 	%f99, %f98, %f101;
	// begin inline asm
	{  cvt.rn.f16.f32 %rs33, %f99;}

	// end inline asm
	st.shared.u16 	[%r2883], %rs33;
	// begin inline asm
	{  cvt.f32.f16 %f100, %rs33;}

	// end inline asm
	mul.wide.s32 	%rd216, %r6353, 4;
	add.s64 	%rd217, %rd3, %rd216;
	st.global.f32 	[%rd217], %f100;
$L__BB4_84:
	setp.ge.s32 	%p77, %r107, %r2506;
	setp.ge.s32 	%p78, %r6359, %r2507;
	or.pred  	%p79, %p77, %p78;
	@%p79 bra 	$L__BB4_86;
	add.s32 	%r2885, %r57, %r6351;
	add.s32 	%r2887, %r2885, %r108;
	shl.b32 	%r2888, %r2887, 1;
	add.s32 	%r2889, %r6360, %r2888;
	ld.shared.u16 	%rs35, [%r2889];
	// begin inline asm
	{  cvt.f32.f16 %f102, %rs35;}

	// end inline asm
	add.s32 	%r2890, %r2885, %r2;
	mul.wide.u32 	%rd218, %r2890, 4;
	add.s64 	%rd219, %rd1904, %rd218;
	ld.global.f32 	%f105, [%rd219];
	add.f32 	%f103, %f102, %f105;
	// begin inline asm
	{  cvt.rn.f16.f32 %rs36, %f103;}

	// end inline asm
	st.shared.u16 	[%r2889], %rs36;
	// begin inline asm
	{  cvt.f32.f16 %f104, %rs36;}

	// end inline asm
	mul.wide.s32 	%rd220, %r6358, 4;
	add.s64 	%rd221, %rd3, %rd220;
	st.global.f32 	[%rd221], %f104;
$L__BB4_86:
	setp.ge.s32 	%p80, %r107, %r2506;
	add.s32 	%r132, %r6361, %r57;
	setp.ge.s32 	%p81, %r6357, %r2507;
	or.pred  	%p82, %p80, %p81;
	@%p82 bra 	$L__BB4_88;
	add.s32 	%r2892, %r6351, %r108;
	add.s32 	%r2894, %r2892, %r2877;
	shl.b32 	%r2895, %r2894, 1;
	add.s32 	%r2896, %r6360, %r2895;
	ld.shared.u16 	%rs38, [%r2896];
	// begin inline asm
	{  cvt.f32.f16 %f106, %rs38;}

	// end inline asm
	add.s32 	%r2897, %r6351, %r2;
	add.s32 	%r2898, %r2897, %r2877;
	mul.wide.u32 	%rd222, %r2898, 4;
	add.s64 	%rd223, %rd1904, %rd222;
	ld.global.f32 	%f109, [%rd223];
	add.f32 	%f107, %f106, %f109;
	// begin inline asm
	{  cvt.rn.f16.f32 %rs39, %f107;}

	// end inline asm
	st.shared.u16 	[%r2896], %rs39;
	// begin inline asm
	{  cvt.f32.f16 %f108, %rs39;}

	// end inline asm
	mul.wide.s32 	%rd224, %r6356, 4;
	add.s64 	%rd225, %rd3, %rd224;
	st.global.f32 	[%rd225], %f108;
$L__BB4_88:
	setp.ge.s32 	%p83, %r107, %r2506;
	add.s32 	%r133, %r132, %r57;
	setp.ge.s32 	%p84, %r6355, %r2507;
	or.pred  	%p85, %p83, %p84;
	@%p85 bra 	$L__BB4_90;
	add.s32 	%r2900, %r6351, %r108;
	add.s32 	%r2902, %r2900, %r2878;
	shl.b32 	%r2903, %r2902, 1;
	add.s32 	%r2904, %r6360, %r2903;
	ld.shared.u16 	%rs41, [%r2904];
	// begin inline asm
	{  cvt.f32.f16 %f110, %rs41;}

	// end inline asm
	add.s32 	%r2905, %r6351, %r2;
	add.s32 	%r2906, %r2905, %r2878;
	mul.wide.u32 	%rd226, %r2906, 4;
	add.s64 	%rd227, %rd1904, %rd226;
	ld.global.f32 	%f113, [%rd227];
	add.f32 	%f111, %f110, %f113;
	// begin inline asm
	{  cvt.rn.f16.f32 %rs42, %f111;}

	// end inline asm
	st.shared.u16 	[%r2904], %rs42;
	// begin inline asm
	{  cvt.f32.f16 %f112, %rs42;}

	// end inline asm
	mul.wide.s32 	%rd228, %r6354, 4;
	add.s64 	%rd229, %rd3, %rd228;
	st.global.f32 	[%rd229], %f112;
$L__BB4_90:
	add.s32 	%r2907, %r133, %r57;
	add.s32 	%r6361, %r2907, %r57;
	shl.b32 	%r2908, %r57, 3;
	add.s32 	%r6360, %r6360, %r2908;
	shl.b32 	%r2909, %r57, 2;
	add.s32 	%r6359, %r6359, %r2909;
	add.s64 	%rd1904, %rd1904, %rd230;
	add.s32 	%r6358, %r6358, %r2909;
	add.s32 	%r6357, %r6357, %r2909;
	add.s32 	%r6356, %r6356, %r2909;
	add.s32 	%r6355, %r6355, %r2909;
	add.s32 	%r6354, %r6354, %r2909;
	add.s32 	%r6353, %r6353, %r2909;
	add.s32 	%r6352, %r6352, %r2909;
	setp.lt.u32 	%p86, %r6361, 32;
	@%p86 bra 	$L__BB4_82;
$L__BB4_91:
	add.s32 	%r144, %r106, %r62;
	setp.gt.u32 	%p87, %r144, 63;
	@%p87 bra 	$L__BB4_1516;
	setp.gt.u32 	%p88, %r7033, 31;
	@%p88 bra 	$L__BB4_114;
	add.s32 	%r145, %r144, %r1;
	shl.b32 	%r146, %r144, 5;
	mul.lo.s32 	%r147, %r145, %r2507;
	and.b32  	%r148, %r65, 3;
	setp.eq.s32 	%p89, %r148, 0;
	mov.u32 	%r6362, %r7033;
	@%p89 bra 	$L__BB4_103;
	setp.ge.s32 	%p90, %r145, %r2506;
	setp.ge.s32 	%p91, %r66, %r2507;
	or.pred  	%p92, %p90, %p91;
	@%p92 bra 	$L__BB4_96;
	add.s32 	%r2912, %r146, %r7033;
	shl.b32 	%r2913, %r2912, 1;
	mov.u32 	%r2914, _ZZ14linear_forwardPfS_S_S_iiiE2Cs;
	add.s32 	%r2915, %r2914, %r2913;
	ld.shared.u16 	%rs44, [%r2915];
	// begin inline asm
	{  cvt.f32.f16 %f114, %rs44;}

	// end inline asm
	mul.wide.u32 	%rd231, %r66, 4;
	add.s64 	%rd232, %rd1966, %rd231;
	ld.global.f32 	%f117, [%rd232];
	add.f32 	%f115, %f114, %f117;
	// begin inline asm
	{  cvt.rn.f16.f32 %rs45, %f115;}

	// end inline asm
	st.shared.u16 	[%r2915], %rs45;
	// begin inline asm
	{  cvt.f32.f16 %f116, %rs45;}

	// end inline asm
	add.s32 	%r2916, %r66, %r147;
	mul.wide.s32 	%rd233, %r2916, 4;
	add.s64 	%rd234, %rd3, %rd233;
	st.global.f32 	[%rd234], %f116;
$L__BB4_96:
	setp.eq.s32 	%p93, %r148, 1;
	mov.u32 	%r6362, %r63;
	@%p93 bra 	$L__BB4_103;
	setp.ge.s32 	%p94, %r145, %r2506;
	setp.ge.s32 	%p95, %r67, %r2507;
	or.pred  	%p96, %p94, %p95;
	@%p96 bra 	$L__BB4_99;
	add.s32 	%r2917, %r146, %r63;
	shl.b32 	%r2918, %r2917, 1;
	mov.u32 	%r2919, _ZZ14linear_forwardPfS_S_S_iiiE2Cs;
	add.s32 	%r2920, %r2919, %r2918;
	ld.shared.u16 	%rs47, [%r2920];
	// begin inline asm
	{  cvt.f32.f16 %f118, %rs47;}

	// end inline asm
	ld.global.f32 	%f121, [%rd7];
	add.f32 	%f119, %f118, %f121;
	// begin inline asm
	{  cvt.rn.f16.f32 %rs48, %f119;}

	// end inline asm
	st.shared.u16 	[%r2920], %rs48;
	// begin inline asm
	{  cvt.f32.f16 %f120, %rs48;}

	// end inline asm
	add.s32 	%r2921, %r67, %r147;
	mul.wide.s32 	%rd235, %r2921, 4;
	add.s64 	%rd236, %rd3, %rd235;
	st.global.f32 	[%rd236], %f120;
$L__BB4_99:
	setp.eq.s32 	%p97, %r148, 2;
	mov.u32 	%r6362, %r68;
	@%p97 bra 	$L__BB4_103;
	setp.ge.s32 	%p98, %r145, %r2506;
	setp.ge.s32 	%p99, %r69, %r2507;
	or.pred  	%p100, %p98, %p99;
	@%p100 bra 	$L__BB4_102;
	add.s32 	%r2922, %r146, %r68;
	shl.b32 	%r2923, %r2922, 1;
	mov.u32 	%r2924, _ZZ14linear_forwardPfS_S_S_iiiE2Cs;
	add.s32 	%r2925, %r2924, %r2923;
	ld.shared.u16 	%rs50, [%r2925];
	// begin inline asm
	{  cvt.f32.f16 %f122, %rs50;}

	// end inline asm
	add.s64 	%rd238, %rd7, %rd180;
	ld.global.f32 	%f125, [%rd238];
	add.f32 	%f123, %f122, %f125;
	// begin inline asm
	{  cvt.rn.f16.f32 %rs51, %f123;}

	// end inline asm
	st.shared.u16 	[%r2925], %rs51;
	// begin inline asm
	{  cvt.f32.f16 %f124, %rs51;}

	// end inline asm
	add.s32 	%r2926, %r69, %r147;
	mul.wide.s32 	%rd239, %r2926, 4;
	add.s64 	%rd240, %rd3, %rd239;
	st.global.f32 	[%rd240], %f124;
$L__BB4_102:
	add.s32 	%r6362, %r68, %r57;
$L__BB4_103:
	setp.lt.u32 	%p101, %r64, 3;
	@%p101 bra 	$L__BB4_114;
	shl.b32 	%r2928, %r57, 1;
	mul.lo.s32 	%r2929, %r57, 3;
	add.s32 	%r6363, %r6362, %r2;
	add.s32 	%r6370, %r6363, %r57;
	add.s32 	%r6369, %r6370, %r147;
	add.s32 	%r6368, %r6363, %r2928;
	add.s32 	%r6364, %r6363, %r147;
	add.s32 	%r6367, %r6364, %r2928;
	add.s32 	%r6366, %r6363, %r2929;
	add.s32 	%r6365, %r6364, %r2929;
	mov.u32 	%r6371, _ZZ14linear_forwardPfS_S_S_iiiE2Cs;
	mul.wide.u32 	%rd257, %r57, 16;
	mov.u64 	%rd1905, %rd1966;
	mov.u32 	%r6372, %r6362;
$L__BB4_105:
	setp.ge.s32 	%p102, %r145, %r2506;
	setp.ge.s32 	%p103, %r6363, %r2507;
	or.pred  	%p104, %p102, %p103;
	@%p104 bra 	$L__BB4_107;
	shl.b32 	%r2931, %r62, 6;
	add.s32 	%r2932, %r6362, %r2931;
	shl.b32 	%r2933, %r56, 5;
	add.s32 	%r2934, %r2932, %r2933;
	shl.b32 	%r2935, %r2934, 1;
	add.s32 	%r2936, %r6371, %r2935;
	ld.shared.u16 	%rs53, [%r2936];
	// begin inline asm
	{  cvt.f32.f16 %f126, %rs53;}

	// end inline asm
	add.s32 	%r2937, %r6362, %r2;
	mul.wide.u32 	%rd241, %r2937, 4;
	add.s64 	%rd242, %rd1905, %rd241;
	ld.global.f32 	%f129, [%rd242];
	add.f32 	%f127, %f126, %f129;
	// begin inline asm
	{  cvt.rn.f16.f32 %rs54, %f127;}

	// end inline asm
	st.shared.u16 	[%r2936], %rs54;
	// begin inline asm
	{  cvt.f32.f16 %f128, %rs54;}

	// end inline asm
	mul.wide.s32 	%rd243, %r6364, 4;
	add.s64 	%rd244, %rd3, %rd243;
	st.global.f32 	[%rd244], %f128;
$L__BB4_107:
	setp.ge.s32 	%p105, %r145, %r2506;
	setp.ge.s32 	%p106, %r6370, %r2507;
	or.pred  	%p107, %p105, %p106;
	@%p107 bra 	$L__BB4_109;
	add.s32 	%r2938, %r57, %r6362;
	shl.b32 	%r2939, %r62, 6;
	add.s32 	%r2940, %r2938, %r2939;
	shl.b32 	%r2941, %r56, 5;
	add.s32 	%r2942, %r2940, %r2941;
	shl.b32 	%r2943, %r2942, 1;
	add.s32 	%r2944, %r6371, %r2943;
	ld.shared.u16 	%rs56, [%r2944];
	// begin inline asm
	{  cvt.f32.f16 %f130, %rs56;}

	// end inline asm
	add.s32 	%r2945, %r2938, %r2;
	mul.wide.u32 	%rd245, %r2945, 4;
	add.s64 	%rd246, %rd1905, %rd245;
	ld.global.f32 	%f133, [%rd246];
	add.f32 	%f131, %f130, %f133;
	// begin inline asm
	{  cvt.rn.f16.f32 %rs57, %f131;}

	// end inline asm
	st.shared.u16 	[%r2944], %rs57;
	// begin inline asm
	{  cvt.f32.f16 %f132, %rs57;}

	// end inline asm
	mul.wide.s32 	%rd247, %r6369, 4;
	add.s64 	%rd248, %rd3, %rd247;
	st.global.f32 	[%rd248], %f132;
$L__BB4_109:
	setp.ge.s32 	%p108, %r145, %r2506;
	add.s32 	%r170, %r6372, %r57;
	setp.ge.s32 	%p109, %r6368, %r2507;
	or.pred  	%p110, %p108, %p109;
	@%p110 bra 	$L__BB4_111;
	shl.b32 	%r2946, %r62, 6;
	add.s32 	%r2947, %r6362, %r2946;
	shl.b32 	%r2948, %r56, 5;
	add.s32 	%r2949, %r2947, %r2948;
	add.s32 	%r2951, %r2949, %r2928;
	shl.b32 	%r2952, %r2951, 1;
	add.s32 	%r2953, %r6371, %r2952;
	ld.shared.u16 	%rs59, [%r2953];
	// begin inline asm
	{  cvt.f32.f16 %f134, %rs59;}

	// end inline asm
	add.s32 	%r2954, %r6362, %r2;
	add.s32 	%r2955, %r2954, %r2928;
	mul.wide.u32 	%rd249, %r2955, 4;
	add.s64 	%rd250, %rd1905, %rd249;
	ld.global.f32 	%f137, [%rd250];
	add.f32 	%f135, %f134, %f137;
	// begin inline asm
	{  cvt.rn.f16.f32 %rs60, %f135;}

	// end inline asm
	st.shared.u16 	[%r2953], %rs60;
	// begin inline asm
	{  cvt.f32.f16 %f136, %rs60;}

	// end inline asm
	mul.wide.s32 	%rd251, %r6367, 4;
	add.s64 	%rd252, %rd3, %rd251;
	st.global.f32 	[%rd252], %f136;
$L__BB4_111:
	setp.ge.s32 	%p111, %r145, %r2506;
	add.s32 	%r171, %r170, %r57;
	setp.ge.s32 	%p112, %r6366, %r2507;
	or.pred  	%p113, %p111, %p112;
	@%p113 bra 	$L__BB4_113;
	shl.b32 	%r2956, %r62, 6;
	add.s32 	%r2957, %r6362, %r2956;
	shl.b32 	%r2958, %r56, 5;
	add.s32 	%r2959, %r2957, %r2958;
	add.s32 	%r2961, %r2959, %r2929;
	shl.b32 	%r2962, %r2961, 1;
	add.s32 	%r2963, %r6371, %r2962;
	ld.shared.u16 	%rs62, [%r2963];
	// begin inline asm
	{  cvt.f32.f16 %f138, %rs62;}

	// end inline asm
	add.s32 	%r2964, %r6362, %r2;
	add.s32 	%r2965, %r2964, %r2929;
	mul.wide.u32 	%rd253, %r2965, 4;
	add.s64 	%rd254, %rd1905, %rd253;
	ld.global.f32 	%f141, [%rd254];
	add.f32 	%f139, %f138, %f141;
	// begin inline asm
	{  cvt.rn.f16.f32 %rs63, %f139;}

	// end inline asm
	st.shared.u16 	[%r2963], %rs63;
	// begin inline asm
	{  cvt.f32.f16 %f140, %rs63;}

	// end inline asm
	mul.wide.s32 	%rd255, %r6365, 4;
	add.s64 	%rd256, %rd3, %rd255;
	st.global.f32 	[%rd256], %f140;
$L__BB4_113:
	add.s32 	%r2966, %r171, %r57;
	add.s32 	%r6372, %r2966, %r57;
	shl.b32 	%r2967, %r57, 3;
	add.s32 	%r6371, %r6371, %r2967;
	shl.b32 	%r2968, %r57, 2;
	add.s32 	%r6370, %r6370, %r2968;
	add.s64 	%rd1905, %rd1905, %rd257;
	add.s32 	%r6369, %r6369, %r2968;
	add.s32 	%r6368, %r6368, %r2968;
	add.s32 	%r6367, %r6367, %r2968;
	add.s32 	%r6366, %r6366, %r2968;
	add.s32 	%r6365, %r6365, %r2968;
	add.s32 	%r6364, %r6364, %r2968;
	add.s32 	%r6363, %r6363, %r2968;
	setp.lt.u32 	%p114, %r6372, 32;
	@%p114 bra 	$L__BB4_105;
$L__BB4_114:
	add.s32 	%r182, %r144, %r62;
	setp.gt.u32 	%p115, %r182, 63;
	@%p115 bra 	$L__BB4_1516;
	setp.gt.u32 	%p116, %r7033, 31;
	@%p116 bra 	$L__BB4_137;
	add.s32 	%r183, %r182, %r1;
	shl.b32 	%r184, %r182, 5;
	mul.lo.s32 	%r185, %r183, %r2507;
	and.b32  	%r186, %r65, 3;
	setp.eq.s32 	%p117, %r186, 0;
	mov.u32 	%r6373, %r7033;
	@%p117 bra 	$L__BB4_126;
	setp.ge.s32 	%p118, %r183, %r2506;
	setp.ge.s32 	%p119, %r66, %r2507;
	or.pred  	%p120, %p118, %p119;
	@%p120 bra 	$L__BB4_119;
	add.s32 	%r2971, %r184, %r7033;
	shl.b32 	%r2972, %r2971, 1;
	mov.u32 	%r2973, _ZZ14linear_forwardPfS_S_S_iiiE2Cs;
	add.s32 	%r2974, %r2973, %r2972;
	ld.shared.u16 	%rs65, [%r2974];
	// begin inline asm
	{  cvt.f32.f16 %f142, %rs65;}

	// end inline asm
	mul.wide.u32 	%rd258, %r66, 4;
	add.s64 	%rd259, %rd1966, %rd258;
	ld.global.f32 	%f145, [%rd259];
	add.f32 	%f143, %f142, %f145;
	// begin inline asm
	{  cvt.rn.f16.f32 %rs66, %f143;}

	// end inline asm
	st.shared.u16 	[%r2974], %rs66;
	// begin inline asm
	{  cvt.f32.f16 %f144, %rs66;}

	// end inline asm
	add.s32 	%r2975, %r66, %r185;
	mul.wide.s32 	%rd260, %r2975, 4;
	add.s64 	%rd261, %rd3, %rd260;
	st.global.f32 	[%rd261], %f144;
$L__BB4_119:
	setp.eq.s32 	%p121, %r186, 1;
	mov.u32 	%r6373, %r63;
	@%p121 bra 	$L__BB4_126;
	setp.ge.s32 	%p122, %r183, %r2506;
	setp.ge.s32 	%p123, %r67, %r2507;
	or.pred  	%p124, %p122, %p123;
	@%p124 bra 	$L__BB4_122;
	add.s32 	%r2976, %r184, %r63;
	shl.b32 	%r2977, %r2976, 1;
	mov.u32 	%r2978, _ZZ14linear_forwardPfS_S_S_iiiE2Cs;
	add.s32 	%r2979, %r2978, %r2977;
	ld.shared.u16 	%rs68, [%r2979];
	// begin inline asm
	{  cvt.f32.f16 %f146, %rs68;}

	// end inline asm
	ld.global.f32 	%f149, [%rd7];
	add.f32 	%f147, %f146, %f149;
	// begin inline asm
	{  cvt.rn.f16.f32 %rs69, %f147;}

	// end inline asm
	st.shared.u16 	[%r2979], %rs69;
	// begin inline asm
	{  cvt.f32.f16 %f148, %rs69;}

	// end inline asm
	add.s32 	%r2980, %r67, %r185;
	mul.wide.s32 	%rd262, %r2980, 4;
	add.s64 	%rd263, %rd3, %rd262;
	st.global.f32 	[%rd263], %f148;
$L__BB4_122:
	setp.eq.s32 	%p125, %r186, 2;
	mov.u32 	%r6373, %r68;
	@%p125 bra 	$L__BB4_126;
	setp.ge.s32 	%p126, %r183, %r2506;
	setp.ge.s32 	%p127, %r69, %r2507;
	or.pred  	%p128, %p126, %p127;
	@%p128 bra 	$L__BB4_125;
	add.s32 	%r2981, %r184, %r68;
	shl.b32 	%r2982, %r2981, 1;
	mov.u32 	%r2983, _ZZ14linear_forwardPfS_S_S_iiiE2Cs;
	add.s32 	%r2984, %r2983, %r2982;
	ld.shared.u16 	%rs71, [%r2984];
	// begin inline asm
	{  cvt.f32.f16 %f150, %rs71;}

	// end inline asm
	add.s64 	%rd265, %rd7, %rd180;
	ld.global.f32 	%f153, [%rd265];
	add.f32 	%f151, %f150, %f153;
	// begin inline asm
	{  cvt.rn.f16.f32 %rs72, %f151;}

	// end inline asm
	st.shared.u16 	[%r2984], %rs72;
	// begin inline asm
	{  cvt.f32.f16 %f152, %rs72;}

	// end inline asm
	add.s32 	%r2985, %r69, %r185;
	mul.wide.s32 	%rd266, %r2985, 4;
	add.s64 	%rd267, %rd3, %rd266;
	st.global.f32 	[%rd267], %f152;
$L__BB4_125:
	add.s32 	%r6373, %r68, %r57;
$L__BB4_126:
	setp.lt.u32 	%p129, %r64, 3;
	@%p129 bra 	$L__BB4_137;
	shl.b32 	%r2987, %r57, 1;
	mul.lo.s32 	%r2988, %r57, 3;
	add.s32 	%r6374, %r6373, %r2;
	add.s32 	%r6381, %r6374, %r57;
	add.s32 	%r6380, %r6381, %r185;
	add.s32 	%r6379, %r6374, %r2987;
	add.s32 	%r6375, %r6374, %r185;
	add.s32 	%r6378, %r6375, %r2987;
	add.s32 	%r6377, %r6374, %r2988;
	add.s32 	%r6376, %r6375, %r2988;
	mov.u32 	%r6382, _ZZ14linear_forwardPfS_S_S_iiiE2Cs;
	mul.wide.u32 	%rd284, %r57, 16;
	mov.u64 	%rd1906, %rd1966;
	mov.u32 	%r6383, %r6373;
$L__BB4_128:
	setp.ge.s32 	%p130, %r183, %r2506;
	setp.ge.s32 	%p131, %r6374, %r2507;
	or.pred  	%p132, %p130, %p131;
	@%p132 bra 	$L__BB4_130;
	mad.lo.s32 	%r2990, %r62, 96, %r6373;
	shl.b32 	%r2991, %r56, 5;
	add.s32 	%r2992, %r2990, %r2991;
	shl.b32 	%r2993, %r2992, 1;
	add.s32 	%r2994, %r6382, %r2993;
	ld.shared.u16 	%rs74, [%r2994];
	// begin inline asm
	{  cvt.f32.f16 %f154, %rs74;}

	// end inline asm
	add.s32 	%r2995, %r6373, %r2;
	mul.wide.u32 	%rd268, %r2995, 4;
	add.s64 	%rd269, %rd1906, %rd268;
	ld.global.f32 	%f157, [%rd269];
	add.f32 	%f155, %f154, %f157;
	// begin inline asm
	{  cvt.rn.f16.f32 %rs75, %f155;}

	// end inline asm
	st.shared.u16 	[%r2994], %rs75;
	// begin inline asm
	{  cvt.f32.f16 %f156, %rs75;}

	// end inline asm
	mul.wide.s32 	%rd270, %r6375, 4;
	add.s64 	%rd271, %rd3, %rd270;
	st.global.f32 	[%rd271], %f156;
$L__BB4_130:
	setp.ge.s32 	%p133, %r183, %r2506;
	setp.ge.s32 	%p134, %r6381, %r2507;
	or.pred  	%p135, %p133, %p134;
	@%p135 bra 	$L__BB4_132;
	add.s32 	%r2996, %r57, %r6373;
	mad.lo.s32 	%r2997, %r62, 96, %r2996;
	shl.b32 	%r2998, %r56, 5;
	add.s32 	%r2999, %r2997, %r2998;
	shl.b32 	%r3000, %r2999, 1;
	add.s32 	%r3001, %r6382, %r3000;
	ld.shared.u16 	%rs77, [%r3001];
	// begin inline asm
	{  cvt.f32.f16 %f158, %rs77;}

	// end inline asm
	add.s32 	%r3002, %r2996, %r2;
	mul.wide.u32 	%rd272, %r3002, 4;
	add.s64 	%rd273, %rd1906, %rd272;
	ld.global.f32 	%f161, [%rd273];
	add.f32 	%f159, %f158, %f161;
	// begin inline asm
	{  cvt.rn.f16.f32 %rs78, %f159;}

	// end inline asm
	st.shared.u16 	[%r3001], %rs78;
	// begin inline asm
	{  cvt.f32.f16 %f160, %rs78;}

	// end inline asm
	mul.wide.s32 	%rd274, %r6380, 4;
	add.s64 	%rd275, %rd3, %rd274;
	st.global.f32 	[%rd275], %f160;
$L__BB4_132:
	setp.ge.s32 	%p136, %r183, %r2506;
	add.s32 	%r208, %r6383, %r57;
	setp.ge.s32 	%p137, %r6379, %r2507;
	or.pred  	%p138, %p136, %p137;
	@%p138 bra 	$L__BB4_134;
	mad.lo.s32 	%r3003, %r62, 96, %r6373;
	shl.b32 	%r3004, %r56, 5;
	add.s32 	%r3005, %r3003, %r3004;
	add.s32 	%r3007, %r3005, %r2987;
	shl.b32 	%r3008, %r3007, 1;
	add.s32 	%r3009, %r6382, %r3008;
	ld.shared.u16 	%rs80, [%r3009];
	// begin inline asm
	{  cvt.f32.f16 %f162, %rs80;}

	// end inline asm
	add.s32 	%r3010, %r6373, %r2;
	add.s32 	%r3011, %r3010, %r2987;
	mul.wide.u32 	%rd276, %r3011, 4;
	add.s64 	%rd277, %rd1906, %rd276;
	ld.global.f32 	%f165, [%rd277];
	add.f32 	%f163, %f162, %f165;
	// begin inline asm
	{  cvt.rn.f16.f32 %rs81, %f163;}

	// end inline asm
	st.shared.u16 	[%r3009], %rs81;
	// begin inline asm
	{  cvt.f32.f16 %f164, %rs81;}

	// end inline asm
	mul.wide.s32 	%rd278, %r6378, 4;
	add.s64 	%rd279, %rd3, %rd278;
	st.global.f32 	[%rd279], %f164;
$L__BB4_134:
	setp.ge.s32 	%p139, %r183, %r2506;
	add.s32 	%r209, %r208, %r57;
	setp.ge.s32 	%p140, %r6377, %r2507;
	or.pred  	%p141, %p139, %p140;
	@%p141 bra 	$L__BB4_136;
	mad.lo.s32 	%r3012, %r62, 96, %r6373;
	shl.b32 	%r3013, %r56, 5;
	add.s32 	%r3014, %r3012, %r3013;
	add.s32 	%r3016, %r3014, %r2988;
	shl.b32 	%r3017, %r3016, 1;
	add.s32 	%r3018, %r6382, %r3017;
	ld.shared.u16 	%rs83, [%r3018];
	// begin inline asm
	{  cvt.f32.f16 %f166, %rs83;}

	// end inline asm
	add.s32 	%r3019, %r6373, %r2;
	add.s32 	%r3020, %r3019, %r2988;
	mul.wide.u32 	%rd280, %r3020, 4;
	add.s64 	%rd281, %rd1906, %rd280;
	ld.global.f32 	%f169, [%rd281];
	add.f32 	%f167, %f166, %f169;
	// begin inline asm
	{  cvt.rn.f16.f32 %rs84, %f167;}

	// end inline asm
	st.shared.u16 	[%r3018], %rs84;
	// begin inline asm
	{  cvt.f32.f16 %f168, %rs84;}

	// end inline asm
	mul.wide.s32 	%rd282, %r6376, 4;
	add.s64 	%rd283, %rd3, %rd282;
	st.global.f32 	[%rd283], %f168;
$L__BB4_136:
	add.s32 	%r3021, %r209, %r57;
	add.s32 	%r6383, %r3021, %r57;
	shl.b32 	%r3022, %r57, 3;
	add.s32 	%r6382, %r6382, %r3022;
	shl.b32 	%r3023, %r57, 2;
	add.s32 	%r6381, %r6381, %r3023;
	add.s64 	%rd1906, %rd1906, %rd284;
	add.s32 	%r6380, %r6380, %r3023;
	add.s32 	%r6379, %r6379, %r3023;
	add.s32 	%r6378, %r6378, %r3023;
	add.s32 	%r6377, %r6377, %r3023;
	add.s32 	%r6376, %r6376, %r3023;
	add.s32 	%r6375, %r6375, %r3023;
	add.s32 	%r6374, %r6374, %r3023;
	setp.lt.u32 	%p142, %r6383, 32;
	@%p142 bra 	$L__BB4_128;
$L__BB4_137:
	add.s32 	%r220, %r182, %r62;
	setp.gt.u32 	%p143, %r220, 63;
	@%p143 bra 	$L__BB4_1516;
	setp.gt.u32 	%p144, %r7033, 31;
	@%p144 bra 	$L__BB4_160;
	add.s32 	%r221, %r220, %r1;
	shl.b32 	%r222, %r220, 5;
	mul.lo.s32 	%r223, %r221, %r2507;
	and.b32  	%r224, %r65, 3;
	setp.eq.s32 	%p145, %r224, 0;
	mov.u32 	%r6384, %r7033;
	@%p145 bra 	$L__BB4_149;
	setp.ge.s32 	%p146, %r221, %r2506;
	setp.ge.s32 	%p147, %r66, %r2507;
	or.pred  	%p148, %p146, %p147;
	@%p148 bra 	$L__BB4_142;
	add.s32 	%r3026, %r222, %r7033;
	shl.b32 	%r3027, %r3026, 1;
	mov.u32 	%r3028, _ZZ14linear_forwardPfS_S_S_iiiE2Cs;
	add.s32 	%r3029, %r3028, %r3027;
	ld.shared.u16 	%rs86, [%r3029];
	// begin inline asm
	{  cvt.f32.f16 %f170, %rs86;}

	// end inline asm
	mul.wide.u32 	%rd285, %r66, 4;
	add.s64 	%rd286, %rd1966, %rd285;
	ld.global.f32 	%f173, [%rd286];
	add.f32 	%f171, %f170, %f173;
	// begin inline asm
	{  cvt.rn.f16.f32 %rs87, %f171;}

	// end inline asm
	st.shared.u16 	[%r3029], %rs87;
	// begin inline asm
	{  cvt.f32.f16 %f172, %rs87;}

	// end inline asm
	add.s32 	%r3030, %r66, %r223;
	mul.wide.s32 	%rd287, %r3030, 4;
	add.s64 	%rd288, %rd3, %rd287;
	st.global.f32 	[%rd288], %f172;
$L__BB4_142:
	setp.eq.s32 	%p149, %r224, 1;
	mov.u32 	%r6384, %r63;
	@%p149 bra 	$L__BB4_149;
	setp.ge.s32 	%p150, %r221, %r2506;
	setp.ge.s32 	%p151, %r67, %r2507;
	or.pred  	%p152, %p150, %p151;
	@%p152 bra 	$L__BB4_145;
	add.s32 	%r3031, %r222, %r63;
	shl.b32 	%r3032, %r3031, 1;
	mov.u32 	%r3033, _ZZ14linear_forwardPfS_S_S_iiiE2Cs;
	add.s32 	%r3034, %r3033, %r3032;
	ld.shared.u16 	%rs89, [%r3034];
	// begin inline asm
	{  cvt.f32.f16 %f174, %rs89;}

	// end inline asm
	ld.global.f32 	%f177, [%rd7];
	add.f32 	%f175, %f174, %f177;
	// begin inline asm
	{  cvt.rn.f16.f32 %rs90, %f175;}

	// end inline asm
	st.shared.u16 	[%r3034], %rs90;
	// begin inline asm
	{  cvt.f32.f16 %f176, %rs90;}

	// end inline asm
	add.s32 	%r3035, %r67, %r223;
	mul.wide.s32 	%rd289, %r3035, 4;
	add.s64 	%rd290, %rd3, %rd289;
	st.global.f32 	[%rd290], %f176;
$L__BB4_145:
	setp.eq.s32 	%p153, %r224, 2;
	mov.u32 	%r6384, %r68;
	@%p153 bra 	$L__BB4_149;
	setp.ge.s32 	%p154, %r221, %r2506;
	setp.ge.s32 	%p155, %r69, %r2507;
	or.pred  	%p156, %p154, %p155;
	@%p156 bra 	$L__BB4_148;
	add.s32 	%r3036, %r222, %r68;
	shl.b32 	%r3037, %r3036, 1;
	mov.u32 	%r3038, _ZZ14linear_forwardPfS_S_S_iiiE2Cs;
	add.s32 	%r3039, %r3038, %r3037;
	ld.shared.u16 	%rs92, [%r3039];
	// begin inline asm
	{  cvt.f32.f16 %f178, %rs92;}

	// end inline asm
	add.s64 	%rd292, %rd7, %rd180;
	ld.global.f32 	%f181, [%rd292];
	add.f32 	%f179, %f178, %f181;
	// begin inline asm
	{  cvt.rn.f16.f32 %rs93, %f179;}

	// end inline asm
	st.shared.u16 	[%r3039], %rs93;
	// begin inline asm
	{  cvt.f32.f16 %f180, %rs93;}

	// end inline asm
	add.s32 	%r3040, %r69, %r223;
	mul.wide.s32 	%rd293, %r3040, 4;
	add.s64 	%rd294, %rd3, %rd293;
	st.global.f32 	[%rd294], %f180;
$L__BB4_148:
	add.s32 	%r6384, %r68, %r57;
$L__BB4_149:
	setp.lt.u32 	%p157, %r64, 3;
	@%p157 bra 	$L__BB4_160;
	shl.b32 	%r3042, %r57, 1;
	mul.lo.s32 	%r3043, %r57, 3;
	add.s32 	%r6385, %r6384, %r2;
	add.s32 	%r6392, %r6385, %r57;
	add.s32 	%r6391, %r6392, %r223;
	add.s32 	%r6390, %r6385, %r3042;
	add.s32 	%r6386, %r6385, %r223;
	add.s32 	%r6389, %r6386, %r3042;
	add.s32 	%r6388, %r6385, %r3043;
	add.s32 	%r6387, %r6386, %r3043;
	mov.u32 	%r6393, _ZZ14linear_forwardPfS_S_S_iiiE2Cs;
	mul.wide.u32 	%rd311, %r57, 16;
	mov.u64 	%rd1907, %rd1966;
	mov.u32 	%r6394, %r6384;
$L__BB4_151:
	setp.ge.s32 	%p158, %r221, %r2506;
	setp.ge.s32 	%p159, %r6385, %r2507;
	or.pred  	%p160, %p158, %p159;
	@%p160 bra 	$L__BB4_153;
	shl.b32 	%r3045, %r62, 7;
	add.s32 	%r3046, %r6384, %r3045;
	shl.b32 	%r3047, %r56, 5;
	add.s32 	%r3048, %r3046, %r3047;
	shl.b32 	%r3049, %r3048, 1;
	add.s32 	%r3050, %r6393, %r3049;
	ld.shared.u16 	%rs95, [%r3050];
	// begin inline asm
	{  cvt.f32.f16 %f182, %rs95;}

	// end inline asm
	add.s32 	%r3051, %r6384, %r2;
	mul.wide.u32 	%rd295, %r3051, 4;
	add.s64 	%rd296, %rd1907, %rd295;
	ld.global.f32 	%f185, [%rd296];
	add.f32 	%f183, %f182, %f185;
	// begin inline asm
	{  cvt.rn.f16.f32 %rs96, %f183;}

	// end inline asm
	st.shared.u16 	[%r3050], %rs96;
	// begin inline asm
	{  cvt.f32.f16 %f184, %rs96;}

	// end inline asm
	mul.wide.s32 	%rd297, %r6386, 4;
	add.s64 	%rd298, %rd3, %rd297;
	st.global.f32 	[%rd298], %f184;
$L__BB4_153:
	setp.ge.s32 	%p161, %r221, %r2506;
	setp.ge.s32 	%p162, %r6392, %r2507;
	or.pred  	%p163, %p161, %p162;
	@%p163 bra 	$L__BB4_155;
	add.s32 	%r3052, %r57, %r6384;
	shl.b32 	%r3053, %r62, 7;
	add.s32 	%r3054, %r3052, %r3053;
	shl.b32 	%r3055, %r56, 5;
	add.s32 	%r3056, %r3054, %r3055;
	shl.b32 	%r3057, %r3056, 1;
	add.s32 	%r3058, %r6393, %r3057;
	ld.shared.u16 	%rs98, [%r3058];
	// begin inline asm
	{  cvt.f32.f16 %f186, %rs98;}

	// end inline asm
	add.s32 	%r3059, %r3052, %r2;
	mul.wide.u32 	%rd299, %r3059, 4;
	add.s64 	%rd300, %rd1907, %rd299;
	ld.global.f32 	%f189, [%rd300];
	add.f32 	%f187, %f186, %f189;
	// begin inline asm
	{  cvt.rn.f16.f32 %rs99, %f187;}

	// end inline asm
	st.shared.u16 	[%r3058], %rs99;
	// begin inline asm
	{  cvt.f32.f16 %f188, %rs99;}

	// end inline asm
	mul.wide.s32 	%rd301, %r6391, 4;
	add.s64 	%rd302, %rd3, %rd301;
	st.global.f32 	[%rd302], %f188;
$L__BB4_155:
	setp.ge.s32 	%p164, %r221, %r2506;
	add.s32 	%r246, %r6394, %r57;
	setp.ge.s32 	%p165, %r6390, %r2507;
	or.pred  	%p166, %p164, %p165;
	@%p166 bra 	$L__BB4_157;
	shl.b32 	%r3060, %r62, 7;
	add.s32 	%r3061, %r6384, %r3060;
	shl.b32 	%r3062, %r56, 5;
	add.s32 	%r3063, %r3061, %r3062;
	add.s32 	%r3065, %r3063, %r3042;
	shl.b32 	%r3066, %r3065, 1;
	add.s32 	%r3067, %r6393, %r3066;
	ld.shared.u16 	%rs101, [%r3067];
	// begin inline asm
	{  cvt.f32.f16 %f190, %rs101;}

	// end inline asm
	add.s32 	%r3068, %r6384, %r2;
	add.s32 	%r3069, %r3068, %r3042;
	mul.wide.u32 	%rd303, %r3069, 4;
	add.s64 	%rd304, %rd1907, %rd303;
	ld.global.f32 	%f193, [%rd304];
	add.f32 	%f191, %f190, %f193;
	// begin inline asm
	{  cvt.rn.f16.f32 %rs102, %f191;}

	// end inline asm
	st.shared.u16 	[%r3067], %rs102;
	// begin inline asm
	{  cvt.f32.f16 %f192, %rs102;}

	// end inline asm
	mul.wide.s32 	%rd305, %r6389, 4;
	add.s64 	%rd306, %rd3, %rd305;
	st.global.f32 	[%rd306], %f192;
$L__BB4_157:
	setp.ge.s32 	%p167, %r221, %r2506;
	add.s32 	%r247, %r246, %r57;
	setp.ge.s32 	%p168, %r6388, %r2507;
	or.pred  	%p169, %p167, %p168;
	@%p169 bra 	$L__BB4_159;
	shl.b32 	%r3070, %r62, 7;
	add.s32 	%r3071, %r6384, %r3070;
	shl.b32 	%r3072, %r56, 5;
	add.s32 	%r3073, %r3071, %r3072;
	add.s32 	%r3075, %r3073, %r3043;
	shl.b32 	%r3076, %r3075, 1;
	add.s32 	%r3077, %r6393, %r3076;
	ld.shared.u16 	%rs104, [%r3077];
	// begin inline asm
	{  cvt.f32.f16 %f194, %rs104;}

	// end inline asm
	add.s32 	%r3078, %r6384, %r2;
	add.s32 	%r3079, %r3078, %r3043;
	mul.wide.u32 	%rd307, %r3079, 4;
	add.s64 	%rd308, %rd1907, %rd307;
	ld.global.f32 	%f197, [%rd308];
	add.f32 	%f195, %f194, %f197;
	// begin inline asm
	{  cvt.rn.f16.f32 %rs105, %f195;}

	// end inline asm
	st.shared.u16 	[%r3077], %rs105;
	// begin inline asm
	{  cvt.f32.f16 %f196, %rs105;}

	// end inline asm
	mul.wide.s32 	%rd309, %r6387, 4;
	add.s64 	%rd310, %rd3, %rd309;
	st.global.f32 	[%rd310], %f196;
$L__BB4_159:
	add.s32 	%r3080, %r247, %r57;
	add.s32 	%r6394, %r3080, %r57;
	shl.b32 	%r3081, %r57, 3;
	add.s32 	%r6393, %r6393, %r3081;
	shl.b32 	%r3082, %r57, 2;
	add.s32 	%r6392, %r6392, %r3082;
	add.s64 	%rd1907, %rd1907, %rd311;
	add.s32 	%r6391, %r6391, %r3082;
	add.s32 	%r6390, %r6390, %r3082;
	add.s32 	%r6389, %r6389, %r3082;
	add.s32 	%r6388, %r6388, %r3082;
	add.s32 	%r6387, %r6387, %r3082;
	add.s32 	%r6386, %r6386, %r3082;
	add.s32 	%r6385, %r6385, %r3082;
	setp.lt.u32 	%p170, %r6394, 32;
	@%p170 bra 	$L__BB4_151;
$L__BB4_160:
	add.s32 	%r258, %r220, %r62;
	setp.gt.u32 	%p171, %r258, 63;
	@%p171 bra 	$L__BB4_1516;
	setp.gt.u32 	%p172, %r7033, 31;
	@%p172 bra 	$L__BB4_183;
	add.s32 	%r259, %r258, %r1;
	shl.b32 	%r260, %r258, 5;
	mul.lo.s32 	%r261, %r259, %r2507;
	and.b32  	%r262, %r65, 3;
	setp.eq.s32 	%p173, %r262, 0;
	mov.u32 	%r6395, %r7033;
	@%p173 bra 	$L__BB4_172;
	setp.ge.s32 	%p174, %r259, %r2506;
	setp.ge.s32 	%p175, %r66, %r2507;
	or.pred  	%p176, %p174, %p175;
	@%p176 bra 	$L__BB4_165;
	add.s32 	%r3085, %r260, %r7033;
	shl.b32 	%r3086, %r3085, 1;
	mov.u32 	%r3087, _ZZ14linear_forwardPfS_S_S_iiiE2Cs;
	add.s32 	%r3088, %r3087, %r3086;
	ld.shared.u16 	%rs107, [%r3088];
	// begin inline asm
	{  cvt.f32.f16 %f198, %rs107;}

	// end inline asm
	mul.wide.u32 	%rd312, %r66, 4;
	add.s64 	%rd313, %rd1966, %rd312;
	ld.global.f32 	%f201, [%rd313];
	add.f32 	%f199, %f198, %f201;
	// begin inline asm
	{  cvt.rn.f16.f32 %rs108, %f199;}

	// end inline asm
	st.shared.u16 	[%r3088], %rs108;
	// begin inline asm
	{  cvt.f32.f16 %f200, %rs108;}

	// end inline asm
	add.s32 	%r3089, %r66, %r261;
	mul.wide.s32 	%rd314, %r3089, 4;
	add.s64 	%rd315, %rd3, %rd314;
	st.global.f32 	[%rd315], %f200;
$L__BB4_165:
	setp.eq.s32 	%p177, %r262, 1;
	mov.u32 	%r6395, %r63;
	@%p177 bra 	$L__BB4_172;
	setp.ge.s32 	%p178, %r259, %r2506;
	setp.ge.s32 	%p179, %r67, %r2507;
	or.pred  	%p180, %p178, %p179;
	@%p180 bra 	$L__BB4_168;
	add.s32 	%r3090, %r260, %r63;
	shl.b32 	%r3091, %r3090, 1;
	mov.u32 	%r3092, _ZZ14linear_forwardPfS_S_S_iiiE2Cs;
	add.s32 	%r3093, %r3092, %r3091;
	ld.shared.u16 	%rs110, [%r3093];
	// begin inline asm
	{  cvt.f32.f16 %f202, %rs110;}

	// end inline asm
	ld.global.f32 	%f205, [%rd7];
	add.f32 	%f203, %f202, %f205;
	// begin inline asm
	{  cvt.rn.f16.f32 %rs111, %f203;}

	// end inline asm
	st.shared.u16 	[%r3093], %rs111;
	// begin inline asm
	{  cvt.f32.f16 %f204, %rs111;}

	// end inline asm
	add.s32 	%r3094, %r67, %r261;
	mul.wide.s32 	%rd316, %r3094, 4;
	add.s64 	%rd317, %rd3, %rd316;
	st.global.f32 	[%rd317], %f204;
$L__BB4_168:
	setp.eq.s32 	%p181, %r262, 2;
	mov.u32 	%r6395, %r68;
	@%p181 bra 	$L__BB4_172;
	setp.ge.s32 	%p182, %r259, %r2506;
	setp.ge.s32 	%p183, %r69, %r2507;
	or.pred  	%p184, %p182, %p183;
	@%p184 bra 	$L__BB4_171;
	add.s32 	%r3095, %r260, %r68;
	shl.b32 	%r3096, %r3095, 1;
	mov.u32 	%r3097, _ZZ14linear_forwardPfS_S_S_iiiE2Cs;
	add.s32 	%r3098, %r3097, %r3096;
	ld.shared.u16 	%rs113, [%r3098];
	// begin inline asm
	{  cvt.f32.f16 %f206, %rs113;}

	// end inline asm
	add.s64 	%rd319, %rd7, %rd180;
	ld.global.f32 	%f209, [%rd319];
	add.f32 	%f207, %f206, %f209;
	// begin inline asm
	{  cvt.rn.f16.f32 %rs114, %f207;}

	// end inline asm
	st.shared.u16 	[%r3098], %rs114;
	// begin inline asm
	{  cvt.f32.f16 %f208, %rs114;}

	// end inline asm
	add.s32 	%r3099, %r69, %r261;
	mul.wide.s32 	%rd320, %r3099, 4;
	add.s64 	%rd321, %rd3, %rd320;
	st.global.f32 	[%rd321], %f208;
$L__BB4_171:
	add.s32 	%r6395, %r68, %r57;
$L__BB4_172:
	setp.lt.u32 	%p185, %r64, 3;
	@%p185 bra 	$L__BB4_183;
	shl.b32 	%r3101, %r57, 1;
	mul.lo.s32 	%r3102, %r57, 3;
	add.s32 	%r6396, %r6395, %r2;
	add.s32 	%r6403, %r6396, %r57;
	add.s32 	%r6402, %r6403, %r261;
	add.s32 	%r6401, %r6396, %r3101;
	add.s32 	%r6397, %r6396, %r261;
	add.s32 	%r6400, %r6397, %r3101;
	add.s32 	%r6399, %r6396, %r3102;
	add.s32 	%r6398, %r6397, %r3102;
	mov.u32 	%r6404, _ZZ14linear_forwardPfS_S_S_iiiE2Cs;
	mul.wide.u32 	%rd338, %r57, 16;
	mov.u64 	%rd1908, %rd1966;
	mov.u32 	%r6405, %r6395;
$L__BB4_174:
	setp.ge.s32 	%p186, %r259, %r2506;
	setp.ge.s32 	%p187, %r6396, %r2507;
	or.pred  	%p188, %p186, %p187;
	@%p188 bra 	$L__BB4_176;
	mad.lo.s32 	%r3104, %r62, 160, %r6395;
	shl.b32 	%r3105, %r56, 5;
	add.s32 	%r3106, %r3104, %r3105;
	shl.b32 	%r3107, %r3106, 1;
	add.s32 	%r3108, %r6404, %r3107;
	ld.shared.u16 	%rs116, [%r3108];
	// begin inline asm
	{  cvt.f32.f16 %f210, %rs116;}

	// end inline asm
	add.s32 	%r3109, %r6395, %r2;
	mul.wide.u32 	%rd322, %r3109, 4;
	add.s64 	%rd323, %rd1908, %rd322;
	ld.global.f32 	%f213, [%rd323];
	add.f32 	%f211, %f210, %f213;
	// begin inline asm
	{  cvt.rn.f16.f32 %rs117, %f211;}

	// end inline asm
	st.shared.u16 	[%r3108], %rs117;
	// begin inline asm
	{  cvt.f32.f16 %f212, %rs117;}

	// end inline asm
	mul.wide.s32 	%rd324, %r6397, 4;
	add.s64 	%rd325, %rd3, %rd324;
	st.global.f32 	[%rd325], %f212;
$L__BB4_176:
	setp.ge.s32 	%p189, %r259, %r2506;
	setp.ge.s32 	%p190, %r6403, %r2507;
	or.pred  	%p191, %p189, %p190;
	@%p191 bra 	$L__BB4_178;
	add.s32 	%r3110, %r57, %r6395;
	mad.lo.s32 	%r3111, %r62, 160, %r3110;
	shl.b32 	%r3112, %r56, 5;
	add.s32 	%r3113, %r3111, %r3112;
	shl.b32 	%r3114, %r3113, 1;
	add.s32 	%r3115, %r6404, %r3114;
	ld.shared.u16 	%rs119, [%r3115];
	// begin inline asm
	{  cvt.f32.f16 %f214, %rs119;}

	// end inline asm
	add.s32 	%r3116, %r3110, %r2;
	mul.wide.u32 	%rd326, %r3116, 4;
	add.s64 	%rd327, %rd1908, %rd326;
	ld.global.f32 	%f217, [%rd327];
	add.f32 	%f215, %f214, %f217;
	// begin inline asm
	{  cvt.rn.f16.f32 %rs120, %f215;}

	// end inline asm
	st.shared.u16 	[%r3115], %rs120;
	// begin inline asm
	{  cvt.f32.f16 %f216, %rs120;}

	// end inline asm
	mul.wide.s32 	%rd328, %r6402, 4;
	add.s64 	%rd329, %rd3, %rd328;
	st.global.f32 	[%rd329], %f216;
$L__BB4_178:
	setp.ge.s32 	%p192, %r259, %r2506;
	add.s32 	%r284, %r6405, %r57;
	setp.ge.s32 	%p193, %r6401, %r2507;
	or.pred  	%p194, %p192, %p193;
	@%p194 bra 	$L__BB4_180;
	mad.lo.s32 	%r3117, %r62, 160, %r6395;
	shl.b32 	%r3118, %r56, 5;
	add.s32 	%r3119, %r3117, %r3118;
	add.s32 	%r3121, %r3119, %r3101;
	shl.b32 	%r3122, %r3121, 1;
	add.s32 	%r3123, %r6404, %r3122;
	ld.shared.u16 	%rs122, [%r3123];
	// begin inline asm
	{  cvt.f32.f16 %f218, %rs122;}

	// end inline asm
	add.s32 	%r3124, %r6395, %r2;
	add.s32 	%r3125, %r3124, %r3101;
	mul.wide.u32 	%rd330, %r3125, 4;
	add.s64 	%rd331, %rd1908, %rd330;
	ld.global.f32 	%f221, [%rd331];
	add.f32 	%f219, %f218, %f221;
	// begin inline asm
	{  cvt.rn.f16.f32 %rs123, %f219;}

	// end inline asm
	st.shared.u16 	[%r3123], %rs123;
	// begin inline asm
	{  cvt.f32.f16 %f220, %rs123;}

	// end inline asm
	mul.wide.s32 	%rd332, %r6400, 4;
	add.s64 	%rd333, %rd3, %rd332;
	st.global.f32 	[%rd333], %f220;
$L__BB4_180:
	setp.ge.s32 	%p195, %r259, %r2506;
	add.s32 	%r285, %r284, %r57;
	setp.ge.s32 	%p196, %r6399, %r2507;
	or.pred  	%p197, %p195, %p196;
	@%p197 bra 	$L__BB4_182;
	mad.lo.s32 	%r3126, %r62, 160, %r6395;
	shl.b32 	%r3127, %r56, 5;
	add.s32 	%r3128, %r3126, %r3127;
	add.s32 	%r3130, %r3128, %r3102;
	shl.b32 	%r3131, %r3130, 1;
	add.s32 	%r3132, %r6404, %r3131;
	ld.shared.u16 	%rs125, [%r3132];
	// begin inline asm
	{  cvt.f32.f16 %f222, %rs125;}

	// end inline asm
	add.s32 	%r3133, %r6395, %r2;
	add.s32 	%r3134, %r3133, %r3102;
	mul.wide.u32 	%rd334, %r3134, 4;
	add.s64 	%rd335, %rd1908, %rd334;
	ld.global.f32 	%f225, [%rd335];
	add.f32 	%f223, %f222, %f225;
	// begin inline asm
	{  cvt.rn.f16.f32 %rs126, %f223;}

	// end inline asm
	st.shared.u16 	[%r3132], %rs126;
	// begin inline asm
	{  cvt.f32.f16 %f224, %rs126;}

	// end inline asm
	mul.wide.s32 	%rd336, %r6398, 4;
	add.s64 	%rd337, %rd3, %rd336;
	st.global.f32 	[%rd337], %f224;
$L__BB4_182:
	add.s32 	%r3135, %r285, %r57;
	add.s32 	%r6405, %r3135, %r57;
	shl.b32 	%r3136, %r57, 3;
	add.s32 	%r6404, %r6404, %r3136;
	shl.b32 	%r3137, %r57, 2;
	add.s32 	%r6403, %r6403, %r3137;
	add.s64 	%rd1908, %rd1908, %rd338;
	add.s32 	%r6402, %r6402, %r3137;
	add.s32 	%r6401, %r6401, %r3137;
	add.s32 	%r6400, %r6400, %r3137;
	add.s32 	%r6399, %r6399, %r3137;
	add.s32 	%r6398, %r6398, %r3137;
	add.s32 	%r6397, %r6397, %r3137;
	add.s32 	%r6396, %r6396, %r3137;
	setp.lt.u32 	%p198, %r6405, 32;
	@%p198 bra 	$L__BB4_174;
$L__BB4_183:
	add.s32 	%r296, %r258, %r62;
	setp.gt.u32 	%p199, %r296, 63;
	@%p199 bra 	$L__BB4_1516;
	setp.gt.u32 	%p200, %r7033, 31;
	@%p200 bra 	$L__BB4_206;
	add.s32 	%r297, %r296, %r1;
	shl.b32 	%r298, %r296, 5;
	mul.lo.s32 	%r299, %r297, %r2507;
	and.b32  	%r300, %r65, 3;
	setp.eq.s32 	%p201, %r300, 0;
	mov.u32 	%r6406, %r7033;
	@%p201 bra 	$L__BB4_195;
	setp.ge.s32 	%p202, %r297, %r2506;
	setp.ge.s32 	%p203, %r66, %r2507;
	or.pred  	%p204, %p202, %p203;
	@%p204 bra 	$L__BB4_188;
	add.s32 	%r3140, %r298, %r7033;
	shl.b32 	%r3141, %r3140, 1;
	mov.u32 	%r3142, _ZZ14linear_forwardPfS_S_S_iiiE2Cs;
	add.s32 	%r3143, %r3142, %r3141;
	ld.shared.u16 	%rs128, [%r3143];
	// begin inline asm
	{  cvt.f32.f16 %f226, %rs128;}

	// end inline asm
	mul.wide.u32 	%rd339, %r66, 4;
	add.s64 	%rd340, %rd1966, %rd339;
	ld.global.f32 	%f229, [%rd340];
	add.f32 	%f227, %f226, %f229;
	// begin inline asm
	{  cvt.rn.f16.f32 %rs129, %f227;}

	// end inline asm
	st.shared.u16 	[%r3143], %rs129;
	// begin inline asm
	{  cvt.f32.f16 %f228, %rs129;}

	// end inline asm
	add.s32 	%r3144, %r66, %r299;
	mul.wide.s32 	%rd341, %r3144, 4;
	add.s64 	%rd342, %rd3, %rd341;
	st.global.f32 	[%rd342], %f228;
$L__BB4_188:
	setp.eq.s32 	%p205, %r300, 1;
	mov.u32 	%r6406, %r63;
	@%p205 bra 	$L__BB4_195;
	setp.ge.s32 	%p206, %r297, %r2506;
	setp.ge.s32 	%p207, %r67, %r2507;
	or.pred  	%p208, %p206, %p207;
	@%p208 bra 	$L__BB4_191;
	add.s32 	%r3145, %r298, %r63;
	shl.b32 	%r3146, %r3145, 1;
	mov.u32 	%r3147, _ZZ14linear_forwardPfS_S_S_iiiE2Cs;
	add.s32 	%r3148, %r3147, %r3146;
	ld.shared.u16 	%rs131, [%r3148];
	// begin inline asm
	{  cvt.f32.f16 %f230, %rs131;}

	// end inline asm
	ld.global.f32 	%f233, [%rd7];
	add.f32 	%f231, %f230, %f233;
	// begin inline asm
	{  cvt.rn.f16.f32 %rs132, %f231;}

	// end inline asm
	st.shared.u16 	[%r3148], %rs132;
	// begin inline asm
	{  cvt.f32.f16 %f232, %rs132;}

	// end inline asm
	add.s32 	%r3149, %r67, %r299;
	mul.wide.s32 	%rd343, %r3149, 4;
	add.s64 	%rd344, %rd3, %rd343;
	st.global.f32 	[%rd344], %f232;
$L__BB4_191:
	setp.eq.s32 	%p209, %r300, 2;
	mov.u32 	%r6406, %r68;
	@%p209 bra 	$L__BB4_195;
	setp.ge.s32 	%p210, %r297, %r2506;
	setp.ge.s32 	%p211, %r69, %r2507;
	or.pred  	%p212, %p210, %p211;
	@%p212 bra 	$L__BB4_194;
	add.s32 	%r3150, %r298, %r68;
	shl.b32 	%r3151, %r3150, 1;
	mov.u32 	%r3152, _ZZ14linear_forwardPfS_S_S_iiiE2Cs;
	add.s32 	%r3153, %r3152, %r3151;
	ld.shared.u16 	%rs134, [%r3153];
	// begin inline asm
	{  cvt.f32.f16 %f234, %rs134;}

	// end inline asm
	add.s64 	%rd346, %rd7, %rd180;
	ld.global.f32 	%f237, [%rd346];
	add.f32 	%f235, %f234, %f237;
	// begin inline asm
	{  cvt.rn.f16.f32 %rs135, %f235;}

	// end inline asm
	st.shared.u16 	[%r3153], %rs135;
	// begin inline asm
	{  cvt.f32.f16 %f236, %rs135;}

	// end inline asm
	add.s32 	%r3154, %r69, %r299;
	mul.wide.s32 	%rd347, %r3154, 4;
	add.s64 	%rd348, %rd3, %rd347;
	st.global.f32 	[%rd348], %f236;
$L__BB4_194:
	add.s32 	%r6406, %r68, %r57;
$L__BB4_195:
	setp.lt.u32 	%p213, %r64, 3;
	@%p213 bra 	$L__BB4_206;
	shl.b32 	%r3156, %r57, 1;
	mul.lo.s32 	%r3157, %r57, 3;
	add.s32 	%r6407, %r6406, %r2;
	add.s32 	%r6414, %r6407, %r57;
	add.s32 	%r6413, %r6414, %r299;
	add.s32 	%r6412, %r6407, %r3156;
	add.s32 	%r6408, %r6407, %r299;
	add.s32 	%r6411, %r6408, %r3156;
	add.s32 	%r6410, %r6407, %r3157;
	add.s32 	%r6409, %r6408, %r3157;
	mov.u32 	%r6415, _ZZ14linear_forwardPfS_S_S_iiiE2Cs;
	mul.wide.u32 	%rd365, %r57, 16;
	mov.u64 	%rd1909, %rd1966;
	mov.u32 	%r6416, %r6406;
$L__BB4_197:
	setp.ge.s32 	%p214, %r297, %r2506;
	setp.ge.s32 	%p215, %r6407, %r2507;
	or.pred  	%p216, %p214, %p215;
	@%p216 bra 	$L__BB4_199;
	mad.lo.s32 	%r3159, %r62, 192, %r6406;
	shl.b32 	%r3160, %r56, 5;
	add.s32 	%r3161, %r3159, %r3160;
	shl.b32 	%r3162, %r3161, 1;
	add.s32 	%r3163, %r6415, %r3162;
	ld.shared.u16 	%rs137, [%r3163];
	// begin inline asm
	{  cvt.f32.f16 %f238, %rs137;}

	// end inline asm
	add.s32 	%r3164, %r6406, %r2;
	mul.wide.u32 	%rd349, %r3164, 4;
	add.s64 	%rd350, %rd1909, %rd349;
	ld.global.f32 	%f241, [%rd350];
	add.f32 	%f239, %f238, %f241;
	// begin inline asm
	{  cvt.rn.f16.f32 %rs138, %f239;}

	// end inline asm
	st.shared.u16 	[%r3163], %rs138;
	// begin inline asm
	{  cvt.f32.f16 %f240, %rs138;}

	// end inline asm
	mul.wide.s32 	%rd351, %r6408, 4;
	add.s64 	%rd352, %rd3, %rd351;
	st.global.f32 	[%rd352], %f240;
$L__BB4_199:
	setp.ge.s32 	%p217, %r297, %r2506;
	setp.ge.s32 	%p218, %r6414, %r2507;
	or.pred  	%p219, %p217, %p218;
	@%p219 bra 	$L__BB4_201;
	add.s32 	%r3165, %r57, %r6406;
	mad.lo.s32 	%r3166, %r62, 192, %r3165;
	shl.b32 	%r3167, %r56, 5;
	add.s32 	%r3168, %r3166, %r3167;
	shl.b32 	%r3169, %r3168, 1;
	add.s32 	%r3170, %r6415, %r3169;
	ld.shared.u16 	%rs140, [%r3170];
	// begin inline asm
	{  cvt.f32.f16 %f242, %rs140;}

	// end inline asm
	add.s32 	%r3171, %r3165, %r2;
	mul.wide.u32 	%rd353, %r3171, 4;
	add.s64 	%rd354, %rd1909, %rd353;
	ld.global.f32 	%f245, [%rd354];
	add.f32 	%f243, %f242, %f245;
	// begin inline asm
	{  cvt.rn.f16.f32 %rs141, %f243;}

	// end inline asm
	st.shared.u16 	[%r3170], %rs141;
	// begin inline asm
	{  cvt.f32.f16 %f244, %rs141;}

	// end inline asm
	mul.wide.s32 	%rd355, %r6413, 4;
	add.s64 	%rd356, %rd3, %rd355;
	st.global.f32 	[%rd356], %f244;
$L__BB4_201:
	setp.ge.s32 	%p220, %r297, %r2506;
	add.s32 	%r322, %r6416, %r57;
	setp.ge.s32 	%p221, %r6412, %r2507;
	or.pred  	%p222, %p220, %p221;
	@%p222 bra 	$L__BB4_203;
	mad.lo.s32 	%r3172, %r62, 192, %r6406;
	shl.b32 	%r3173, %r56, 5;
	add.s32 	%r3174, %r3172, %r3173;
	add.s32 	%r3176, %r3174, %r3156;
	shl.b32 	%r3177, %r3176, 1;
	add.s32 	%r3178, %r6415, %r3177;
	ld.shared.u16 	%rs143, [%r3178];
	// begin inline asm
	{  cvt.f32.f16 %f246, %rs143;}

	// end inline asm
	add.s32 	%r3179, %r6406, %r2;
	add.s32 	%r3180, %r3179, %r3156;
	mul.wide.u32 	%rd357, %r3180, 4;
	add.s64 	%rd358, %rd1909, %rd357;
	ld.global.f32 	%f249, [%rd358];
	add.f32 	%f247, %f246, %f249;
	// begin inline asm
	{  cvt.rn.f16.f32 %rs144, %f247;}

	// end inline asm
	st.shared.u16 	[%r3178], %rs144;
	// begin inline asm
	{  cvt.f32.f16 %f248, %rs144;}

	// end inline asm
	mul.wide.s32 	%rd359, %r6411, 4;
	add.s64 	%rd360, %rd3, %rd359;
	st.global.f32 	[%rd360], %f248;
$L__BB4_203:
	setp.ge.s32 	%p223, %r297, %r2506;
	add.s32 	%r323, %r322, %r57;
	setp.ge.s32 	%p224, %r6410, %r2507;
	or.pred  	%p225, %p223, %p224;
	@%p225 bra 	$L__BB4_205;
	mad.lo.s32 	%r3181, %r62, 192, %r6406;
	shl.b32 	%r3182, %r56, 5;
	add.s32 	%r3183, %r3181, %r3182;
	add.s32 	%r3185, %r3183, %r3157;
	shl.b32 	%r3186, %r3185, 1;
	add.s32 	%r3187, %r6415, %r3186;
	ld.shared.u16 	%rs146, [%r3187];
	// begin inline asm
	{  cvt.f32.f16 %f250, %rs146;}

	// end inline asm
	add.s32 	%r3188, %r6406, %r2;
	add.s32 	%r3189, %r3188, %r3157;
	mul.wide.u32 	%rd361, %r3189, 4;
	add.s64 	%rd362, %rd1909, %rd361;
	ld.global.f32 	%f253, [%rd362];
	add.f32 	%f251, %f250, %f253;
	// begin inline asm
	{  cvt.rn.f16.f32 %rs147, %f251;}

	// end inline asm
	st.shared.u16 	[%r3187], %rs147;
	// begin inline asm
	{  cvt.f32.f16 %f252, %rs147;}

	// end inline asm
	mul.wide.s32 	%rd363, %r6409, 4;
	add.s64 	%rd364, %rd3, %rd363;
	st.global.f32 	[%rd364], %f252;
$L__BB4_205:
	add.s32 	%r3190, %r323, %r57;
	add.s32 	%r6416, %r3190, %r57;
	shl.b32 	%r3191, %r57, 3;
	add.s32 	%r6415, %r6415, %r3191;
	shl.b32 	%r3192, %r57, 2;
	add.s32 	%r6414, %r6414, %r3192;
	add.s64 	%rd1909, %rd1909, %rd365;
	add.s32 	%r6413, %r6413, %r3192;
	add.s32 	%r6412, %r6412, %r3192;
	add.s32 	%r6411, %r6411, %r3192;
	add.s32 	%r6410, %r6410, %r3192;
	add.s32 	%r6409, %r6409, %r3192;
	add.s32 	%r6408, %r6408, %r3192;
	add.s32 	%r6407, %r6407, %r3192;
	setp.lt.u32 	%p226, %r6416, 32;
	@%p226 bra 	$L__BB4_197;
$L__BB4_206:
	add.s32 	%r334, %r296, %r62;
	setp.gt.u32 	%p227, %r334, 63;
	@%p227 bra 	$L__BB4_1516;
	setp.gt.u32 	%p228, %r7033, 31;
	@%p228 bra 	$L__BB4_229;
	add.s32 	%r335, %r334, %r1;
	shl.b32 	%r336, %r334, 5;
	mul.lo.s32 	%r337, %r335, %r2507;
	and.b32  	%r338, %r65, 3;
	setp.eq.s32 	%p229, %r338, 0;
	mov.u32 	%r6417, %r7033;
	@%p229 bra 	$L__BB4_218;
	setp.ge.s32 	%p230, %r335, %r2506;
	setp.ge.s32 	%p231, %r66, %r2507;
	or.pred  	%p232, %p230, %p231;
	@%p232 bra 	$L__BB4_211;
	add.s32 	%r3195, %r336, %r7033;
	shl.b32 	%r3196, %r3195, 1;
	mov.u32 	%r3197, _ZZ14linear_forwardPfS_S_S_iiiE2Cs;
	add.s32 	%r3198, %r3197, %r3196;
	ld.shared.u16 	%rs149, [%r3198];
	// begin inline asm
	{  cvt.f32.f16 %f254, %rs149;}

	// end inline asm
	mul.wide.u32 	%rd366, %r66, 4;
	add.s64 	%rd367, %rd1966, %rd366;
	ld.global.f32 	%f257, [%rd367];
	add.f32 	%f255, %f254, %f257;
	// begin inline asm
	{  cvt.rn.f16.f32 %rs150, %f255;}

	// end inline asm
	st.shared.u16 	[%r3198], %rs150;
	// begin inline asm
	{  cvt.f32.f16 %f256, %rs150;}

	// end inline asm
	add.s32 	%r3199, %r66, %r337;
	mul.wide.s32 	%rd368, %r3199, 4;
	add.s64 	%rd369, %rd3, %rd368;
	st.global.f32 	[%rd369], %f256;
$L__BB4_211:
	setp.eq.s32 	%p233, %r338, 1;
	mov.u32 	%r6417, %r63;
	@%p233 bra 	$L__BB4_218;
	setp.ge.s32 	%p234, %r335, %r2506;
	setp.ge.s32 	%p235, %r67, %r2507;
	or.pred  	%p236, %p234, %p235;
	@%p236 bra 	$L__BB4_214;
	add.s32 	%r3200, %r336, %r63;
	shl.b32 	%r3201, %r3200, 1;
	mov.u32 	%r3202, _ZZ14linear_forwardPfS_S_S_iiiE2Cs;
	add.s32 	%r3203, %r3202, %r3201;
	ld.shared.u16 	%rs152, [%r3203];
	// begin inline asm
	{  cvt.f32.f16 %f258, %rs152;}

	// end inline asm
	ld.global.f32 	%f261, [%rd7];
	add.f32 	%f259, %f258, %f261;
	// begin inline asm
	{  cvt.rn.f16.f32 %rs153, %f259;}

	// end inline asm
	st.shared.u16 	[%r3203], %rs153;
	// begin inline asm
	{  cvt.f32.f16 %f260, %rs153;}

	// end inline asm
	add.s32 	%r3204, %r67, %r337;
	mul.wide.s32 	%rd370, %r3204, 4;
	add.s64 	%rd371, %rd3, %rd370;
	st.global.f32 	[%rd371], %f260;
$L__BB4_214:
	setp.eq.s32 	%p237, %r338, 2;
	mov.u32 	%r6417, %r68;
	@%p237 bra 	$L__BB4_218;
	setp.ge.s32 	%p238, %r335, %r2506;
	setp.ge.s32 	%p239, %r69, %r2507;
	or.pred  	%p240, %p238, %p239;
	@%p240 bra 	$L__BB4_217;
	add.s32 	%r3205, %r336, %r68;
	shl.b32 	%r3206, %r3205, 1;
	mov.u32 	%r3207, _ZZ14linear_forwardPfS_S_S_iiiE2Cs;
	add.s32 	%r3208, %r3207, %r3206;
	ld.shared.u16 	%rs155, [%r3208];
	// begin inline asm
	{  cvt.f32.f16 %f262, %rs155;}

	// end inline asm
	add.s64 	%rd373, %rd7, %rd180;
	ld.global.f32 	%f265, [%rd373];
	add.f32 	%f263, %f262, %f265;
	// begin inline asm
	{  cvt.rn.f16.f32 %rs156, %f263;}

	// end inline asm
	st.shared.u16 	[%r3208], %rs156;
	// begin inline asm
	{  cvt.f32.f16 %f264, %rs156;}

	// end inline asm
	add.s32 	%r3209, %r69, %r337;
	mul.wide.s32 	%rd374, %r3209, 4;
	add.s64 	%rd375, %rd3, %rd374;
	st.global.f32 	[%rd375], %f264;
$L__BB4_217:
	add.s32 	%r6417, %r68, %r57;
$L__BB4_218:
	setp.lt.u32 	%p241, %r64, 3;
	@%p241 bra 	$L__BB4_229;
	shl.b32 	%r3211, %r57, 1;
	mul.lo.s32 	%r3212, %r57, 3;
	add.s32 	%r6418, %r6417, %r2;
	add.s32 	%r6425, %r6418, %r57;
	add.s32 	%r6424, %r6425, %r337;
	add.s32 	%r6423, %r6418, %r3211;
	add.s32 	%r6419, %r6418, %r337;
	add.s32 	%r6422, %r6419, %r3211;
	add.s32 	%r6421, %r6418, %r3212;
	add.s32 	%r6420, %r6419, %r3212;
	mov.u32 	%r6426, _ZZ14linear_forwardPfS_S_S_iiiE2Cs;
	mul.wide.u32 	%rd392, %r57, 16;
	mov.u64 	%rd1910, %rd1966;
	mov.u32 	%r6427, %r6417;
$L__BB4_220:
	setp.ge.s32 	%p242, %r335, %r2506;
	setp.ge.s32 	%p243, %r6418, %r2507;
	or.pred  	%p244, %p242, %p243;
	@%p244 bra 	$L__BB4_222;
	mad.lo.s32 	%r3214, %r62, 224, %r6417;
	shl.b32 	%r3215, %r56, 5;
	add.s32 	%r3216, %r3214, %r3215;
	shl.b32 	%r3217, %r3216, 1;
	add.s32 	%r3218, %r6426, %r3217;
	ld.shared.u16 	%rs158, [%r3218];
	// begin inline asm
	{  cvt.f32.f16 %f266, %rs158;}

	// end inline asm
	add.s32 	%r3219, %r6417, %r2;
	mul.wide.u32 	%rd376, %r3219, 4;
	add.s64 	%rd377, %rd1910, %rd376;
	ld.global.f32 	%f269, [%rd377];
	add.f32 	%f267, %f266, %f269;
	// begin inline asm
	{  cvt.rn.f16.f32 %rs159, %f267;}

	// end inline asm
	st.shared.u16 	[%r3218], %rs159;
	// begin inline asm
	{  cvt.f32.f16 %f268, %rs159;}

	// end inline asm
	mul.wide.s32 	%rd378, %r6419, 4;
	add.s64 	%rd379, %rd3, %rd378;
	st.global.f32 	[%rd379], %f268;
$L__BB4_222:
	setp.ge.s32 	%p245, %r335, %r2506;
	setp.ge.s32 	%p246, %r6425, %r2507;
	or.pred  	%p247, %p245, %p246;
	@%p247 bra 	$L__BB4_224;
	add.s32 	%r3220, %r57, %r6417;
	mad.lo.s32 	%r3221, %r62, 224, %r3220;
	shl.b32 	%r3222, %r56, 5;
	add.s32 	%r3223, %r3221, %r3222;
	shl.b32 	%r3224, %r3223, 1;
	add.s32 	%r3225, %r6426, %r3224;
	ld.shared.u16 	%rs161, [%r3225];
	// begin inline asm
	{  cvt.f32.f16 %f270, %rs161;}

	// end inline asm
	add.s32 	%r3226, %r3220, %r2;
	mul.wide.u32 	%rd380, %r3226, 4;
	add.s64 	%rd381, %rd1910, %rd380;
	ld.global.f32 	%f273, [%rd381];
	add.f32 	%f271, %f270, %f273;
	// begin inline asm
	{  cvt.rn.f16.f32 %rs162, %f271;}

	// end inline asm
	st.shared.u16 	[%r3225], %rs162;
	// begin inline asm
	{  cvt.f32.f16 %f272, %rs162;}

	// end inline asm
	mul.wide.s32 	%rd382, %r6424, 4;
	add.s64 	%rd383, %rd3, %rd382;
	st.global.f32 	[%rd383], %f272;
$L__BB4_224:
	setp.ge.s32 	%p248, %r335, %r2506;
	add.s32 	%r360, %r6427, %r57;
	setp.ge.s32 	%p249, %r6423, %r2507;
	or.pred  	%p250, %p248, %p249;
	@%p250 bra 	$L__BB4_226;
	mad.lo.s32 	%r3227, %r62, 224, %r6417;
	shl.b32 	%r3228, %r56, 5;
	add.s32 	%r3229, %r3227, %r3228;
	add.s32 	%r3231, %r3229, %r3211;
	shl.b32 	%r3232, %r3231, 1;
	add.s32 	%r3233, %r6426, %r3232;
	ld.shared.u16 	%rs164, [%r3233];
	// begin inline asm
	{  cvt.f32.f16 %f274, %rs164;}

	// end inline asm
	add.s32 	%r3234, %r6417, %r2;
	add.s32 	%r3235, %r3234, %r3211;
	mul.wide.u32 	%rd384, %r3235, 4;
	add.s64 	%rd385, %rd1910, %rd384;
	ld.global.f32 	%f277, [%rd385];
	add.f32 	%f275, %f274, %f277;
	// begin inline asm
	{  cvt.rn.f16.f32 %rs165, %f275;}

	// end inline asm
	st.shared.u16 	[%r3233], %rs165;
	// begin inline asm
	{  cvt.f32.f16 %f276, %rs165;}

	// end inline asm
	mul.wide.s32 	%rd386, %r6422, 4;
	add.s64 	%rd387, %rd3, %rd386;
	st.global.f32 	[%rd387], %f276;
$L__BB4_226:
	setp.ge.s32 	%p251, %r335, %r2506;
	add.s32 	%r361, %r360, %r57;
	setp.ge.s32 	%p252, %r6421, %r2507;
	or.pred  	%p253, %p251, %p252;
	@%p253 bra 	$L__BB4_228;
	mad.lo.s32 	%r3236, %r62, 224, %r6417;
	shl.b32 	%r3237, %r56, 5;
	add.s32 	%r3238, %r3236, %r3237;
	add.s32 	%r3240, %r3238, %r3212;
	shl.b32 	%r3241, %r3240, 1;
	add.s32 	%r3242, %r6426, %r3241;
	ld.shared.u16 	%rs167, [%r3242];
	// begin inline asm
	{  cvt.f32.f16 %f278, %rs167;}

	// end inline asm
	add.s32 	%r3243, %r6417, %r2;
	add.s32 	%r3244, %r3243, %r3212;
	mul.wide.u32 	%rd388, %r3244, 4;
	add.s64 	%rd389, %rd1910, %rd388;
	ld.global.f32 	%f281, [%rd389];
	add.f32 	%f279, %f278, %f281;
	// begin inline asm
	{  cvt.rn.f16.f32 %rs168, %f279;}

	// end inline asm
	st.shared.u16 	[%r3242], %rs168;
	// begin inline asm
	{  cvt.f32.f16 %f280, %rs168;}

	// end inline asm
	mul.wide.s32 	%rd390, %r6420, 4;
	add.s64 	%rd391, %rd3, %rd390;
	st.global.f32 	[%rd391], %f280;
$L__BB4_228:
	add.s32 	%r3245, %r361, %r57;
	add.s32 	%r6427, %r3245, %r57;
	shl.b32 	%r3246, %r57, 3;
	add.s32 	%r6426, %r6426, %r3246;
	shl.b32 	%r3247, %r57, 2;
	add.s32 	%r6425, %r6425, %r3247;
	add.s64 	%rd1910, %rd1910, %rd392;
	add.s32 	%r6424, %r6424, %r3247;
	add.s32 	%r6423, %r6423, %r3247;
	add.s32 	%r6422, %r6422, %r3247;
	add.s32 	%r6421, %r6421, %r3247;
	add.s32 	%r6420, %r6420, %r3247;
	add.s32 	%r6419, %r6419, %r3247;
	add.s32 	%r6418, %r6418, %r3247;
	setp.lt.u32 	%p254, %r6427, 32;
	@%p254 bra 	$L__BB4_220;
$L__BB4_229:
	add.s32 	%r372, %r334, %r62;
	setp.gt.u32 	%p255, %r372, 63;
	@%p255 bra 	$L__BB4_1516;
	setp.gt.u32 	%p256, %r7033, 31;
	@%p256 bra 	$L__BB4_252;
	add.s32 	%r373, %r372, %r1;
	shl.b32 	%r374, %r372, 5;
	mul.lo.s32 	%r375, %r373, %r2507;
	and.b32  	%r376, %r65, 3;
	setp.eq.s32 	%p257, %r376, 0;
	mov.u32 	%r6428, %r7033;
	@%p257 bra 	$L__BB4_241;
	setp.ge.s32 	%p258, %r373, %r2506;
	setp.ge.s32 	%p259, %r66, %r2507;
	or.pred  	%p260, %p258, %p259;
	@%p260 bra 	$L__BB4_234;
	add.s32 	%r3250, %r374, %r7033;
	shl.b32 	%r3251, %r3250, 1;
	mov.u32 	%r3252, _ZZ14linear_forwardPfS_S_S_iiiE2Cs;
	add.s32 	%r3253, %r3252, %r3251;
	ld.shared.u16 	%rs170, [%r3253];
	// begin inline asm
	{  cvt.f32.f16 %f282, %rs170;}

	// end inline asm
	mul.wide.u32 	%rd393, %r66, 4;
	add.s64 	%rd394, %rd1966, %rd393;
	ld.global.f32 	%f285, [%rd394];
	add.f32 	%f283, %f282, %f285;
	// begin inline asm
	{  cvt.rn.f16.f32 %rs171, %f283;}

	// end inline asm
	st.shared.u16 	[%r3253], %rs171;
	// begin inline asm
	{  cvt.f32.f16 %f284, %rs171;}

	// end inline asm
	add.s32 	%r3254, %r66, %r375;
	mul.wide.s32 	%rd395, %r3254, 4;
	add.s64 	%rd396, %rd3, %rd395;
	st.global.f32 	[%rd396], %f284;
$L__BB4_234:
	setp.eq.s32 	%p261, %r376, 1;
	mov.u32 	%r6428, %r63;
	@%p261 bra 	$L__BB4_241;
	setp.ge.s32 	%p262, %r373, %r2506;
	setp.ge.s32 	%p263, %r67, %r2507;
	or.pred  	%p264, %p262, %p263;
	@%p264 bra 	$L__BB4_237;
	add.s32 	%r3255, %r374, %r63;
	shl.b32 	%r3256, %r3255, 1;
	mov.u32 	%r3257, _ZZ14linear_forwardPfS_S_S_iiiE2Cs;
	add.s32 	%r3258, %r3257, %r3256;
	ld.shared.u16 	%rs173, [%r3258];
	// begin inline asm
	{  cvt.f32.f16 %f286, %rs173;}

	// end inline asm
	ld.global.f32 	%f289, [%rd7];
	add.f32 	%f287, %f286, %f289;
	// begin inline asm
	{  cvt.rn.f16.f32 %rs174, %f287;}

	// end inline asm
	st.shared.u16 	[%r3258], %rs174;
	// begin inline asm
	{  cvt.f32.f16 %f288, %rs174;}

	// end inline asm
	add.s32 	%r3259, %r67, %r375;
	mul.wide.s32 	%rd397, %r3259, 4;
	add.s64 	%rd398, %rd3, %rd397;
	st.global.f32 	[%rd398], %f288;
$L__BB4_237:
	setp.eq.s32 	%p265, %r376, 2;
	mov.u32 	%r6428, %r68;
	@%p265 bra 	$L__BB4_241;
	setp.ge.s32 	%p266, %r373, %r2506;
	setp.ge.s32 	%p267, %r69, %r2507;
	or.pred  	%p268, %p266, %p267;
	@%p268 bra 	$L__BB4_240;
	add.s32 	%r3260, %r374, %r68;
	shl.b32 	%r3261, %r3260, 1;
	mov.u32 	%r3262, _ZZ14linear_forwardPfS_S_S_iiiE2Cs;
	add.s32 	%r3263, %r3262, %r3261;
	ld.shared.u16 	%rs176, [%r3263];
	// begin inline asm
	{  cvt.f32.f16 %f290, %rs176;}

	// end inline asm
	add.s64 	%rd400, %rd7, %rd180;
	ld.global.f32 	%f293, [%rd400];
	add.f32 	%f291, %f290, %f293;
	// begin inline asm
	{  cvt.rn.f16.f32 %rs177, %f291;}

	// end inline asm
	st.shared.u16 	[%r3263], %rs177;
	// begin inline asm
	{  cvt.f32.f16 %f292, %rs177;}

	// end inline asm
	add.s32 	%r3264, %r69, %r375;
	mul.wide.s32 	%rd401, %r3264, 4;
	add.s64 	%rd402, %rd3, %rd401;
	st.global.f32 	[%rd402], %f292;
$L__BB4_240:
	add.s32 	%r6428, %r68, %r57;
$L__BB4_241:
	setp.lt.u32 	%p269, %r64, 3;
	@%p269 bra 	$L__BB4_252;
	shl.b32 	%r3266, %r57, 1;
	mul.lo.s32 	%r3267, %r57, 3;
	add.s32 	%r6429, %r6428, %r2;
	add.s32 	%r6436, %r6429, %r57;
	add.s32 	%r6435, %r6436, %r375;
	add.s32 	%r6434, %r6429, %r3266;
	add.s32 	%r6430, %r6429, %r375;
	add.s32 	%r6433, %r6430, %r3266;
	add.s32 	%r6432, %r6429, %r3267;
	add.s32 	%r6431, %r6430, %r3267;
	mov.u32 	%r6437, _ZZ14linear_forwardPfS_S_S_iiiE2Cs;
	mul.wide.u32 	%rd419, %r57, 16;
	mov.u64 	%rd1911, %rd1966;
	mov.u32 	%r6438, %r6428;
$L__BB4_243:
	setp.ge.s32 	%p270, %r373, %r2506;
	setp.ge.s32 	%p271, %r6429, %r2507;
	or.pred  	%p272, %p270, %p271;
	@%p272 bra 	$L__BB4_245;
	shl.b32 	%r3269, %r62, 8;
	add.s32 	%r3270, %r6428, %r3269;
	shl.b32 	%r3271, %r56, 5;
	add.s32 	%r3272, %r3270, %r3271;
	shl.b32 	%r3273, %r3272, 1;
	add.s32 	%r3274, %r6437, %r3273;
	ld.shared.u16 	%rs179, [%r3274];
	// begin inline asm
	{  cvt.f32.f16 %f294, %rs179;}

	// end inline asm
	add.s32 	%r3275, %r6428, %r2;
	mul.wide.u32 	%rd403, %r3275, 4;
	add.s64 	%rd404, %rd1911, %rd403;
	ld.global.f32 	%f297, [%rd404];
	add.f32 	%f295, %f294, %f297;
	// begin inline asm
	{  cvt.rn.f16.f32 %rs180, %f295;}

	// end inline asm
	st.shared.u16 	[%r3274], %rs180;
	// begin inline asm
	{  cvt.f32.f16 %f296, %rs180;}

	// end inline asm
	mul.wide.s32 	%rd405, %r6430, 4;
	add.s64 	%rd406, %rd3, %rd405;
	st.global.f32 	[%rd406], %f296;
$L__BB4_245:
	setp.ge.s32 	%p273, %r373, %r2506;
	setp.ge.s32 	%p274, %r6436, %r2507;
	or.pred  	%p275, %p273, %p274;
	@%p275 bra 	$L__BB4_247;
	add.s32 	%r3276, %r57, %r6428;
	shl.b32 	%r3277, %r62, 8;
	add.s32 	%r3278, %r3276, %r3277;
	shl.b32 	%r3279, %r56, 5;
	add.s32 	%r3280, %r3278, %r3279;
	shl.b32 	%r3281, %r3280, 1;
	add.s32 	%r3282, %r6437, %r3281;
	ld.shared.u16 	%rs182, [%r3282];
	// begin inline asm
	{  cvt.f32.f16 %f298, %rs182;}

	// end inline asm
	add.s32 	%r3283, %r3276, %r2;
	mul.wide.u32 	%rd407, %r3283, 4;
	add.s64 	%rd408, %rd1911, %rd407;
	ld.global.f32 	%f301, [%rd408];
	add.f32 	%f299, %f298, %f301;
	// begin inline asm
	{  cvt.rn.f16.f32 %rs183, %f299;}

	// end inline asm
	st.shared.u16 	[%r3282], %rs183;
	// begin inline asm
	{  cvt.f32.f16 %f300, %rs183;}

	// end inline asm
	mul.wide.s32 	%rd409, %r6435, 4;
	add.s64 	%rd410, %rd3, %rd409;
	st.global.f32 	[%rd410], %f300;
$L__BB4_247:
	setp.ge.s32 	%p276, %r373, %r2506;
	add.s32 	%r398, %r6438, %r57;
	setp.ge.s32 	%p277, %r6434, %r2507;
	or.pred  	%p278, %p276, %p277;
	@%p278 bra 	$L__BB4_249;
	shl.b32 	%r3284, %r62, 8;
	add.s32 	%r3285, %r6428, %r3284;
	shl.b32 	%r3286, %r56, 5;
	add.s32 	%r3287, %r3285, %r3286;
	add.s32 	%r3289, %r3287, %r3266;
	shl.b32 	%r3290, %r3289, 1;
	add.s32 	%r3291, %r6437, %r3290;
	ld.shared.u16 	%rs185, [%r3291];
	// begin inline asm
	{  cvt.f32.f16 %f302, %rs185;}

	// end inline asm
	add.s32 	%r3292, %r6428, %r2;
	add.s32 	%r3293, %r3292, %r3266;
	mul.wide.u32 	%rd411, %r3293, 4;
	add.s64 	%rd412, %rd1911, %rd411;
	ld.global.f32 	%f305, [%rd412];
	add.f32 	%f303, %f302, %f305;
	// begin inline asm
	{  cvt.rn.f16.f32 %rs186, %f303;}

	// end inline asm
	st.shared.u16 	[%r3291], %rs186;
	// begin inline asm
	{  cvt.f32.f16 %f304, %rs186;}

	// end inline asm
	mul.wide.s32 	%rd413, %r6433, 4;
	add.s64 	%rd414, %rd3, %rd413;
	st.global.f32 	[%rd414], %f304;
$L__BB4_249:
	setp.ge.s32 	%p279, %r373, %r2506;
	add.s32 	%r399, %r398, %r57;
	setp.ge.s32 	%p280, %r6432, %r2507;
	or.pred  	%p281, %p279, %p280;
	@%p281 bra 	$L__BB4_251;
	shl.b32 	%r3294, %r62, 8;
	add.s32 	%r3295, %r6428, %r3294;
	shl.b32 	%r3296, %r56, 5;
	add.s32 	%r3297, %r3295, %r3296;
	add.s32 	%r3299, %r3297, %r3267;
	shl.b32 	%r3300, %r3299, 1;
	add.s32 	%r3301, %r6437, %r3300;
	ld.shared.u16 	%rs188, [%r3301];
	// begin inline asm
	{  cvt.f32.f16 %f306, %rs188;}

	// end inline asm
	add.s32 	%r3302, %r6428, %r2;
	add.s32 	%r3303, %r3302, %r3267;
	mul.wide.u32 	%rd415, %r3303, 4;
	add.s64 	%rd416, %rd1911, %rd415;
	ld.global.f32 	%f309, [%rd416];
	add.f32 	%f307, %f306, %f309;
	// begin inline asm
	{  cvt.rn.f16.f32 %rs189, %f307;}

	// end inline asm
	st.shared.u16 	[%r3301], %rs189;
	// begin inline asm
	{  cvt.f32.f16 %f308, %rs189;}

	// end inline asm
	mul.wide.s32 	%rd417, %r6431, 4;
	add.s64 	%rd418, %rd3, %rd417;
	st.global.f32 	[%rd418], %f308;
$L__BB4_251:
	add.s32 	%r3304, %r399, %r57;
	add.s32 	%r6438, %r3304, %r57;
	shl.b32 	%r3305, %r57, 3;
	add.s32 	%r6437, %r6437, %r3305;
	shl.b32 	%r3306, %r57, 2;
	add.s32 	%r6436, %r6436, %r3306;
	add.s64 	%rd1911, %rd1911, %rd419;
	add.s32 	%r6435, %r6435, %r3306;
	add.s32 	%r6434, %r6434, %r3306;
	add.s32 	%r6433, %r6433, %r3306;
	add.s32 	%r6432, %r6432, %r3306;
	add.s32 	%r6431, %r6431, %r3306;
	add.s32 	%r6430, %r6430, %r3306;
	add.s32 	%r6429, %r6429, %r3306;
	setp.lt.u32 	%p282, %r6438, 32;
	@%p282 bra 	$L__BB4_243;
$L__BB4_252:
	add.s32 	%r410, %r372, %r62;
	setp.gt.u32 	%p283, %r410, 63;
	@%p283 bra 	$L__BB4_1516;
	setp.gt.u32 	%p284, %r7033, 31;
	@%p284 bra 	$L__BB4_275;
	add.s32 	%r411, %r410, %r1;
	shl.b32 	%r412, %r410, 5;
	mul.lo.s32 	%r413, %r411, %r2507;
	and.b32  	%r414, %r65, 3;
	setp.eq.s32 	%p285, %r414, 0;
	mov.u32 	%r6439, %r7033;
	@%p285 bra 	$L__BB4_264;
	setp.ge.s32 	%p286, %r411, %r2506;
	setp.ge.s32 	%p287, %r66, %r2507;
	or.pred  	%p288, %p286, %p287;
	@%p288 bra 	$L__BB4_257;
	add.s32 	%r3309, %r412, %r7033;
	shl.b32 	%r3310, %r3309, 1;
	mov.u32 	%r3311, _ZZ14linear_forwardPfS_S_S_iiiE2Cs;
	add.s32 	%r3312, %r3311, %r3310;
	ld.shared.u16 	%rs191, [%r3312];
	// begin inline asm
	{  cvt.f32.f16 %f310, %rs191;}

	// end inline asm
	mul.wide.u32 	%rd420, %r66, 4;
	add.s64 	%rd421, %rd1966, %rd420;
	ld.global.f32 	%f313, [%rd421];
	add.f32 	%f311, %f310, %f313;
	// begin inline asm
	{  cvt.rn.f16.f32 %rs192, %f311;}

	// end inline asm
	st.shared.u16 	[%r3312], %rs192;
	// begin inline asm
	{  cvt.f32.f16 %f312, %rs192;}

	// end inline asm
	add.s32 	%r3313, %r66, %r413;
	mul.wide.s32 	%rd422, %r3313, 4;
	add.s64 	%rd423, %rd3, %rd422;
	st.global.f32 	[%rd423], %f312;
$L__BB4_257:
	setp.eq.s32 	%p289, %r414, 1;
	mov.u32 	%r6439, %r63;
	@%p289 bra 	$L__BB4_264;
	setp.ge.s32 	%p290, %r411, %r2506;
	setp.ge.s32 	%p291, %r67, %r2507;
	or.pred  	%p292, %p290, %p291;
	@%p292 bra 	$L__BB4_260;
	add.s32 	%r3314, %r412, %r63;
	shl.b32 	%r3315, %r3314, 1;
	mov.u32 	%r3316, _ZZ14linear_forwardPfS_S_S_iiiE2Cs;
	add.s32 	%r3317, %r3316, %r3315;
	ld.shared.u16 	%rs194, [%r3317];
	// begin inline asm
	{  cvt.f32.f16 %f314, %rs194;}

	// end inline asm
	ld.global.f32 	%f317, [%rd7];
	add.f32 	%f315, %f314, %f317;
	// begin inline asm
	{  cvt.rn.f16.f32 %rs195, %f315;}

	// end inline asm
	st.shared.u16 	[%r3317], %rs195;
	// begin inline asm
	{  cvt.f32.f16 %f316, %rs195;}

	// end inline asm
	add.s32 	%r3318, %r67, %r413;
	mul.wide.s32 	%rd424, %r3318, 4;
	add.s64 	%rd425, %rd3, %rd424;
	st.global.f32 	[%rd425], %f316;
$L__BB4_260:
	setp.eq.s32 	%p293, %r414, 2;
	mov.u32 	%r6439, %r68;
	@%p293 bra 	$L__BB4_264;
	setp.ge.s32 	%p294, %r411, %r2506;
	setp.ge.s32 	%p295, %r69, %r2507;
	or.pred  	%p296, %p294, %p295;
	@%p296 bra 	$L__BB4_263;
	add.s32 	%r3319, %r412, %r68;
	shl.b32 	%r3320, %r3319, 1;
	mov.u32 	%r3321, _ZZ14linear_forwardPfS_S_S_iiiE2Cs;
	add.s32 	%r3322, %r3321, %r3320;
	ld.shared.u16 	%rs197, [%r3322];
	// begin inline asm
	{  cvt.f32.f16 %f318, %rs197;}

	// end inline asm
	add.s64 	%rd427, %rd7, %rd180;
	ld.global.f32 	%f321, [%rd427];
	add.f32 	%f319, %f318, %f321;
	// begin inline asm
	{  cvt.rn.f16.f32 %rs198, %f319;}

	// end inline asm
	st.shared.u16 	[%r3322], %rs198;
	// begin inline asm
	{  cvt.f32.f16 %f320, %rs198;}

	// end inline asm
	add.s32 	%r3323, %r69, %r413;
	mul.wide.s32 	%rd428, %r3323, 4;
	add.s64 	%rd429, %rd3, %rd428;
	st.global.f32 	[%rd429], %f320;
$L__BB4_263:
	add.s32 	%r6439, %r68, %r57;
$L__BB4_264:
	setp.lt.u32 	%p297, %r64, 3;
	@%p297 bra 	$L__BB4_275;
	shl.b32 	%r3325, %r57, 1;
	mul.lo.s32 	%r3326, %r57, 3;
	add.s32 	%r6440, %r6439, %r2;
	add.s32 	%r6447, %r6440, %r57;
	add.s32 	%r6446, %r6447, %r413;
	add.s32 	%r6445, %r6440, %r3325;
	add.s32 	%r6441, %r6440, %r413;
	add.s32 	%r6444, %r6441, %r3325;
	add.s32 	%r6443, %r6440, %r3326;
	add.s32 	%r6442, %r6441, %r3326;
	mov.u32 	%r6448, _ZZ14linear_forwardPfS_S_S_iiiE2Cs;
	mul.wide.u32 	%rd446, %r57, 16;
	mov.u64 	%rd1912, %rd1966;
	mov.u32 	%r6449, %r6439;
$L__BB4_266:
	setp.ge.s32 	%p298, %r411, %r2506;
	setp.ge.s32 	%p299, %r6440, %r2507;
	or.pred  	%p300, %p298, %p299;
	@%p300 bra 	$L__BB4_268;
	mad.lo.s32 	%r3328, %r62, 288, %r6439;
	shl.b32 	%r3329, %r56, 5;
	add.s32 	%r3330, %r3328, %r3329;
	shl.b32 	%r3331, %r3330, 1;
	add.s32 	%r3332, %r6448, %r3331;
	ld.shared.u16 	%rs200, [%r3332];
	// begin inline asm
	{  cvt.f32.f16 %f322, %rs200;}

	// end inline asm
	add.s32 	%r3333, %r6439, %r2;
	mul.wide.u32 	%rd430, %r3333, 4;
	add.s64 	%rd431, %rd1912, %rd430;
	ld.global.f32 	%f325, [%rd431];
	add.f32 	%f323, %f322, %f325;
	// begin inline asm
	{  cvt.rn.f16.f32 %rs201, %f323;}

	// end inline asm
	st.shared.u16 	[%r3332], %rs201;
	// begin inline asm
	{  cvt.f32.f16 %f324, %rs201;}

	// end inline asm
	mul.wide.s32 	%rd432, %r6441, 4;
	add.s64 	%rd433, %rd3, %rd432;
	st.global.f32 	[%rd433], %f324;
$L__BB4_268:
	setp.ge.s32 	%p301, %r411, %r2506;
	setp.ge.s32 	%p302, %r6447, %r2507;
	or.pred  	%p303, %p301, %p302;
	@%p303 bra 	$L__BB4_270;
	add.s32 	%r3334, %r57, %r6439;
	mad.lo.s32 	%r3335, %r62, 288, %r3334;
	shl.b32 	%r3336, %r56, 5;
	add.s32 	%r3337, %r3335, %r3336;
	shl.b32 	%r3338, %r3337, 1;
	add.s32 	%r3339, %r6448, %r3338;
	ld.shared.u16 	%rs203, [%r3339];
	// begin inline asm
	{  cvt.f32.f16 %f326, %rs203;}

	// end inline asm
	add.s32 	%r3340, %r3334, %r2;
	mul.wide.u32 	%rd434, %r3340, 4;
	add.s64 	%rd435, %rd1912, %rd434;
	ld.global.f32 	%f329, [%rd435];
	add.f32 	%f327, %f326, %f329;
	// begin inline asm
	{  cvt.rn.f16.f32 %rs204, %f327;}

	// end inline asm
	st.shared.u16 	[%r3339], %rs204;
	// begin inline asm
	{  cvt.f32.f16 %f328, %rs204;}

	// end inline asm
	mul.wide.s32 	%rd436, %r6446, 4;
	add.s64 	%rd437, %rd3, %rd436;
	st.global.f32 	[%rd437], %f328;
$L__BB4_270:
	setp.ge.s32 	%p304, %r411, %r2506;
	add.s32 	%r436, %r6449, %r57;
	setp.ge.s32 	%p305, %r6445, %r2507;
	or.pred  	%p306, %p304, %p305;
	@%p306 bra 	$L__BB4_272;
	mad.lo.s32 	%r3341, %r62, 288, %r6439;
	shl.b32 	%r3342, %r56, 5;
	add.s32 	%r3343, %r3341, %r3342;
	add.s32 	%r3345, %r3343, %r3325;
	shl.b32 	%r3346, %r3345, 1;
	add.s32 	%r3347, %r6448, %r3346;
	ld.shared.u16 	%rs206, [%r3347];
	// begin inline asm
	{  cvt.f32.f16 %f330, %rs206;}

	// end inline asm
	add.s32 	%r3348, %r6439, %r2;
	add.s32 	%r3349, %r3348, %r3325;
	mul.wide.u32 	%rd438, %r3349, 4;
	add.s64 	%rd439, %rd1912, %rd438;
	ld.global.f32 	%f333, [%rd439];
	add.f32 	%f331, %f330, %f333;
	// begin inline asm
	{  cvt.rn.f16.f32 %rs207, %f331;}

	// end inline asm
	st.shared.u16 	[%r3347], %rs207;
	// begin inline asm
	{  cvt.f32.f16 %f332, %rs207;}

	// end inline asm
	mul.wide.s32 	%rd440, %r6444, 4;
	add.s64 	%rd441, %rd3, %rd440;
	st.global.f32 	[%rd441], %f332;
$L__BB4_272:
	setp.ge.s32 	%p307, %r411, %r2506;
	add.s32 	%r437, %r436, %r57;
	setp.ge.s32 	%p308, %r6443, %r2507;
	or.pred  	%p309, %p307, %p308;
	@%p309 bra 	$L__BB4_274;
	mad.lo.s32 	%r3350, %r62, 288, %r6439;
	shl.b32 	%r3351, %r56, 5;
	add.s32 	%r3352, %r3350, %r3351;
	add.s32 	%r3354, %r3352, %r3326;
	shl.b32 	%r3355, %r3354, 1;
	add.s32 	%r3356, %r6448, %r3355;
	ld.shared.u16 	%rs209, [%r3356];
	// begin inline asm
	{  cvt.f32.f16 %f334, %rs209;}

	// end inline asm
	add.s32 	%r3357, %r6439, %r2;
	add.s32 	%r3358, %r3357, %r3326;
	mul.wide.u32 	%rd442, %r3358, 4;
	add.s64 	%rd443, %rd1912, %rd442;
	ld.global.f32 	%f337, [%rd443];
	add.f32 	%f335, %f334, %f337;
	// begin inline asm
	{  cvt.rn.f16.f32 %rs210, %f335;}

	// end inline asm
	st.shared.u16 	[%r3356], %rs210;
	// begin inline asm
	{  cvt.f32.f16 %f336, %rs210;}

	// end inline asm
	mul.wide.s32 	%rd444, %r6442, 4;
	add.s64 	%rd445, %rd3, %rd444;
	st.global.f32 	[%rd445], %f336;
$L__BB4_274:
	add.s32 	%r3359, %r437, %r57;
	add.s32 	%r6449, %r3359, %r57;
	shl.b32 	%r3360, %r57, 3;
	add.s32 	%r6448, %r6448, %r3360;
	shl.b32 	%r3361, %r57, 2;
	add.s32 	%r6447, %r6447, %r3361;
	add.s64 	%rd1912, %rd1912, %rd446;
	add.s32 	%r6446, %r6446, %r3361;
	add.s32 	%r6445, %r6445, %r3361;
	add.s32 	%r6444, %r6444, %r3361;
	add.s32 	%r6443, %r6443, %r3361;
	add.s32 	%r6442, %r6442, %r3361;
	add.s32 	%r6441, %r6441, %r3361;
	add.s32 	%r6440, %r6440, %r3361;
	setp.lt.u32 	%p310, %r6449, 32;
	@%p310 bra 	$L__BB4_266;
$L__BB4_275:
	add.s32 	%r448, %r410, %r62;
	setp.gt.u32 	%p311, %r448, 63;
	@%p311 bra 	$L__BB4_1516;
	setp.gt.u32 	%p312, %r7033, 31;
	@%p312 bra 	$L__BB4_298;
	add.s32 	%r449, %r448, %r1;
	shl.b32 	%r450, %r448, 5;
	mul.lo.s32 	%r451, %r449, %r2507;
	and.b32  	%r452, %r65, 3;
	setp.eq.s32 	%p313, %r452, 0;
	mov.u32 	%r6450, %r7033;
	@%p313 bra 	$L__BB4_287;
	setp.ge.s32 	%p314, %r449, %r2506;
	setp.ge.s32 	%p315, %r66, %r2507;
	or.pred  	%p316, %p314, %p315;
	@%p316 bra 	$L__BB4_280;
	add.s32 	%r3364, %r450, %r7033;
	shl.b32 	%r3365, %r3364, 1;
	mov.u32 	%r3366, _ZZ14linear_forwardPfS_S_S_iiiE2Cs;
	add.s32 	%r3367, %r3366, %r3365;
	ld.shared.u16 	%rs212, [%r3367];
	// begin inline asm
	{  cvt.f32.f16 %f338, %rs212;}

	// end inline asm
	mul.wide.u32 	%rd447, %r66, 4;
	add.s64 	%rd448, %rd1966, %rd447;
	ld.global.f32 	%f341, [%rd448];
	add.f32 	%f339, %f338, %f341;
	// begin inline asm
	{  cvt.rn.f16.f32 %rs213, %f339;}

	// end inline asm
	st.shared.u16 	[%r3367], %rs213;
	// begin inline asm
	{  cvt.f32.f16 %f340, %rs213;}

	// end inline asm
	add.s32 	%r3368, %r66, %r451;
	mul.wide.s32 	%rd449, %r3368, 4;
	add.s64 	%rd450, %rd3, %rd449;
	st.global.f32 	[%rd450], %f340;
$L__BB4_280:
	setp.eq.s32 	%p317, %r452, 1;
	mov.u32 	%r6450, %r63;
	@%p317 bra 	$L__BB4_287;
	setp.ge.s32 	%p318, %r449, %r2506;
	setp.ge.s32 	%p319, %r67, %r2507;
	or.pred  	%p320, %p318, %p319;
	@%p320 bra 	$L__BB4_283;
	add.s32 	%r3369, %r450, %r63;
	shl.b32 	%r3370, %r3369, 1;
	mov.u32 	%r3371, _ZZ14linear_forwardPfS_S_S_iiiE2Cs;
	add.s32 	%r3372, %r3371, %r3370;
	ld.shared.u16 	%rs215, [%r3372];
	// begin inline asm
	{  cvt.f32.f16 %f342, %rs215;}

	// end inline asm
	ld.global.f32 	%f345, [%rd7];
	add.f32 	%f343, %f342, %f345;
	// begin inline asm
	{  cvt.rn.f16.f32 %rs216, %f343;}

	// end inline asm
	st.shared.u16 	[%r3372], %rs216;
	// begin inline asm
	{  cvt.f32.f16 %f344, %rs216;}

	// end inline asm
	add.s32 	%r3373, %r67, %r451;
	mul.wide.s32 	%rd451, %r3373, 4;
	add.s64 	%rd452, %rd3, %rd451;
	st.global.f32 	[%rd452], %f344;
$L__BB4_283:
	setp.eq.s32 	%p321, %r452, 2;
	mov.u32 	%r6450, %r68;
	@%p321 bra 	$L__BB4_287;
	setp.ge.s32 	%p322, %r449, %r2506;
	setp.ge.s32 	%p323, %r69, %r2507;
	or.pred  	%p324, %p322, %p323;
	@%p324 bra 	$L__BB4_286;
	add.s32 	%r3374, %r450, %r68;
	shl.b32 	%r3375, %r3374, 1;
	mov.u32 	%r3376, _ZZ14linear_forwardPfS_S_S_iiiE2Cs;
	add.s32 	%r3377, %r3376, %r3375;
	ld.shared.u16 	%rs218, [%r3377];
	// begin inline asm
	{  cvt.f32.f16 %f346, %rs218;}

	// end inline asm
	add.s64 	%rd454, %rd7, %rd180;
	ld.global.f32 	%f349, [%rd454];
	add.f32 	%f347, %f346, %f349;
	// begin inline asm
	{  cvt.rn.f16.f32 %rs219, %f347;}

	// end inline asm
	st.shared.u16 	[%r3377], %rs219;
	// begin inline asm
	{  cvt.f32.f16 %f348, %rs219;}

	// end inline asm
	add.s32 	%r3378, %r69, %r451;
	mul.wide.s32 	%rd455, %r3378, 4;
	add.s64 	%rd456, %rd3, %rd455;
	st.global.f32 	[%rd456], %f348;
$L__BB4_286:
	add.s32 	%r6450, %r68, %r57;
$L__BB4_287:
	setp.lt.u32 	%p325, %r64, 3;
	@%p325 bra 	$L__BB4_298;
	shl.b32 	%r3380, %r57, 1;
	mul.lo.s32 	%r3381, %r57, 3;
	add.s32 	%r6451, %r6450, %r2;
	add.s32 	%r6458, %r6451, %r57;
	add.s32 	%r6457, %r6458, %r451;
	add.s32 	%r6456, %r6451, %r3380;
	add.s32 	%r6452, %r6451, %r451;
	add.s32 	%r6455, %r6452, %r3380;
	add.s32 	%r6454, %r6451, %r3381;
	add.s32 	%r6453, %r6452, %r3381;
	mov.u32 	%r6459, _ZZ14linear_forwardPfS_S_S_iiiE2Cs;
	mul.wide.u32 	%rd473, %r57, 16;
	mov.u64 	%rd1913, %rd1966;
	mov.u32 	%r6460, %r6450;
$L__BB4_289:
	setp.ge.s32 	%p326, %r449, %r2506;
	setp.ge.s32 	%p327, %r6451, %r2507;
	or.pred  	%p328, %p326, %p327;
	@%p328 bra 	$L__BB4_291;
	mad.lo.s32 	%r3383, %r62, 320, %r6450;
	shl.b32 	%r3384, %r56, 5;
	add.s32 	%r3385, %r3383, %r3384;
	shl.b32 	%r3386, %r3385, 1;
	add.s32 	%r3387, %r6459, %r3386;
	ld.shared.u16 	%rs221, [%r3387];
	// begin inline asm
	{  cvt.f32.f16 %f350, %rs221;}

	// end inline asm
	add.s32 	%r3388, %r6450, %r2;
	mul.wide.u32 	%rd457, %r3388, 4;
	add.s64 	%rd458, %rd1913, %rd457;
	ld.global.f32 	%f353, [%rd458];
	add.f32 	%f351, %f350, %f353;
	// begin inline asm
	{  cvt.rn.f16.f32 %rs222, %f351;}

	// end inline asm
	st.shared.u16 	[%r3387], %rs222;
	// begin inline asm
	{  cvt.f32.f16 %f352, %rs222;}

	// end inline asm
	mul.wide.s32 	%rd459, %r6452, 4;
	add.s64 	%rd460, %rd3, %rd459;
	st.global.f32 	[%rd460], %f352;
$L__BB4_291:
	setp.ge.s32 	%p329, %r449, %r2506;
	setp.ge.s32 	%p330, %r6458, %r2507;
	or.pred  	%p331, %p329, %p330;
	@%p331 bra 	$L__BB4_293;
	add.s32 	%r3389, %r57, %r6450;
	mad.lo.s32 	%r3390, %r62, 320, %r3389;
	shl.b32 	%r3391, %r56, 5;
	add.s32 	%r3392, %r3390, %r3391;
	shl.b32 	%r3393, %r3392, 1;
	add.s32 	%r3394, %r6459, %r3393;
	ld.shared.u16 	%rs224, [%r3394];
	// begin inline asm
	{  cvt.f32.f16 %f354, %rs224;}

	// end inline asm
	add.s32 	%r3395, %r3389, %r2;
	mul.wide.u32 	%rd461, %r3395, 4;
	add.s64 	%rd462, %rd1913, %rd461;
	ld.global.f32 	%f357, [%rd462];
	add.f32 	%f355, %f354, %f357;
	// begin inline asm
	{  cvt.rn.f16.f32 %rs225, %f355;}

	// end inline asm
	st.shared.u16 	[%r3394], %rs225;
	// begin inline asm
	{  cvt.f32.f16 %f356, %rs225;}

	// end inline asm
	mul.wide.s32 	%rd463, %r6457, 4;
	add.s64 	%rd464, %rd3, %rd463;
	st.global.f32 	[%rd464], %f356;
$L__BB4_293:
	setp.ge.s32 	%p332, %r449, %r2506;
	add.s32 	%r474, %r6460, %r57;
	setp.ge.s32 	%p333, %r6456, %r2507;
	or.pred  	%p334, %p332, %p333;
	@%p334 bra 	$L__BB4_295;
	mad.lo.s32 	%r3396, %r62, 320, %r6450;
	shl.b32 	%r3397, %r56, 5;
	add.s32 	%r3398, %r3396, %r3397;
	add.s32 	%r3400, %r3398, %r3380;
	shl.b32 	%r3401, %r3400, 1;
	add.s32 	%r3402, %r6459, %r3401;
	ld.shared.u16 	%rs227, [%r3402];
	// begin inline asm
	{  cvt.f32.f16 %f358, %rs227;}

	// end inline asm
	add.s32 	%r3403, %r6450, %r2;
	add.s32 	%r3404, %r3403, %r3380;
	mul.wide.u32 	%rd465, %r3404, 4;
	add.s64 	%rd466, %rd1913, %rd465;
	ld.global.f32 	%f361, [%rd466];
	add.f32 	%f359, %f358, %f361;
	// begin inline asm
	{  cvt.rn.f16.f32 %rs228, %f359;}

	// end inline asm
	st.shared.u16 	[%r3402], %rs228;
	// begin inline asm
	{  cvt.f32.f16 %f360, %rs228;}

	// end inline asm
	mul.wide.s32 	%rd467, %r6455, 4;
	add.s64 	%rd468, %rd3, %rd467;
	st.global.f32 	[%rd468], %f360;
$L__BB4_295:
	setp.ge.s32 	%p335, %r449, %r2506;
	add.s32 	%r475, %r474, %r57;
	setp.ge.s32 	%p336, %r6454, %r2507;
	or.pred  	%p337, %p335, %p336;
	@%p337 bra 	$L__BB4_297;
	mad.lo.s32 	%r3405, %r62, 320, %r6450;
	shl.b32 	%r3406, %r56, 5;
	add.s32 	%r3407, %r3405, %r3406;
	add.s32 	%r3409, %r3407, %r3381;
	shl.b32 	%r3410, %r3409, 1;
	add.s32 	%r3411, %r6459, %r3410;
	ld.shared.u16 	%rs230, [%r3411];
	// begin inline asm
	{  cvt.f32.f16 %f362, %rs230;}

	// end inline asm
	add.s32 	%r3412, %r6450, %r2;
	add.s32 	%r3413, %r3412, %r3381;
	mul.wide.u32 	%rd469, %r3413, 4;
	add.s64 	%rd470, %rd1913, %rd469;
	ld.global.f32 	%f365, [%rd470];
	add.f32 	%f363, %f362, %f365;
	// begin inline asm
	{  cvt.rn.f16.f32 %rs231, %f363;}

	// end inline asm
	st.shared.u16 	[%r3411], %rs231;
	// begin inline asm
	{  cvt.f32.f16 %f364, %rs231;}

	// end inline asm
	mul.wide.s32 	%rd471, %r6453, 4;
	add.s64 	%rd472, %rd3, %rd471;
	st.global.f32 	[%rd472], %f364;
$L__BB4_297:
	add.s32 	%r3414, %r475, %r57;
	add.s32 	%r6460, %r3414, %r57;
	shl.b32 	%r3415, %r57, 3;
	add.s32 	%r6459, %r6459, %r3415;
	shl.b32 	%r3416, %r57, 2;
	add.s32 	%r6458, %r6458, %r3416;
	add.s64 	%rd1913, %rd1913, %rd473;
	add.s32 	%r6457, %r6457, %r3416;
	add.s32 	%r6456, %r6456, %r3416;
	add.s32 	%r6455, %r6455, %r3416;
	add.s32 	%r6454, %r6454, %r3416;
	add.s32 	%r6453, %r6453, %r3416;
	add.s32 	%r6452, %r6452, %r3416;
	add.s32 	%r6451, %r6451, %r3416;
	setp.lt.u32 	%p338, %r6460, 32;
	@%p338 bra 	$L__BB4_289;
$L__BB4_298:
	add.s32 	%r486, %r448, %r62;
	setp.gt.u32 	%p339, %r486, 63;
	@%p339 bra 	$L__BB4_1516;
	setp.gt.u32 	%p340, %r7033, 31;
	@%p340 bra 	$L__BB4_321;
	add.s32 	%r487, %r486, %r1;
	shl.b32 	%r488, %r486, 5;
	mul.lo.s32 	%r489, %r487, %r2507;
	and.b32  	%r490, %r65, 3;
	setp.eq.s32 	%p341, %r490, 0;
	mov.u32 	%r6461, %r7033;
	@%p341 bra 	$L__BB4_310;
	setp.ge.s32 	%p342, %r487, %r2506;
	setp.ge.s32 	%p343, %r66, %r2507;
	or.pred  	%p344, %p342, %p343;
	@%p344 bra 	$L__BB4_303;
	add.s32 	%r3419, %r488, %r7033;
	shl.b32 	%r3420, %r3419, 1;
	mov.u32 	%r3421, _ZZ14linear_forwardPfS_S_S_iiiE2Cs;
	add.s32 	%r3422, %r3421, %r3420;
	ld.shared.u16 	%rs233, [%r3422];
	// begin inline asm
	{  cvt.f32.f16 %f366, %rs233;}

	// end inline asm
	mul.wide.u32 	%rd474, %r66, 4;
	add.s64 	%rd475, %rd1966, %rd474;
	ld.global.f32 	%f369, [%rd475];
	add.f32 	%f367, %f366, %f369;
	// begin inline asm
	{  cvt.rn.f16.f32 %rs234, %f367;}

	// end inline asm
	st.shared.u16 	[%r3422], %rs234;
	// begin inline asm
	{  cvt.f32.f16 %f368, %rs234;}

	// end inline asm
	add.s32 	%r3423, %r66, %r489;
	mul.wide.s32 	%rd476, %r3423, 4;
	add.s64 	%rd477, %rd3, %rd476;
	st.global.f32 	[%rd477], %f368;
$L__BB4_303:
	setp.eq.s32 	%p345, %r490, 1;
	mov.u32 	%r6461, %r63;
	@%p345 bra 	$L__BB4_310;
	setp.ge.s32 	%p346, %r487, %r2506;
	setp.ge.s32 	%p347, %r67, %r2507;
	or.pred  	%p348, %p346, %p347;
	@%p348 bra 	$L__BB4_306;
	add.s32 	%r3424, %r488, %r63;
	shl.b32 	%r3425, %r3424, 1;
	mov.u32 	%r3426, _ZZ14linear_forwardPfS_S_S_iiiE2Cs;
	add.s32 	%r3427, %r3426, %r3425;
	ld.shared.u16 	%rs236, [%r3427];
	// begin inline asm
	{  cvt.f32.f16 %f370, %rs236;}

	// end inline asm
	ld.global.f32 	%f373, [%rd7];
	add.f32 	%f371, %f370, %f373;
	// begin inline asm
	{  cvt.rn.f16.f32 %rs237, %f371;}

	// end inline asm
	st.shared.u16 	[%r3427], %rs237;
	// begin inline asm
	{  cvt.f32.f16 %f372, %rs237;}

	// end inline asm
	add.s32 	%r3428, %r67, %r489;
	mul.wide.s32 	%rd478, %r3428, 4;
	add.s64 	%rd479, %rd3, %rd478;
	st.global.f32 	[%rd479], %f372;
$L__BB4_306:
	setp.eq.s32 	%p349, %r490, 2;
	mov.u32 	%r6461, %r68;
	@%p349 bra 	$L__BB4_310;
	setp.ge.s32 	%p350, %r487, %r2506;
	setp.ge.s32 	%p351, %r69, %r2507;
	or.pred  	%p352, %p350, %p351;
	@%p352 bra 	$L__BB4_309;
	add.s32 	%r3429, %r488, %r68;
	shl.b32 	%r3430, %r3429, 1;
	mov.u32 	%r3431, _ZZ14linear_forwardPfS_S_S_iiiE2Cs;
	add.s32 	%r3432, %r3431, %r3430;
	ld.shared.u16 	%rs239, [%r3432];
	// begin inline asm
	{  cvt.f32.f16 %f374, %rs239;}

	// end inline asm
	add.s64 	%rd481, %rd7, %rd180;
	ld.global.f32 	%f377, [%rd481];
	add.f32 	%f375, %f374, %f377;
	// begin inline asm
	{  cvt.rn.f16.f32 %rs240, %f375;}

	// end inline asm
	st.shared.u16 	[%r3432], %rs240;
	// begin inline asm
	{  cvt.f32.f16 %f376, %rs240;}

	// end inline asm
	add.s32 	%r3433, %r69, %r489;
	mul.wide.s32 	%rd482, %r3433, 4;
	add.s64 	%rd483, %rd3, %rd482;
	st.global.f32 	[%rd483], %f376;
$L__BB4_309:
	add.s32 	%r6461, %r68, %r57;
$L__BB4_310:
	setp.lt.u32 	%p353, %r64, 3;
	@%p353 bra 	$L__BB4_321;
	shl.b32 	%r3435, %r57, 1;
	mul.lo.s32 	%r3436, %r57, 3;
	add.s32 	%r6462, %r6461, %r2;
	add.s32 	%r6469, %r6462, %r57;
	add.s32 	%r6468, %r6469, %r489;
	add.s32 	%r6467, %r6462, %r3435;
	add.s32 	%r6463, %r6462, %r489;
	add.s32 	%r6466, %r6463, %r3435;
	add.s32 	%r6465, %r6462, %r3436;
	add.s32 	%r6464, %r6463, %r3436;
	mov.u32 	%r6470, _ZZ14linear_forwardPfS_S_S_iiiE2Cs;
	mul.wide.u32 	%rd500, %r57, 16;
	mov.u64 	%rd1914, %rd1966;
	mov.u32 	%r6471, %r6461;
$L__BB4_312:
	setp.ge.s32 	%p354, %r487, %r2506;
	setp.ge.s32 	%p355, %r6462, %r2507;
	or.pred  	%p356, %p354, %p355;
	@%p356 bra 	$L__BB4_314;
	mad.lo.s32 	%r3438, %r62, 352, %r6461;
	shl.b32 	%r3439, %r56, 5;
	add.s32 	%r3440, %r3438, %r3439;
	shl.b32 	%r3441, %r3440, 1;
	add.s32 	%r3442, %r6470, %r3441;
	ld.shared.u16 	%rs242, [%r3442];
	// begin inline asm
	{  cvt.f32.f16 %f378, %rs242;}

	// end inline asm
	add.s32 	%r3443, %r6461, %r2;
	mul.wide.u32 	%rd484, %r3443, 4;
	add.s64 	%rd485, %rd1914, %rd484;
	ld.global.f32 	%f381, [%rd485];
	add.f32 	%f379, %f378, %f381;
	// begin inline asm
	{  cvt.rn.f16.f32 %rs243, %f379;}

	// end inline asm
	st.shared.u16 	[%r3442], %rs243;
	// begin inline asm
	{  cvt.f32.f16 %f380, %rs243;}

	// end inline asm
	mul.wide.s32 	%rd486, %r6463, 4;
	add.s64 	%rd487, %rd3, %rd486;
	st.global.f32 	[%rd487], %f380;
$L__BB4_314:
	setp.ge.s32 	%p357, %r487, %r2506;
	setp.ge.s32 	%p358, %r6469, %r2507;
	or.pred  	%p359, %p357, %p358;
	@%p359 bra 	$L__BB4_316;
	add.s32 	%r3444, %r57, %r6461;
	mad.lo.s32 	%r3445, %r62, 352, %r3444;
	shl.b32 	%r3446, %r56, 5;
	add.s32 	%r3447, %r3445, %r3446;
	shl.b32 	%r3448, %r3447, 1;
	add.s32 	%r3449, %r6470, %r3448;
	ld.shared.u16 	%rs245, [%r3449];
	// begin inline asm
	{  cvt.f32.f16 %f382, %rs245;}

	// end inline asm
	add.s32 	%r3450, %r3444, %r2;
	mul.wide.u32 	%rd488, %r3450, 4;
	add.s64 	%rd489, %rd1914, %rd488;
	ld.global.f32 	%f385, [%rd489];
	add.f32 	%f383, %f382, %f385;
	// begin inline asm
	{  cvt.rn.f16.f32 %rs246, %f383;}

	// end inline asm
	st.shared.u16 	[%r3449], %rs246;
	// begin inline asm
	{  cvt.f32.f16 %f384, %rs246;}

	// end inline asm
	mul.wide.s32 	%rd490, %r6468, 4;
	add.s64 	%rd491, %rd3, %rd490;
	st.global.f32 	[%rd491], %f384;
$L__BB4_316:
	setp.ge.s32 	%p360, %r487, %r2506;
	add.s32 	%r512, %r6471, %r57;
	setp.ge.s32 	%p361, %r6467, %r2507;
	or.pred  	%p362, %p360, %p361;
	@%p362 bra 	$L__BB4_318;
	mad.lo.s32 	%r3451, %r62, 352, %r6461;
	shl.b32 	%r3452, %r56, 5;
	add.s32 	%r3453, %r3451, %r3452;
	add.s32 	%r3455, %r3453, %r3435;
	shl.b32 	%r3456, %r3455, 1;
	add.s32 	%r3457, %r6470, %r3456;
	ld.shared.u16 	%rs248, [%r3457];
	// begin inline asm
	{  cvt.f32.f16 %f386, %rs248;}

	// end inline asm
	add.s32 	%r3458, %r6461, %r2;
	add.s32 	%r3459, %r3458, %r3435;
	mul.wide.u32 	%rd492, %r3459, 4;
	add.s64 	%rd493, %rd1914, %rd492;
	ld.global.f32 	%f389, [%rd493];
	add.f32 	%f387, %f386, %f389;
	// begin inline asm
	{  cvt.rn.f16.f32 %rs249, %f387;}

	// end inline asm
	st.shared.u16 	[%r3457], %rs249;
	// begin inline asm
	{  cvt.f32.f16 %f388, %rs249;}

	// end inline asm
	mul.wide.s32 	%rd494, %r6466, 4;
	add.s64 	%rd495, %rd3, %rd494;
	st.global.f32 	[%rd495], %f388;
$L__BB4_318:
	setp.ge.s32 	%p363, %r487, %r2506;
	add.s32 	%r513, %r512, %r57;
	setp.ge.s32 	%p364, %r6465, %r2507;
	or.pred  	%p365, %p363, %p364;
	@%p365 bra 	$L__BB4_320;
	mad.lo.s32 	%r3460, %r62, 352, %r6461;
	shl.b32 	%r3461, %r56, 5;
	add.s32 	%r3462, %r3460, %r3461;
	add.s32 	%r3464, %r3462, %r3436;
	shl.b32 	%r3465, %r3464, 1;
	add.s32 	%r3466, %r6470, %r3465;
	ld.shared.u16 	%rs251, [%r3466];
	// begin inline asm
	{  cvt.f32.f16 %f390, %rs251;}

	// end inline asm
	add.s32 	%r3467, %r6461, %r2;
	add.s32 	%r3468, %r3467, %r3436;
	mul.wide.u32 	%rd496, %r3468, 4;
	add.s64 	%rd497, %rd1914, %rd496;
	ld.global.f32 	%f393, [%rd497];
	add.f32 	%f391, %f390, %f393;
	// begin inline asm
	{  cvt.rn.f16.f32 %rs252, %f391;}

	// end inline asm
	st.shared.u16 	[%r3466], %rs252;
	// begin inline asm
	{  cvt.f32.f16 %f392, %rs252;}

	// end inline asm
	mul.wide.s32 	%rd498, %r6464, 4;
	add.s64 	%rd499, %rd3, %rd498;
	st.global.f32 	[%rd499], %f392;
$L__BB4_320:
	add.s32 	%r3469, %r513, %r57;
	add.s32 	%r6471, %r3469, %r57;
	shl.b32 	%r3470, %r57, 3;
	add.s32 	%r6470, %r6470, %r3470;
	shl.b32 	%r3471, %r57, 2;
	add.s32 	%r6469, %r6469, %r3471;
	add.s64 	%rd1914, %rd1914, %rd500;
	add.s32 	%r6468, %r6468, %r3471;
	add.s32 	%r6467, %r6467, %r3471;
	add.s32 	%r6466, %r6466, %r3471;
	add.s32 	%r6465, %r6465, %r3471;
	add.s32 	%r6464, %r6464, %r3471;
	add.s32 	%r6463, %r6463, %r3471;
	add.s32 	%r6462, %r6462, %r3471;
	setp.lt.u32 	%p366, %r6471, 32;
	@%p366 bra 	$L__BB4_312;
$L__BB4_321:
	add.s32 	%r524, %r486, %r62;
	setp.gt.u32 	%p367, %r524, 63;
	@%p367 bra 	$L__BB4_1516;
	setp.gt.u32 	%p368, %r7033, 31;
	@%p368 bra 	$L__BB4_344;
	add.s32 	%r525, %r524, %r1;
	shl.b32 	%r526, %r524, 5;
	mul.lo.s32 	%r527, %r525, %r2507;
	and.b32  	%r528, %r65, 3;
	setp.eq.s32 	%p369, %r528, 0;
	mov.u32 	%r6472, %r7033;
	@%p369 bra 	$L__BB4_333;
	setp.ge.s32 	%p370, %r525, %r2506;
	setp.ge.s32 	%p371, %r66, %r2507;
	or.pred  	%p372, %p370, %p371;
	@%p372 bra 	$L__BB4_326;
	add.s32 	%r3474, %r526, %r7033;
	shl.b32 	%r3475, %r3474, 1;
	mov.u32 	%r3476, _ZZ14linear_forwardPfS_S_S_iiiE2Cs;
	add.s32 	%r3477, %r3476, %r3475;
	ld.shared.u16 	%rs254, [%r3477];
	// begin inline asm
	{  cvt.f32.f16 %f394, %rs254;}

	// end inline asm
	mul.wide.u32 	%rd501, %r66, 4;
	add.s64 	%rd502, %rd1966, %rd501;
	ld.global.f32 	%f397, [%rd502];
	add.f32 	%f395, %f394, %f397;
	// begin inline asm
	{  cvt.rn.f16.f32 %rs255, %f395;}

	// end inline asm
	st.shared.u16 	[%r3477], %rs255;
	// begin inline asm
	{  cvt.f32.f16 %f396, %rs255;}

	// end inline asm
	add.s32 	%r3478, %r66, %r527;
	mul.wide.s32 	%rd503, %r3478, 4;
	add.s64 	%rd504, %rd3, %rd503;
	st.global.f32 	[%rd504], %f396;
$L__BB4_326:
	setp.eq.s32 	%p373, %r528, 1;
	mov.u32 	%r6472, %r63;
	@%p373 bra 	$L__BB4_333;
	setp.ge.s32 	%p374, %r525, %r2506;
	setp.ge.s32 	%p375, %r67, %r2507;
	or.pred  	%p376, %p374, %p375;
	@%p376 bra 	$L__BB4_329;
	add.s32 	%r3479, %r526, %r63;
	shl.b32 	%r3480, %r3479, 1;
	mov.u32 	%r3481, _ZZ14linear_forwardPfS_S_S_iiiE2Cs;
	add.s32 	%r3482, %r3481, %r3480;
	ld.shared.u16 	%rs257, [%r3482];
	// begin inline asm
	{  cvt.f32.f16 %f398, %rs257;}

	// end inline asm
	ld.global.f32 	%f401, [%rd7];
	add.f32 	%f399, %f398, %f401;
	// begin inline asm
	{  cvt.rn.f16.f32 %rs258, %f399;}

	// end inline asm
	st.shared.u16 	[%r3482], %rs258;
	// begin inline asm
	{  cvt.f32.f16 %f400, %rs258;}

	// end inline asm
	add.s32 	%r3483, %r67, %r527;
	mul.wide.s32 	%rd505, %r3483, 4;
	add.s64 	%rd506, %rd3, %rd505;
	st.global.f32 	[%rd506], %f400;
$L__BB4_329:
	setp.eq.s32 	%p377, %r528, 2;
	mov.u32 	%r6472, %r68;
	@%p377 bra 	$L__BB4_333;
	setp.ge.s32 	%p378, %r525, %r2506;
	setp.ge.s32 	%p379, %r69, %r2507;
	or.pred  	%p380, %p378, %p379;
	@%p380 bra 	$L__BB4_332;
	add.s32 	%r3484, %r526, %r68;
	shl.b32 	%r3485, %r3484, 1;
	mov.u32 	%r3486, _ZZ14linear_forwardPfS_S_S_iiiE2Cs;
	add.s32 	%r3487, %r3486, %r3485;
	ld.shared.u16 	%rs260, [%r3487];
	// begin inline asm
	{  cvt.f32.f16 %f402, %rs260;}

	// end inline asm
	add.s64 	%rd508, %rd7, %rd180;
	ld.global.f32 	%f405, [%rd508];
	add.f32 	%f403, %f402, %f405;
	// begin inline asm
	{  cvt.rn.f16.f32 %rs261, %f403;}

	// end inline asm
	st.shared.u16 	[%r3487], %rs261;
	// begin inline asm
	{  cvt.f32.f16 %f404, %rs261;}

	// end inline asm
	add.s32 	%r3488, %r69, %r527;
	mul.wide.s32 	%rd509, %r3488, 4;
	add.s64 	%rd510, %rd3, %rd509;
	st.global.f32 	[%rd510], %f404;
$L__BB4_332:
	add.s32 	%r6472, %r68, %r57;
$L__BB4_333:
	setp.lt.u32 	%p381, %r64, 3;
	@%p381 bra 	$L__BB4_344;
	shl.b32 	%r3490, %r57, 1;
	mul.lo.s32 	%r3491, %r57, 3;
	add.s32 	%r6473, %r6472, %r2;
	add.s32 	%r6480, %r6473, %r57;
	add.s32 	%r6479, %r6480, %r527;
	add.s32 	%r6478, %r6473, %r3490;
	add.s32 	%r6474, %r6473, %r527;
	add.s32 	%r6477, %r6474, %r3490;
	add.s32 	%r6476, %r6473, %r3491;
	add.s32 	%r6475, %r6474, %r3491;
	mov.u32 	%r6481, _ZZ14linear_forwardPfS_S_S_iiiE2Cs;
	mul.wide.u32 	%rd527, %r57, 16;
	mov.u64 	%rd1915, %rd1966;
	mov.u32 	%r6482, %r6472;
$L__BB4_335:
	setp.ge.s32 	%p382, %r525, %r2506;
	setp.ge.s32 	%p383, %r6473, %r2507;
	or.pred  	%p384, %p382, %p383;
	@%p384 bra 	$L__BB4_337;
	mad.lo.s32 	%r3493, %r62, 384, %r6472;
	shl.b32 	%r3494, %r56, 5;
	add.s32 	%r3495, %r3493, %r3494;
	shl.b32 	%r3496, %r3495, 1;
	add.s32 	%r3497, %r6481, %r3496;
	ld.shared.u16 	%rs263, [%r3497];
	// begin inline asm
	{  cvt.f32.f16 %f406, %rs263;}

	// end inline asm
	add.s32 	%r3498, %r6472, %r2;
	mul.wide.u32 	%rd511, %r3498, 4;
	add.s64 	%rd512, %rd1915, %rd511;
	ld.global.f32 	%f409, [%rd512];
	add.f32 	%f407, %f406, %f409;
	// begin inline asm
	{  cvt.rn.f16.f32 %rs264, %f407;}

	// end inline asm
	st.shared.u16 	[%r3497], %rs264;
	// begin inline asm
	{  cvt.f32.f16 %f408, %rs264;}

	// end inline asm
	mul.wide.s32 	%rd513, %r6474, 4;
	add.s64 	%rd514, %rd3, %rd513;
	st.global.f32 	[%rd514], %f408;
$L__BB4_337:
	setp.ge.s32 	%p385, %r525, %r2506;
	setp.ge.s32 	%p386, %r6480, %r2507;
	or.pred  	%p387, %p385, %p386;
	@%p387 bra 	$L__BB4_339;
	add.s32 	%r3499, %r57, %r6472;
	mad.lo.s32 	%r3500, %r62, 384, %r3499;
	shl.b32 	%r3501, %r56, 5;
	add.s32 	%r3502, %r3500, %r3501;
	shl.b32 	%r3503, %r3502, 1;
	add.s32 	%r3504, %r6481, %r3503;
	ld.shared.u16 	%rs266, [%r3504];
	// begin inline asm
	{  cvt.f32.f16 %f410, %rs266;}

	// end inline asm
	add.s32 	%r3505, %r3499, %r2;
	mul.wide.u32 	%rd515, %r3505, 4;
	add.s64 	%rd516, %rd1915, %rd515;
	ld.global.f32 	%f413, [%rd516];
	add.f32 	%f411, %f410, %f413;
	// begin inline asm
	{  cvt.rn.f16.f32 %rs267, %f411;}

	// end inline asm
	st.shared.u16 	[%r3504], %rs267;
	// begin inline asm
	{  cvt.f32.f16 %f412, %rs267;}

	// end inline asm
	mul.wide.s32 	%rd517, %r6479, 4;
	add.s64 	%rd518, %rd3, %rd517;
	st.global.f32 	[%rd518], %f412;
$L__BB4_339:
	setp.ge.s32 	%p388, %r525, %r2506;
	add.s32 	%r550, %r6482, %r57;
	setp.ge.s32 	%p389, %r6478, %r2507;
	or.pred  	%p390, %p388, %p389;
	@%p390 bra 	$L__BB4_341;
	mad.lo.s32 	%r3506, %r62, 384, %r6472;
	shl.b32 	%r3507, %r56, 5;
	add.s32 	%r3508, %r3506, %r3507;
	add.s32 	%r3510, %r3508, %r3490;
	shl.b32 	%r3511, %r3510, 1;
	add.s32 	%r3512, %r6481, %r3511;
	ld.shared.u16 	%rs269, [%r3512];
	// begin inline asm
	{  cvt.f32.f16 %f414, %rs269;}

	// end inline asm
	add.s32 	%r3513, %r6472, %r2;
	add.s32 	%r3514, %r3513, %r3490;
	mul.wide.u32 	%rd519, %r3514, 4;
	add.s64 	%rd520, %rd1915, %rd519;
	ld.global.f32 	%f417, [%rd520];
	add.f32 	%f415, %f414, %f417;
	// begin inline asm
	{  cvt.rn.f16.f32 %rs270, %f415;}

	// end inline asm
	st.shared.u16 	[%r3512], %rs270;
	// begin inline asm
	{  cvt.f32.f16 %f416, %rs270;}

	// end inline asm
	mul.wide.s32 	%rd521, %r6477, 4;
	add.s64 	%rd522, %rd3, %rd521;
	st.global.f32 	[%rd522], %f416;
$L__BB4_341:
	setp.ge.s32 	%p391, %r525, %r2506;
	add.s32 	%r551, %r550, %r57;
	setp.ge.s32 	%p392, %r6476, %r2507;
	or.pred  	%p393, %p391, %p392;
	@%p393 bra 	$L__BB4_343;
	mad.lo.s32 	%r3515, %r62, 384, %r6472;
	shl.b32 	%r3516, %r56, 5;
	add.s32 	%r3517, %r3515, %r3516;
	add.s32 	%r3519, %r3517, %r3491;
	shl.b32 	%r3520, %r3519, 1;
	add.s32 	%r3521, %r6481, %r3520;
	ld.shared.u16 	%rs272, [%r3521];
	// begin inline asm
	{  cvt.f32.f16 %f418, %rs272;}

	// end inline asm
	add.s32 	%r3522, %r6472, %r2;
	add.s32 	%r3523, %r3522, %r3491;
	mul.wide.u32 	%rd523, %r3523, 4;
	add.s64 	%rd524, %rd1915, %rd523;
	ld.global.f32 	%f421, [%rd524];
	add.f32 	%f419, %f418, %f421;
	// begin inline asm
	{  cvt.rn.f16.f32 %rs273, %f419;}

	// end inline asm
	st.shared.u16 	[%r3521], %rs273;
	// begin inline asm
	{  cvt.f32.f16 %f420, %rs273;}

	// end inline asm
	mul.wide.s32 	%rd525, %r6475, 4;
	add.s64 	%rd526, %rd3, %rd525;
	st.global.f32 	[%rd526], %f420;
$L__BB4_343:
	add.s32 	%r3524, %r551, %r57;
	add.s32 	%r6482, %r3524, %r57;
	shl.b32 	%r3525, %r57, 3;
	add.s32 	%r6481, %r6481, %r3525;
	shl.b32 	%r3526, %r57, 2;
	add.s32 	%r6480, %r6480, %r3526;
	add.s64 	%rd1915, %rd1915, %rd527;
	add.s32 	%r6479, %r6479, %r3526;
	add.s32 	%r6478, %r6478, %r3526;
	add.s32 	%r6477, %r6477, %r3526;
	add.s32 	%r6476, %r6476, %r3526;
	add.s32 	%r6475, %r6475, %r3526;
	add.s32 	%r6474, %r6474, %r3526;
	add.s32 	%r6473, %r6473, %r3526;
	setp.lt.u32 	%p394, %r6482, 32;
	@%p394 bra 	$L__BB4_335;
$L__BB4_344:
	add.s32 	%r562, %r524, %r62;
	setp.gt.u32 	%p395, %r562, 63;
	@%p395 bra 	$L__BB4_1516;
	setp.gt.u32 	%p396, %r7033, 31;
	@%p396 bra 	$L__BB4_367;
	add.s32 	%r563, %r562, %r1;
	shl.b32 	%r564, %r562, 5;
	mul.lo.s32 	%r565, %r563, %r2507;
	and.b32  	%r566, %r65, 3;
	setp.eq.s32 	%p397, %r566, 0;
	mov.u32 	%r6483, %r7033;
	@%p397 bra 	$L__BB4_356;
	setp.ge.s32 	%p398, %r563, %r2506;
	setp.ge.s32 	%p399, %r66, %r2507;
	or.pred  	%p400, %p398, %p399;
	@%p400 bra 	$L__BB4_349;
	add.s32 	%r3529, %r564, %r7033;
	shl.b32 	%r3530, %r3529, 1;
	mov.u32 	%r3531, _ZZ14linear_forwardPfS_S_S_iiiE2Cs;
	add.s32 	%r3532, %r3531, %r3530;
	ld.shared.u16 	%rs275, [%r3532];
	// begin inline asm
	{  cvt.f32.f16 %f422, %rs275;}

	// end inline asm
	mul.wide.u32 	%rd528, %r66, 4;
	add.s64 	%rd529, %rd1966, %rd528;
	ld.global.f32 	%f425, [%rd529];
	add.f32 	%f423, %f422, %f425;
	// begin inline asm
	{  cvt.rn.f16.f32 %rs276, %f423;}

	// end inline asm
	st.shared.u16 	[%r3532], %rs276;
	// begin inline asm
	{  cvt.f32.f16 %f424, %rs276;}

	// end inline asm
	add.s32 	%r3533, %r66, %r565;
	mul.wide.s32 	%rd530, %r3533, 4;
	add.s64 	%rd531, %rd3, %rd530;
	st.global.f32 	[%rd531], %f424;
$L__BB4_349:
	setp.eq.s32 	%p401, %r566, 1;
	mov.u32 	%r6483, %r63;
	@%p401 bra 	$L__BB4_356;
	setp.ge.s32 	%p402, %r563, %r2506;
	setp.ge.s32 	%p403, %r67, %r2507;
	or.pred  	%p404, %p402, %p403;
	@%p404 bra 	$L__BB4_352;
	add.s32 	%r3534, %r564, %r63;
	shl.b32 	%r3535, %r3534, 1;
	mov.u32 	%r3536, _ZZ14linear_forwardPfS_S_S_iiiE2Cs;
	add.s32 	%r3537, %r3536, %r3535;
	ld.shared.u16 	%rs278, [%r3537];
	// begin inline asm
	{  cvt.f32.f16 %f426, %rs278;}

	// end inline asm
	ld.global.f32 	%f429, [%rd7];
	add.f32 	%f427, %f426, %f429;
	// begin inline asm
	{  cvt.rn.f16.f32 %rs279, %f427;}

	// end inline asm
	st.shared.u16 	[%r3537], %rs279;
	// begin inline asm
	{  cvt.f32.f16 %f428, %rs279;}

	// end inline asm
	add.s32 	%r3538, %r67, %r565;
	mul.wide.s32 	%rd532, %r3538, 4;
	add.s64 	%rd533, %rd3, %rd532;
	st.global.f32 	[%rd533], %f428;
$L__BB4_352:
	setp.eq.s32 	%p405, %r566, 2;
	mov.u32 	%r6483, %r68;
	@%p405 bra 	$L__BB4_356;
	setp.ge.s32 	%p406, %r563, %r2506;
	setp.ge.s32 	%p407, %r69, %r2507;
	or.pred  	%p408, %p406, %p407;
	@%p408 bra 	$L__BB4_355;
	add.s32 	%r3539, %r564, %r68;
	shl.b32 	%r3540, %r3539, 1;
	mov.u32 	%r3541, _ZZ14linear_forwardPfS_S_S_iiiE2Cs;
	add.s32 	%r3542, %r3541, %r3540;
	ld.shared.u16 	%rs281, [%r3542];
	// begin inline asm
	{  cvt.f32.f16 %f430, %rs281;}

	// end inline asm
	add.s64 	%rd535, %rd7, %rd180;
	ld.global.f32 	%f433, [%rd535];
	add.f32 	%f431, %f430, %f433;
	// begin inline asm
	{  cvt.rn.f16.f32 %rs282, %f431;}

	// end inline asm
	st.shared.u16 	[%r3542], %rs282;
	// begin inline asm
	{  cvt.f32.f16 %f432, %rs282;}

	// end inline asm
	add.s32 	%r3543, %r69, %r565;
	mul.wide.s32 	%rd536, %r3543, 4;
	add.s64 	%rd537, %rd3, %rd536;
	st.global.f32 	[%rd537], %f432;
$L__BB4_355:
	add.s32 	%r6483, %r68, %r57;
$L__BB4_356:
	setp.lt.u32 	%p409, %r64, 3;
	@%p409 bra 	$L__BB4_367;
	shl.b32 	%r3545, %r57, 1;
	mul.lo.s32 	%r3546, %r57, 3;
	add.s32 	%r6484, %r6483, %r2;
	add.s32 	%r6491, %r6484, %r57;
	add.s32 	%r6490, %r6491, %r565;
	add.s32 	%r6489, %r6484, %r3545;
	add.s32 	%r6485, %r6484, %r565;
	add.s32 	%r6488, %r6485, %r3545;
	add.s32 	%r6487, %r6484, %r3546;
	add.s32 	%r6486, %r6485, %r3546;
	mov.u32 	%r6492, _ZZ14linear_forwardPfS_S_S_iiiE2Cs;
	mul.wide.u32 	%rd554, %r57, 16;
	mov.u64 	%rd1916, %rd1966;
	mov.u32 	%r6493, %r6483;
$L__BB4_358:
	setp.ge.s32 	%p410, %r563, %r2506;
	setp.ge.s32 	%p411, %r6484, %r2507;
	or.pred  	%p412, %p410, %p411;
	@%p412 bra 	$L__BB4_360;
	mad.lo.s32 	%r3548, %r62, 416, %r6483;
	shl.b32 	%r3549, %r56, 5;
	add.s32 	%r3550, %r3548, %r3549;
	shl.b32 	%r3551, %r3550, 1;
	add.s32 	%r3552, %r6492, %r3551;
	ld.shared.u16 	%rs284, [%r3552];
	// begin inline asm
	{  cvt.f32.f16 %f434, %rs284;}

	// end inline asm
	add.s32 	%r3553, %r6483, %r2;
	mul.wide.u32 	%rd538, %r3553, 4;
	add.s64 	%rd539, %rd1916, %rd538;
	ld.global.f32 	%f437, [%rd539];
	add.f32 	%f435, %f434, %f437;
	// begin inline asm
	{  cvt.rn.f16.f32 %rs285, %f435;}

	// end inline asm
	st.shared.u16 	[%r3552], %rs285;
	// begin inline asm
	{  cvt.f32.f16 %f436, %rs285;}

	// end inline asm
	mul.wide.s32 	%rd540, %r6485, 4;
	add.s64 	%rd541, %rd3, %rd540;
	st.global.f32 	[%rd541], %f436;
$L__BB4_360:
	setp.ge.s32 	%p413, %r563, %r2506;
	setp.ge.s32 	%p414, %r6491, %r2507;
	or.pred  	%p415, %p413, %p414;
	@%p415 bra 	$L__BB4_362;
	add.s32 	%r3554, %r57, %r6483;
	mad.lo.s32 	%r3555, %r62, 416, %r3554;
	shl.b32 	%r3556, %r56, 5;
	add.s32 	%r3557, %r3555, %r3556;
	shl.b32 	%r3558, %r3557, 1;
	add.s32 	%r3559, %r6492, %r3558;
	ld.shared.u16 	%rs287, [%r3559];
	// begin inline asm
	{  cvt.f32.f16 %f438, %rs287;}

	// end inline asm
	add.s32 	%r3560, %r3554, %r2;
	mul.wide.u32 	%rd542, %r3560, 4;
	add.s64 	%rd543, %rd1916, %rd542;
	ld.global.f32 	%f441, [%rd543];
	add.f32 	%f439, %f438, %f441;
	// begin inline asm
	{  cvt.rn.f16.f32 %rs288, %f439;}

	// end inline asm
	st.shared.u16 	[%r3559], %rs288;
	// begin inline asm
	{  cvt.f32.f16 %f440, %rs288;}

	// end inline asm
	mul.wide.s32 	%rd544, %r6490, 4;
	add.s64 	%rd545, %rd3, %rd544;
	st.global.f32 	[%rd545], %f440;
$L__BB4_362:
	setp.ge.s32 	%p416, %r563, %r2506;
	add.s32 	%r588, %r6493, %r57;
	setp.ge.s32 	%p417, %r6489, %r2507;
	or.pred  	%p418, %p416, %p417;
	@%p418 bra 	$L__BB4_364;
	mad.lo.s32 	%r3561, %r62, 416, %r6483;
	shl.b32 	%r3562, %r56, 5;
	add.s32 	%r3563, %r3561, %r3562;
	add.s32 	%r3565, %r3563, %r3545;
	shl.b32 	%r3566, %r3565, 1;
	add.s32 	%r3567, %r6492, %r3566;
	ld.shared.u16 	%rs290, [%r3567];
	// begin inline asm
	{  cvt.f32.f16 %f442, %rs290;}

	// end inline asm
	add.s32 	%r3568, %r6483, %r2;
	add.s32 	%r3569, %r3568, %r3545;
	mul.wide.u32 	%rd546, %r3569, 4;
	add.s64 	%rd547, %rd1916, %rd546;
	ld.global.f32 	%f445, [%rd547];
	add.f32 	%f443, %f442, %f445;
	// begin inline asm
	{  cvt.rn.f16.f32 %rs291, %f443;}

	// end inline asm
	st.shared.u16 	[%r3567], %rs291;
	// begin inline asm
	{  cvt.f32.f16 %f444, %rs291;}

	// end inline asm
	mul.wide.s32 	%rd548, %r6488, 4;
	add.s64 	%rd549, %rd3, %rd548;
	st.global.f32 	[%rd549], %f444;
$L__BB4_364:
	setp.ge.s32 	%p419, %r563, %r2506;
	add.s32 	%r589, %r588, %r57;
	setp.ge.s32 	%p420, %r6487, %r2507;
	or.pred  	%p421, %p419, %p420;
	@%p421 bra 	$L__BB4_366;
	mad.lo.s32 	%r3570, %r62, 416, %r6483;
	shl.b32 	%r3571, %r56, 5;
	add.s32 	%r3572, %r3570, %r3571;
	add.s32 	%r3574, %r3572, %r3546;
	shl.b32 	%r3575, %r3574, 1;
	add.s32 	%r3576, %r6492, %r3575;
	ld.shared.u16 	%rs293, [%r3576];
	// begin inline asm
	{  cvt.f32.f16 %f446, %rs293;}

	// end inline asm
	add.s32 	%r3577, %r6483, %r2;
	add.s32 	%r3578, %r3577, %r3546;
	mul.wide.u32 	%rd550, %r3578, 4;
	add.s64 	%rd551, %rd1916, %rd550;
	ld.global.f32 	%f449, [%rd551];
	add.f32 	%f447, %f446, %f449;
	// begin inline asm
	{  cvt.rn.f16.f32 %rs294, %f447;}

	// end inline asm
	st.shared.u16 	[%r3576], %rs294;
	// begin inline asm
	{  cvt.f32.f16 %f448, %rs294;}

	// end inline asm
	mul.wide.s32 	%rd552, %r6486, 4;
	add.s64 	%rd553, %rd3, %rd552;
	st.global.f32 	[%rd553], %f448;
$L__BB4_366:
	add.s32 	%r3579, %r589, %r57;
	add.s32 	%r6493, %r3579, %r57;
	shl.b32 	%r3580, %r57, 3;
	add.s32 	%r6492, %r6492, %r3580;
	shl.b32 	%r3581, %r57, 2;
	add.s32 	%r6491, %r6491, %r3581;
	add.s64 	%rd1916, %rd1916, %rd554;
	add.s32 	%r6490, %r6490, %r3581;
	add.s32 	%r6489, %r6489, %r3581;
	add.s32 	%r6488, %r6488, %r3581;
	add.s32 	%r6487, %r6487, %r3581;
	add.s32 	%r6486, %r6486, %r3581;
	add.s32 	%r6485, %r6485, %r3581;
	add.s32 	%r6484, %r6484, %r3581;
	setp.lt.u32 	%p422, %r6493, 32;
	@%p422 bra 	$L__BB4_358;
$L__BB4_367:
	add.s32 	%r600, %r562, %r62;
	setp.gt.u32 	%p423, %r600, 63;
	@%p423 bra 	$L__BB4_1516;
	setp.gt.u32 	%p424, %r7033, 31;
	@%p424 bra 	$L__BB4_390;
	add.s32 	%r601, %r600, %r1;
	shl.b32 	%r602, %r600, 5;
	mul.lo.s32 	%r603, %r601, %r2507;
	and.b32  	%r604, %r65, 3;
	setp.eq.s32 	%p425, %r604, 0;
	mov.u32 	%r6494, %r7033;
	@%p425 bra 	$L__BB4_379;
	setp.ge.s32 	%p426, %r601, %r2506;
	setp.ge.s32 	%p427, %r66, %r2507;
	or.pred  	%p428, %p426, %p427;
	@%p428 bra 	$L__BB4_372;
	add.s32 	%r3584, %r602, %r7033;
	shl.b32 	%r3585, %r3584, 1;
	mov.u32 	%r3586, _ZZ14linear_forwardPfS_S_S_iiiE2Cs;
	add.s32 	%r3587, %r3586, %r3585;
	ld.shared.u16 	%rs296, [%r3587];
	// begin inline asm
	{  cvt.f32.f16 %f450, %rs296;}

	// end inline asm
	mul.wide.u32 	%rd555, %r66, 4;
	add.s64 	%rd556, %rd1966, %rd555;
	ld.global.f32 	%f453, [%rd556];
	add.f32 	%f451, %f450, %f453;
	// begin inline asm
	{  cvt.rn.f16.f32 %rs297, %f451;}

	// end inline asm
	st.shared.u16 	[%r3587], %rs297;
	// begin inline asm
	{  cvt.f32.f16 %f452, %rs297;}

	// end inline asm
	add.s32 	%r3588, %r66, %r603;
	mul.wide.s32 	%rd557, %r3588, 4;
	add.s64 	%rd558, %rd3, %rd557;
	st.global.f32 	[%rd558], %f452;
$L__BB4_372:
	setp.eq.s32 	%p429, %r604, 1;
	mov.u32 	%r6494, %r63;
	@%p429 bra 	$L__BB4_379;
	setp.ge.s32 	%p430, %r601, %r2506;
	setp.ge.s32 	%p431, %r67, %r2507;
	or.pred  	%p432, %p430, %p431;
	@%p432 bra 	$L__BB4_375;
	add.s32 	%r3589, %r602, %r63;
	shl.b32 	%r3590, %r3589, 1;
	mov.u32 	%r3591, _ZZ14linear_forwardPfS_S_S_iiiE2Cs;
	add.s32 	%r3592, %r3591, %r3590;
	ld.shared.u16 	%rs299, [%r3592];
	// begin inline asm
	{  cvt.f32.f16 %f454, %rs299;}

	// end inline asm
	ld.global.f32 	%f457, [%rd7];
	add.f32 	%f455, %f454, %f457;
	// begin inline asm
	{  cvt.rn.f16.f32 %rs300, %f455;}

	// end inline asm
	st.shared.u16 	[%r3592], %rs300;
	// begin inline asm
	{  cvt.f32.f16 %f456, %rs300;}

	// end inline asm
	add.s32 	%r3593, %r67, %r603;
	mul.wide.s32 	%rd559, %r3593, 4;
	add.s64 	%rd560, %rd3, %rd559;
	st.global.f32 	[%rd560], %f456;
$L__BB4_375:
	setp.eq.s32 	%p433, %r604, 2;
	mov.u32 	%r6494, %r68;
	@%p433 bra 	$L__BB4_379;
	setp.ge.s32 	%p434, %r601, %r2506;
	setp.ge.s32 	%p435, %r69, %r2507;
	or.pred  	%p436, %p434, %p435;
	@%p436 bra 	$L__BB4_378;
	add.s32 	%r3594, %r602, %r68;
	shl.b32 	%r3595, %r3594, 1;
	mov.u32 	%r3596, _ZZ14linear_forwardPfS_S_S_iiiE2Cs;
	add.s32 	%r3597, %r3596, %r3595;
	ld.shared.u16 	%rs302, [%r3597];
	// begin inline asm
	{  cvt.f32.f16 %f458, %rs302;}

	// end inline asm
	add.s64 	%rd562, %rd7, %rd180;
	ld.global.f32 	%f461, [%rd562];
	add.f32 	%f459, %f458, %f461;
	// begin inline asm
	{  cvt.rn.f16.f32 %rs303, %f459;}

	// end inline asm
	st.shared.u16 	[%r3597], %rs303;
	// begin inline asm
	{  cvt.f32.f16 %f460, %rs303;}

	// end inline asm
	add.s32 	%r3598, %r69, %r603;
	mul.wide.s32 	%rd563, %r3598, 4;
	add.s64 	%rd564, %rd3, %rd563;
	st.global.f32 	[%rd564], %f460;
$L__BB4_378:
	add.s32 	%r6494, %r68, %r57;
$L__BB4_379:
	setp.lt.u32 	%p437, %r64, 3;
	@%p437 bra 	$L__BB4_390;
	shl.b32 	%r3600, %r57, 1;
	mul.lo.s32 	%r3601, %r57, 3;
	add.s32 	%r6495, %r6494, %r2;
	add.s32 	%r6502, %r6495, %r57;
	add.s32 	%r6501, %r6502, %r603;
	add.s32 	%r6500, %r6495, %r3600;
	add.s32 	%r6496, %r6495, %r603;
	add.s32 	%r6499, %r6496, %r3600;
	add.s32 	%r6498, %r6495, %r3601;
	add.s32 	%r6497, %r6496, %r3601;
	mov.u32 	%r6503, _ZZ14linear_forwardPfS_S_S_iiiE2Cs;
	mul.wide.u32 	%rd581, %r57, 16;
	mov.u64 	%rd1917, %rd1966;
	mov.u32 	%r6504, %r6494;
$L__BB4_381:
	setp.ge.s32 	%p438, %r601, %r2506;
	setp.ge.s32 	%p439, %r6495, %r2507;
	or.pred  	%p440, %p438, %p439;
	@%p440 bra 	$L__BB4_383;
	mad.lo.s32 	%r3603, %r62, 448, %r6494;
	shl.b32 	%r3604, %r56, 5;
	add.s32 	%r3605, %r3603, %r3604;
	shl.b32 	%r3606, %r3605, 1;
	add.s32 	%r3607, %r6503, %r3606;
	ld.shared.u16 	%rs305, [%r3607];
	// begin inline asm
	{  cvt.f32.f16 %f462, %rs305;}

	// end inline asm
	add.s32 	%r3608, %r6494, %r2;
	mul.wide.u32 	%rd565, %r3608, 4;
	add.s64 	%rd566, %rd1917, %rd565;
	ld.global.f32 	%f465, [%rd566];
	add.f32 	%f463, %f462, %f465;
	// begin inline asm
	{  cvt.rn.f16.f32 %rs306, %f463;}

	// end inline asm
	st.shared.u16 	[%r3607], %rs306;
	// begin inline asm
	{  cvt.f32.f16 %f464, %rs306;}

	// end inline asm
	mul.wide.s32 	%rd567, %r6496, 4;
	add.s64 	%rd568, %rd3, %rd567;
	st.global.f32 	[%rd568], %f464;
$L__BB4_383:
	setp.ge.s32 	%p441, %r601, %r2506;
	setp.ge.s32 	%p442, %r6502, %r2507;
	or.pred  	%p443, %p441, %p442;
	@%p443 bra 	$L__BB4_385;
	add.s32 	%r3609, %r57, %r6494;
	mad.lo.s32 	%r3610, %r62, 448, %r3609;
	shl.b32 	%r3611, %r56, 5;
	add.s32 	%r3612, %r3610, %r3611;
	shl.b32 	%r3613, %r3612, 1;
	add.s32 	%r3614, %r6503, %r3613;
	ld.shared.u16 	%rs308, [%r3614];
	// begin inline asm
	{  cvt.f32.f16 %f466, %rs308;}

	// end inline asm
	add.s32 	%r3615, %r3609, %r2;
	mul.wide.u32 	%rd569, %r3615, 4;
	add.s64 	%rd570, %rd1917, %rd569;
	ld.global.f32 	%f469, [%rd570];
	add.f32 	%f467, %f466, %f469;
	// begin inline asm
	{  cvt.rn.f16.f32 %rs309, %f467;}

	// end inline asm
	st.shared.u16 	[%r3614], %rs309;
	// begin inline asm
	{  cvt.f32.f16 %f468, %rs309;}

	// end inline asm
	mul.wide.s32 	%rd571, %r6501, 4;
	add.s64 	%rd572, %rd3, %rd571;
	st.global.f32 	[%rd572], %f468;
$L__BB4_385:
	setp.ge.s32 	%p444, %r601, %r2506;
	add.s32 	%r626, %r6504, %r57;
	setp.ge.s32 	%p445, %r6500, %r2507;
	or.pred  	%p446, %p444, %p445;
	@%p446 bra 	$L__BB4_387;
	mad.lo.s32 	%r3616, %r62, 448, %r6494;
	shl.b32 	%r3617, %r56, 5;
	add.s32 	%r3618, %r3616, %r3617;
	add.s32 	%r3620, %r3618, %r3600;
	shl.b32 	%r3621, %r3620, 1;
	add.s32 	%r3622, %r6503, %r3621;
	ld.shared.u16 	%rs311, [%r3622];
	// begin inline asm
	{  cvt.f32.f16 %f470, %rs311;}

	// end inline asm
	add.s32 	%r3623, %r6494, %r2;
	add.s32 	%r3624, %r3623, %r3600;
	mul.wide.u32 	%rd573, %r3624, 4;
	add.s64 	%rd574, %rd1917, %rd573;
	ld.global.f32 	%f473, [%rd574];
	add.f32 	%f471, %f470, %f473;
	// begin inline asm
	{  cvt.rn.f16.f32 %rs312, %f471;}

	// end inline asm
	st.shared.u16 	[%r3622], %rs312;
	// begin inline asm
	{  cvt.f32.f16 %f472, %rs312;}

	// end inline asm
	mul.wide.s32 	%rd575, %r6499, 4;
	add.s64 	%rd576, %rd3, %rd575;
	st.global.f32 	[%rd576], %f472;
$L__BB4_387:
	setp.ge.s32 	%p447, %r601, %r2506;
	add.s32 	%r627, %r626, %r57;
	setp.ge.s32 	%p448, %r6498, %r2507;
	or.pred  	%p449, %p447, %p448;
	@%p449 bra 	$L__BB4_389;
	mad.lo.s32 	%r3625, %r62, 448, %r6494;
	shl.b32 	%r3626, %r56, 5;
	add.s32 	%r3627, %r3625, %r3626;
	add.s32 	%r3629, %r3627, %r3601;
	shl.b32 	%r3630, %r3629, 1;
	add.s32 	%r3631, %r6503, %r3630;
	ld.shared.u16 	%rs314, [%r3631];
	// begin inline asm
	{  cvt.f32.f16 %f474, %rs314;}

	// end inline asm
	add.s32 	%r3632, %r6494, %r2;
	add.s32 	%r3633, %r3632, %r3601;
	mul.wide.u32 	%rd577, %r3633, 4;
	add.s64 	%rd578, %rd1917, %rd577;
	ld.global.f32 	%f477, [%rd578];
	add.f32 	%f475, %f474, %f477;
	// begin inline asm
	{  cvt.rn.f16.f32 %rs315, %f475;}

	// end inline asm
	st.shared.u16 	[%r3631], %rs315;
	// begin inline asm
	{  cvt.f32.f16 %f476, %rs315;}

	// end inline asm
	mul.wide.s32 	%rd579, %r6497, 4;
	add.s64 	%rd580, %rd3, %rd579;
	st.global.f32 	[%rd580], %f476;
$L__BB4_389:
	add.s32 	%r3634, %r627, %r57;
	add.s32 	%r6504, %r3634, %r57;
	shl.b32 	%r3635, %r57, 3;
	add.s32 	%r6503, %r6503, %r3635;
	shl.b32 	%r3636, %r57, 2;
	add.s32 	%r6502, %r6502, %r3636;
	add.s64 	%rd1917, %rd1917, %rd581;
	add.s32 	%r6501, %r6501, %r3636;
	add.s32 	%r6500, %r6500, %r3636;
	add.s32 	%r6499, %r6499, %r3636;
	add.s32 	%r6498, %r6498, %r3636;
	add.s32 	%r6497, %r6497, %r3636;
	add.s32 	%r6496, %r6496, %r3636;
	add.s32 	%r6495, %r6495, %r3636;
	setp.lt.u32 	%p450, %r6504, 32;
	@%p450 bra 	$L__BB4_381;
$L__BB4_390:
	add.s32 	%r638, %r600, %r62;
	setp.gt.u32 	%p451, %r638, 63;
	@%p451 bra 	$L__BB4_1516;
	setp.gt.u32 	%p452, %r7033, 31;
	@%p452 bra 	$L__BB4_413;
	add.s32 	%r639, %r638, %r1;
	shl.b32 	%r640, %r638, 5;
	mul.lo.s32 	%r641, %r639, %r2507;
	and.b32  	%r642, %r65, 3;
	setp.eq.s32 	%p453, %r642, 0;
	mov.u32 	%r6505, %r7033;
	@%p453 bra 	$L__BB4_402;
	setp.ge.s32 	%p454, %r639, %r2506;
	setp.ge.s32 	%p455, %r66, %r2507;
	or.pred  	%p456, %p454, %p455;
	@%p456 bra 	$L__BB4_395;
	add.s32 	%r3639, %r640, %r7033;
	shl.b32 	%r3640, %r3639, 1;
	mov.u32 	%r3641, _ZZ14linear_forwardPfS_S_S_iiiE2Cs;
	add.s32 	%r3642, %r3641, %r3640;
	ld.shared.u16 	%rs317, [%r3642];
	// begin inline asm
	{  cvt.f32.f16 %f478, %rs317;}

	// end inline asm
	mul.wide.u32 	%rd582, %r66, 4;
	add.s64 	%rd583, %rd1966, %rd582;
	ld.global.f32 	%f481, [%rd583];
	add.f32 	%f479, %f478, %f481;
	// begin inline asm
	{  cvt.rn.f16.f32 %rs318, %f479;}

	// end inline asm
	st.shared.u16 	[%r3642], %rs318;
	// begin inline asm
	{  cvt.f32.f16 %f480, %rs318;}

	// end inline asm
	add.s32 	%r3643, %r66, %r641;
	mul.wide.s32 	%rd584, %r3643, 4;
	add.s64 	%rd585, %rd3, %rd584;
	st.global.f32 	[%rd585], %f480;
$L__BB4_395:
	setp.eq.s32 	%p457, %r642, 1;
	mov.u32 	%r6505, %r63;
	@%p457 bra 	$L__BB4_402;
	setp.ge.s32 	%p458, %r639, %r2506;
	setp.ge.s32 	%p459, %r67, %r2507;
	or.pred  	%p460, %p458, %p459;
	@%p460 bra 	$L__BB4_398;
	add.s32 	%r3644, %r640, %r63;
	shl.b32 	%r3645, %r3644, 1;
	mov.u32 	%r3646, _ZZ14linear_forwardPfS_S_S_iiiE2Cs;
	add.s32 	%r3647, %r3646, %r3645;
	ld.shared.u16 	%rs320, [%r3647];
	// begin inline asm
	{  cvt.f32.f16 %f482, %rs320;}

	// end inline asm
	ld.global.f32 	%f485, [%rd7];
	add.f32 	%f483, %f482, %f485;
	// begin inline asm
	{  cvt.rn.f16.f32 %rs321, %f483;}

	// end inline asm
	st.shared.u16 	[%r3647], %rs321;
	// begin inline asm
	{  cvt.f32.f16 %f484, %rs321;}

	// end inline asm
	add.s32 	%r3648, %r67, %r641;
	mul.wide.s32 	%rd586, %r3648, 4;
	add.s64 	%rd587, %rd3, %rd586;
	st.global.f32 	[%rd587], %f484;
$L__BB4_398:
	setp.eq.s32 	%p461, %r642, 2;
	mov.u32 	%r6505, %r68;
	@%p461 bra 	$L__BB4_402;
	setp.ge.s32 	%p462, %r639, %r2506;
	setp.ge.s32 	%p463, %r69, %r2507;
	or.pred  	%p464, %p462, %p463;
	@%p464 bra 	$L__BB4_401;
	add.s32 	%r3649, %r640, %r68;
	shl.b32 	%r3650, %r3649, 1;
	mov.u32 	%r3651, _ZZ14linear_forwardPfS_S_S_iiiE2Cs;
	add.s32 	%r3652, %r3651, %r3650;
	ld.shared.u16 	%rs323, [%r3652];
	// begin inline asm
	{  cvt.f32.f16 %f486, %rs323;}

	// end inline asm
	add.s64 	%rd589, %rd7, %rd180;
	ld.global.f32 	%f489, [%rd589];
	add.f32 	%f487, %f486, %f489;
	// begin inline asm
	{  cvt.rn.f16.f32 %rs324, %f487;}

	// end inline asm
	st.shared.u16 	[%r3652], %rs324;
	// begin inline asm
	{  cvt.f32.f16 %f488, %rs324;}

	// end inline asm
	add.s32 	%r3653, %r69, %r641;
	mul.wide.s32 	%rd590, %r3653, 4;
	add.s64 	%rd591, %rd3, %rd590;
	st.global.f32 	[%rd591], %f488;
$L__BB4_401:
	add.s32 	%r6505, %r68, %r57;
$L__BB4_402:
	setp.lt.u32 	%p465, %r64, 3;
	@%p465 bra 	$L__BB4_413;
	shl.b32 	%r3655, %r57, 1;
	mul.lo.s32 	%r3656, %r57, 3;
	add.s32 	%r6506, %r6505, %r2;
	add.s32 	%r6513, %r6506, %r57;
	add.s32 	%r6512, %r6513, %r641;
	add.s32 	%r6511, %r6506, %r3655;
	add.s32 	%r6507, %r6506, %r641;
	add.s32 	%r6510, %r6507, %r3655;
	add.s32 	%r6509, %r6506, %r3656;
	add.s32 	%r6508, %r6507, %r3656;
	mov.u32 	%r6514, _ZZ14linear_forwardPfS_S_S_iiiE2Cs;
	mul.wide.u32 	%rd608, %r57, 16;
	mov.u64 	%rd1918, %rd1966;
	mov.u32 	%r6515, %r6505;
$L__BB4_404:
	setp.ge.s32 	%p466, %r639, %r2506;
	setp.ge.s32 	%p467, %r6506, %r2507;
	or.pred  	%p468, %p466, %p467;
	@%p468 bra 	$L__BB4_406;
	mad.lo.s32 	%r3658, %r62, 480, %r6505;
	shl.b32 	%r3659, %r56, 5;
	add.s32 	%r3660, %r3658, %r3659;
	shl.b32 	%r3661, %r3660, 1;
	add.s32 	%r3662, %r6514, %r3661;
	ld.shared.u16 	%rs326, [%r3662];
	// begin inline asm
	{  cvt.f32.f16 %f490, %rs326;}

	// end inline asm
	add.s32 	%r3663, %r6505, %r2;
	mul.wide.u32 	%rd592, %r3663, 4;
	add.s64 	%rd593, %rd1918, %rd592;
	ld.global.f32 	%f493, [%rd593];
	add.f32 	%f491, %f490, %f493;
	// begin inline asm
	{  cvt.rn.f16.f32 %rs327, %f491;}

	// end inline asm
	st.shared.u16 	[%r3662], %rs327;
	// begin inline asm
	{  cvt.f32.f16 %f492, %rs327;}

	// end inline asm
	mul.wide.s32 	%rd594, %r6507, 4;
	add.s64 	%rd595, %rd3, %rd594;
	st.global.f32 	[%rd595], %f492;
$L__BB4_406:
	setp.ge.s32 	%p469, %r639, %r2506;
	setp.ge.s32 	%p470, %r6513, %r2507;
	or.pred  	%p471, %p469, %p470;
	@%p471 bra 	$L__BB4_408;
	add.s32 	%r3664, %r57, %r6505;
	mad.lo.s32 	%r3665, %r62, 480, %r3664;
	shl.b32 	%r3666, %r56, 5;
	add.s32 	%r3667, %r3665, %r3666;
	shl.b32 	%r3668, %r3667, 1;
	add.s32 	%r3669, %r6514, %r3668;
	ld.shared.u16 	%rs329, [%r3669];
	// begin inline asm
	{  cvt.f32.f16 %f494, %rs329;}

	// end inline asm
	add.s32 	%r3670, %r3664, %r2;
	mul.wide.u32 	%rd596, %r3670, 4;
	add.s64 	%rd597, %rd1918, %rd596;
	ld.global.f32 	%f497, [%rd597];
	add.f32 	%f495, %f494, %f497;
	// begin inline asm
	{  cvt.rn.f16.f32 %rs330, %f495;}

	// end inline asm
	st.shared.u16 	[%r3669], %rs330;
	// begin inline asm
	{  cvt.f32.f16 %f496, %rs330;}

	// end inline asm
	mul.wide.s32 	%rd598, %r6512, 4;
	add.s64 	%rd599, %rd3, %rd598;
	st.global.f32 	[%rd599], %f496;
$L__BB4_408:
	setp.ge.s32 	%p472, %r639, %r2506;
	add.s32 	%r664, %r6515, %r57;
	setp.ge.s32 	%p473, %r6511, %r2507;
	or.pred  	%p474, %p472, %p473;
	@%p474 bra 	$L__BB4_410;
	mad.lo.s32 	%r3671, %r62, 480, %r6505;
	shl.b32 	%r3672, %r56, 5;
	add.s32 	%r3673, %r3671, %r3672;
	add.s32 	%r3675, %r3673, %r3655;
	shl.b32 	%r3676, %r3675, 1;
	add.s32 	%r3677, %r6514, %r3676;
	ld.shared.u16 	%rs332, [%r3677];
	// begin inline asm
	{  cvt.f32.f16 %f498, %rs332;}

	// end inline asm
	add.s32 	%r3678, %r6505, %r2;
	add.s32 	%r3679, %r3678, %r3655;
	mul.wide.u32 	%rd600, %r3679, 4;
	add.s64 	%rd601, %rd1918, %rd600;
	ld.global.f32 	%f501, [%rd601];
	add.f32 	%f499, %f498, %f501;
	// begin inline asm
	{  cvt.rn.f16.f32 %rs333, %f499;}

	// end inline asm
	st.shared.u16 	[%r3677], %rs333;
	// begin inline asm
	{  cvt.f32.f16 %f500, %rs333;}

	// end inline asm
	mul.wide.s32 	%rd602, %r6510, 4;
	add.s64 	%rd603, %rd3, %rd602;
	st.global.f32 	[%rd603], %f500;
$L__BB4_410:
	setp.ge.s32 	%p475, %r639, %r2506;
	add.s32 	%r665, %r664, %r57;
	setp.ge.s32 	%p476, %r6509, %r2507;
	or.pred  	%p477, %p475, %p476;
	@%p477 bra 	$L__BB4_412;
	mad.lo.s32 	%r3680, %r62, 480, %r6505;
	shl.b32 	%r3681, %r56, 5;
	add.s32 	%r3682, %r3680, %r3681;
	add.s32 	%r3684, %r3682, %r3656;
	shl.b32 	%r3685, %r3684, 1;
	add.s32 	%r3686, %r6514, %r3685;
	ld.shared.u16 	%rs335, [%r3686];
	// begin inline asm
	{  cvt.f32.f16 %f502, %rs335;}

	// end inline asm
	add.s32 	%r3687, %r6505, %r2;
	add.s32 	%r3688, %r3687, %r3656;
	mul.wide.u32 	%rd604, %r3688, 4;
	add.s64 	%rd605, %rd1918, %rd604;
	ld.global.f32 	%f505, [%rd605];
	add.f32 	%f503, %f502, %f505;
	// begin inline asm
	{  cvt.rn.f16.f32 %rs336, %f503;}

	// end inline asm
	st.shared.u16 	[%r3686], %rs336;
	// begin inline asm
	{  cvt.f32.f16 %f504, %rs336;}

	// end inline asm
	mul.wide.s32 	%rd606, %r6508, 4;
	add.s64 	%rd607, %rd3, %rd606;
	st.global.f32 	[%rd607], %f504;
$L__BB4_412:
	add.s32 	%r3689, %r665, %r57;
	add.s32 	%r6515, %r3689, %r57;
	shl.b32 	%r3690, %r57, 3;
	add.s32 	%r6514, %r6514, %r3690;
	shl.b32 	%r3691, %r57, 2;
	add.s32 	%r6513, %r6513, %r3691;
	add.s64 	%rd1918, %rd1918, %rd608;
	add.s32 	%r6512, %r6512, %r3691;
	add.s32 	%r6511, %r6511, %r3691;
	add.s32 	%r6510, %r6510, %r3691;
	add.s32 	%r6509, %r6509, %r3691;
	add.s32 	%r6508, %r6508, %r3691;
	add.s32 	%r6507, %r6507, %r3691;
	add.s32 	%r6506, %r6506, %r3691;
	setp.lt.u32 	%p478, %r6515, 32;
	@%p478 bra 	$L__BB4_404;
$L__BB4_413:
	add.s32 	%r676, %r638, %r62;
	setp.gt.u32 	%p479, %r676, 63;
	@%p479 bra 	$L__BB4_1516;
	setp.gt.u32 	%p480, %r7033, 31;
	@%p480 bra 	$L__BB4_436;
	add.s32 	%r677, %r676, %r1;
	shl.b32 	%r678, %r676, 5;
	mul.lo.s32 	%r679, %r677, %r2507;
	and.b32  	%r680, %r65, 3;
	setp.eq.s32 	%p481, %r680, 0;
	mov.u32 	%r6516, %r7033;
	@%p481 bra 	$L__BB4_425;
	setp.ge.s32 	%p482, %r677, %r2506;
	setp.ge.s32 	%p483, %r66, %r2507;
	or.pred  	%p484, %p482, %p483;
	@%p484 bra 	$L__BB4_418;
	add.s32 	%r3694, %r678, %r7033;
	shl.b32 	%r3695, %r3694, 1;
	mov.u32 	%r3696, _ZZ14linear_forwardPfS_S_S_iiiE2Cs;
	add.s32 	%r3697, %r3696, %r3695;
	ld.shared.u16 	%rs338, [%r3697];
	// begin inline asm
	{  cvt.f32.f16 %f506, %rs338;}

	// end inline asm
	mul.wide.u32 	%rd609, %r66, 4;
	add.s64 	%rd610, %rd1966, %rd609;
	ld.global.f32 	%f509, [%rd610];
	add.f32 	%f507, %f506, %f509;
	// begin inline asm
	{  cvt.rn.f16.f32 %rs339, %f507;}

	// end inline asm
	st.shared.u16 	[%r3697], %rs339;
	// begin inline asm
	{  cvt.f32.f16 %f508, %rs339;}

	// end inline asm
	add.s32 	%r3698, %r66, %r679;
	mul.wide.s32 	%rd611, %r3698, 4;
	add.s64 	%rd612, %rd3, %rd611;
	st.global.f32 	[%rd612], %f508;
$L__BB4_418:
	setp.eq.s32 	%p485, %r680, 1;
	mov.u32 	%r6516, %r63;
	@%p485 bra 	$L__BB4_425;
	setp.ge.s32 	%p486, %r677, %r2506;
	setp.ge.s32 	%p487, %r67, %r2507;
	or.pred  	%p488, %p486, %p487;
	@%p488 bra 	$L__BB4_421;
	add.s32 	%r3699, %r678, %r63;
	shl.b32 	%r3700, %r3699, 1;
	mov.u32 	%r3701, _ZZ14linear_forwardPfS_S_S_iiiE2Cs;
	add.s32 	%r3702, %r3701, %r3700;
	ld.shared.u16 	%rs341, [%r3702];
	// begin inline asm
	{  cvt.f32.f16 %f510, %rs341;}

	// end inline asm
	ld.global.f32 	%f513, [%rd7];
	add.f32 	%f511, %f510, %f513;
	// begin inline asm
	{  cvt.rn.f16.f32 %rs342, %f511;}

	// end inline asm
	st.shared.u16 	[%r3702], %rs342;
	// begin inline asm
	{  cvt.f32.f16 %f512, %rs342;}

	// end inline asm
	add.s32 	%r3703, %r67, %r679;
	mul.wide.s32 	%rd613, %r3703, 4;
	add.s64 	%rd614, %rd3, %rd613;
	st.global.f32 	[%rd614], %f512;
$L__BB4_421:
	setp.eq.s32 	%p489, %r680, 2;
	mov.u32 	%r6516, %r68;
	@%p489 bra 	$L__BB4_425;
	setp.ge.s32 	%p490, %r677, %r2506;
	setp.ge.s32 	%p491, %r69, %r2507;
	or.pred  	%p492, %p490, %p491;
	@%p492 bra 	$L__BB4_424;
	add.s32 	%r3704, %r678, %r68;
	shl.b32 	%r3705, %r3704, 1;
	mov.u32 	%r3706, _ZZ14linear_forwardPfS_S_S_iiiE2Cs;
	add.s32 	%r3707, %r3706, %r3705;
	ld.shared.u16 	%rs344, [%r3707];
	// begin inline asm
	{  cvt.f32.f16 %f514, %rs344;}

	// end inline asm
	add.s64 	%rd616, %rd7, %rd180;
	ld.global.f32 	%f517, [%rd616];
	add.f32 	%f515, %f514, %f517;
	// begin inline asm
	{  cvt.rn.f16.f32 %rs345, %f515;}

	// end inline asm
	st.shared.u16 	[%r3707], %rs345;
	// begin inline asm
	{  cvt.f32.f16 %f516, %rs345;}

	// end inline asm
	add.s32 	%r3708, %r69, %r679;
	mul.wide.s32 	%rd617, %r3708, 4;
	add.s64 	%rd618, %rd3, %rd617;
	st.global.f32 	[%rd618], %f516;
$L__BB4_424:
	add.s32 	%r6516, %r68, %r57;
$L__BB4_425:
	setp.lt.u32 	%p493, %r64, 3;
	@%p493 bra 	$L__BB4_436;
	shl.b32 	%r3710, %r57, 1;
	mul.lo.s32 	%r3711, %r57, 3;
	add.s32 	%r6517, %r6516, %r2;
	add.s32 	%r6524, %r6517, %r57;
	add.s32 	%r6523, %r6524, %r679;
	add.s32 	%r6522, %r6517, %r3710;
	add.s32 	%r6518, %r6517, %r679;
	add.s32 	%r6521, %r6518, %r3710;
	add.s32 	%r6520, %r6517, %r3711;
	add.s32 	%r6519, %r6518, %r3711;
	mov.u32 	%r6525, _ZZ14linear_forwardPfS_S_S_iiiE2Cs;
	mul.wide.u32 	%rd635, %r57, 16;
	mov.u64 	%rd1919, %rd1966;
	mov.u32 	%r6526, %r6516;
$L__BB4_427:
	setp.ge.s32 	%p494, %r677, %r2506;
	setp.ge.s32 	%p495, %r6517, %r2507;
	or.pred  	%p496, %p494, %p495;
	@%p496 bra 	$L__BB4_429;
	shl.b32 	%r3713, %r62, 9;
	add.s32 	%r3714, %r6516, %r3713;
	shl.b32 	%r3715, %r56, 5;
	add.s32 	%r3716, %r3714, %r3715;
	shl.b32 	%r3717, %r3716, 1;
	add.s32 	%r3718, %r6525, %r3717;
	ld.shared.u16 	%rs347, [%r3718];
	// begin inline asm
	{  cvt.f32.f16 %f518, %rs347;}

	// end inline asm
	add.s32 	%r3719, %r6516, %r2;
	mul.wide.u32 	%rd619, %r3719, 4;
	add.s64 	%rd620, %rd1919, %rd619;
	ld.global.f32 	%f521, [%rd620];
	add.f32 	%f519, %f518, %f521;
	// begin inline asm
	{  cvt.rn.f16.f32 %rs348, %f519;}

	// end inline asm
	st.shared.u16 	[%r3718], %rs348;
	// begin inline asm
	{  cvt.f32.f16 %f520, %rs348;}

	// end inline asm
	mul.wide.s32 	%rd621, %r6518, 4;
	add.s64 	%rd622, %rd3, %rd621;
	st.global.f32 	[%rd622], %f520;
$L__BB4_429:
	setp.ge.s32 	%p497, %r677, %r2506;
	setp.ge.s32 	%p498, %r6524, %r2507;
	or.pred  	%p499, %p497, %p498;
	@%p499 bra 	$L__BB4_431;
	add.s32 	%r3720, %r57, %r6516;
	shl.b32 	%r3721, %r62, 9;
	add.s32 	%r3722, %r3720, %r3721;
	shl.b32 	%r3723, %r56, 5;
	add.s32 	%r3724, %r3722, %r3723;
	shl.b32 	%r3725, %r3724, 1;
	add.s32 	%r3726, %r6525, %r3725;
	ld.shared.u16 	%rs350, [%r3726];
	// begin inline asm
	{  cvt.f32.f16 %f522, %rs350;}

	// end inline asm
	add.s32 	%r3727, %r3720, %r2;
	mul.wide.u32 	%rd623, %r3727, 4;
	add.s64 	%rd624, %rd1919, %rd623;
	ld.global.f32 	%f525, [%rd624];
	add.f32 	%f523, %f522, %f525;
	// begin inline asm
	{  cvt.rn.f16.f32 %rs351, %f523;}

	// end inline asm
	st.shared.u16 	[%r3726], %rs351;
	// begin inline asm
	{  cvt.f32.f16 %f524, %rs351;}

	// end inline asm
	mul.wide.s32 	%rd625, %r6523, 4;
	add.s64 	%rd626, %rd3, %rd625;
	st.global.f32 	[%rd626], %f524;
$L__BB4_431:
	setp.ge.s32 	%p500, %r677, %r2506;
	add.s32 	%r702, %r6526, %r57;
	setp.ge.s32 	%p501, %r6522, %r2507;
	or.pred  	%p502, %p500, %p501;
	@%p502 bra 	$L__BB4_433;
	shl.b32 	%r3728, %r62, 9;
	add.s32 	%r3729, %r6516, %r3728;
	shl.b32 	%r3730, %r56, 5;
	add.s32 	%r3731, %r3729, %r3730;
	add.s32 	%r3733, %r3731, %r3710;
	shl.b32 	%r3734, %r3733, 1;
	add.s32 	%r3735, %r6525, %r3734;
	ld.shared.u16 	%rs353, [%r3735];
	// begin inline asm
	{  cvt.f32.f16 %f526, %rs353;}

	// end inline asm
	add.s32 	%r3736, %r6516, %r2;
	add.s32 	%r3737, %r3736, %r3710;
	mul.wide.u32 	%rd627, %r3737, 4;
	add.s64 	%rd628, %rd1919, %rd627;
	ld.global.f32 	%f529, [%rd628];
	add.f32 	%f527, %f526, %f529;
	// begin inline asm
	{  cvt.rn.f16.f32 %rs354, %f527;}

	// end inline asm
	st.shared.u16 	[%r3735], %rs354;
	// begin inline asm
	{  cvt.f32.f16 %f528, %rs354;}

	// end inline asm
	mul.wide.s32 	%rd629, %r6521, 4;
	add.s64 	%rd630, %rd3, %rd629;
	st.global.f32 	[%rd630], %f528;
$L__BB4_433:
	setp.ge.s32 	%p503, %r677, %r2506;
	add.s32 	%r703, %r702, %r57;
	setp.ge.s32 	%p504, %r6520, %r2507;
	or.pred  	%p505, %p503, %p504;
	@%p505 bra 	$L__BB4_435;
	shl.b32 	%r3738, %r62, 9;
	add.s32 	%r3739, %r6516, %r3738;
	shl.b32 	%r3740, %r56, 5;
	add.s32 	%r3741, %r3739, %r3740;
	add.s32 	%r3743, %r3741, %r3711;
	shl.b32 	%r3744, %r3743, 1;
	add.s32 	%r3745, %r6525, %r3744;
	ld.shared.u16 	%rs356, [%r3745];
	// begin inline asm
	{  cvt.f32.f16 %f530, %rs356;}

	// end inline asm
	add.s32 	%r3746, %r6516, %r2;
	add.s32 	%r3747, %r3746, %r3711;
	mul.wide.u32 	%rd631, %r3747, 4;
	add.s64 	%rd632, %rd1919, %rd631;
	ld.global.f32 	%f533, [%rd632];
	add.f32 	%f531, %f530, %f533;
	// begin inline asm
	{  cvt.rn.f16.f32 %rs357, %f531;}

	// end inline asm
	st.shared.u16 	[%r3745], %rs357;
	// begin inline asm
	{  cvt.f32.f16 %f532, %rs357;}

	// end inline asm
	mul.wide.s32 	%rd633, %r6519, 4;
	add.s64 	%rd634, %rd3, %rd633;
	st.global.f32 	[%rd634], %f532;
$L__BB4_435:
	add.s32 	%r3748, %r703, %r57;
	add.s32 	%r6526, %r3748, %r57;
	shl.b32 	%r3749, %r57, 3;
	add.s32 	%r6525, %r6525, %r3749;
	shl.b32 	%r3750, %r57, 2;
	add.s32 	%r6524, %r6524, %r3750;
	add.s64 	%rd1919, %rd1919, %rd635;
	add.s32 	%r6523, %r6523, %r3750;
	add.s32 	%r6522, %r6522, %r3750;
	add.s32 	%r6521, %r6521, %r3750;
	add.s32 	%r6520, %r6520, %r3750;
	add.s32 	%r6519, %r6519, %r3750;
	add.s32 	%r6518, %r6518, %r3750;
	add.s32 	%r6517, %r6517, %r3750;
	setp.lt.u32 	%p506, %r6526, 32;
	@%p506 bra 	$L__BB4_427;
$L__BB4_436:
	add.s32 	%r714, %r676, %r62;
	setp.gt.u32 	%p507, %r714, 63;
	@%p507 bra 	$L__BB4_1516;
	setp.gt.u32 	%p508, %r7033, 31;
	@%p508 bra 	$L__BB4_459;
	add.s32 	%r715, %r714, %r1;
	shl.b32 	%r716, %r714, 5;
	mul.lo.s32 	%r717, %r715, %r2507;
	and.b32  	%r718, %r65, 3;
	setp.eq.s32 	%p509, %r718, 0;
	mov.u32 	%r6527, %r7033;
	@%p509 bra 	$L__BB4_448;
	setp.ge.s32 	%p510, %r715, %r2506;
	setp.ge.s32 	%p511, %r66, %r2507;
	or.pred  	%p512, %p510, %p511;
	@%p512 bra 	$L__BB4_441;
	add.s32 	%r3753, %r716, %r7033;
	shl.b32 	%r3754, %r3753, 1;
	mov.u32 	%r3755, _ZZ14linear_forwardPfS_S_S_iiiE2Cs;
	add.s32 	%r3756, %r3755, %r3754;
	ld.shared.u16 	%rs359, [%r3756];
	// begin inline asm
	{  cvt.f32.f16 %f534, %rs359;}

	// end inline asm
	mul.wide.u32 	%rd636, %r66, 4;
	add.s64 	%rd637, %rd1966, %rd636;
	ld.global.f32 	%f537, [%rd637];
	add.f32 	%f535, %f534, %f537;
	// begin inline asm
	{  cvt.rn.f16.f32 %rs360, %f535;}

	// end inline asm
	st.shared.u16 	[%r3756], %rs360;
	// begin inline asm
	{  cvt.f32.f16 %f536, %rs360;}

	// end inline asm
	add.s32 	%r3757, %r66, %r717;
	mul.wide.s32 	%rd638, %r3757, 4;
	add.s64 	%rd639, %rd3, %rd638;
	st.global.f32 	[%rd639], %f536;
$L__BB4_441:
	setp.eq.s32 	%p513, %r718, 1;
	mov.u32 	%r6527, %r63;
	@%p513 bra 	$L__BB4_448;
	setp.ge.s32 	%p514, %r715, %r2506;
	setp.ge.s32 	%p515, %r67, %r2507;
	or.pred  	%p516, %p514, %p515;
	@%p516 bra 	$L__BB4_444;
	add.s32 	%r3758, %r716, %r63;
	shl.b32 	%r3759, %r3758, 1;
	mov.u32 	%r3760, _ZZ14linear_forwardPfS_S_S_iiiE2Cs;
	add.s32 	%r3761, %r3760, %r3759;
	ld.shared.u16 	%rs362, [%r3761];
	// begin inline asm
	{  cvt.f32.f16 %f538, %rs362;}

	// end inline asm
	ld.global.f32 	%f541, [%rd7];
	add.f32 	%f539, %f538, %f541;
	// begin inline asm
	{  cvt.rn.f16.f32 %rs363, %f539;}

	// end inline asm
	st.shared.u16 	[%r3761], %rs363;
	// begin inline asm
	{  cvt.f32.f16 %f540, %rs363;}

	// end inline asm
	add.s32 	%r3762, %r67, %r717;
	mul.wide.s32 	%rd640, %r3762, 4;
	add.s64 	%rd641, %rd3, %rd640;
	st.global.f32 	[%rd641], %f540;
$L__BB4_444:
	setp.eq.s32 	%p517, %r718, 2;
	mov.u32 	%r6527, %r68;
	@%p517 bra 	$L__BB4_448;
	setp.ge.s32 	%p518, %r715, %r2506;
	setp.ge.s32 	%p519, %r69, %r2507;
	or.pred  	%p520, %p518, %p519;
	@%p520 bra 	$L__BB4_447;
	add.s32 	%r3763, %r716, %r68;
	shl.b32 	%r3764, %r3763, 1;
	mov.u32 	%r3765, _ZZ14linear_forwardPfS_S_S_iiiE2Cs;
	add.s32 	%r3766, %r3765, %r3764;
	ld.shared.u16 	%rs365, [%r3766];
	// begin inline asm
	{  cvt.f32.f16 %f542, %rs365;}

	// end inline asm
	add.s64 	%rd643, %rd7, %rd180;
	ld.global.f32 	%f545, [%rd643];
	add.f32 	%f543, %f542, %f545;
	// begin inline asm
	{  cvt.rn.f16.f32 %rs366, %f543;}

	// end inline asm
	st.shared.u16 	[%r3766], %rs366;
	// begin inline asm
	{  cvt.f32.f16 %f544, %rs366;}

	// end inline asm
	add.s32 	%r3767, %r69, %r717;
	mul.wide.s32 	%rd644, %r3767, 4;
	add.s64 	%rd645, %rd3, %rd644;
	st.global.f32 	[%rd645], %f544;
$L__BB4_447:
	add.s32 	%r6527, %r68, %r57;
$L__BB4_448:
	setp.lt.u32 	%p521, %r64, 3;
	@%p521 bra 	$L__BB4_459;
	shl.b32 	%r3769, %r57, 1;
	mul.lo.s32 	%r3770, %r57, 3;
	add.s32 	%r6528, %r6527, %r2;
	add.s32 	%r6535, %r6528, %r57;
	add.s32 	%r6534, %r6535, %r717;
	add.s32 	%r6533, %r6528, %r3769;
	add.s32 	%r6529, %r6528, %r717;
	add.s32 	%r6532, %r6529, %r3769;
	add.s32 	%r6531, %r6528, %r3770;
	add.s32 	%r6530, %r6529, %r3770;
	mov.u32 	%r6536, _ZZ14linear_forwardPfS_S_S_iiiE2Cs;
	mul.wide.u32 	%rd662, %r57, 16;
	mov.u64 	%rd1920, %rd1966;
	mov.u32 	%r6537, %r6527;
$L__BB4_450:
	setp.ge.s32 	%p522, %r715, %r2506;
	setp.ge.s32 	%p523, %r6528, %r2507;
	or.pred  	%p524, %p522, %p523;
	@%p524 bra 	$L__BB4_452;
	mad.lo.s32 	%r3772, %r62, 544, %r6527;
	shl.b32 	%r3773, %r56, 5;
	add.s32 	%r3774, %r3772, %r3773;
	shl.b32 	%r3775, %r3774, 1;
	add.s32 	%r3776, %r6536, %r3775;
	ld.shared.u16 	%rs368, [%r3776];
	// begin inline asm
	{  cvt.f32.f16 %f546, %rs368;}

	// end inline asm
	add.s32 	%r3777, %r6527, %r2;
	mul.wide.u32 	%rd646, %r3777, 4;
	add.s64 	%rd647, %rd1920, %rd646;
	ld.global.f32 	%f549, [%rd647];
	add.f32 	%f547, %f546, %f549;
	// begin inline asm
	{  cvt.rn.f16.f32 %rs369, %f547;}

	// end inline asm
	st.shared.u16 	[%r3776], %rs369;
	// begin inline asm
	{  cvt.f32.f16 %f548, %rs369;}

	// end inline asm
	mul.wide.s32 	%rd648, %r6529, 4;
	add.s64 	%rd649, %rd3, %rd648;
	st.global.f32 	[%rd649], %f548;
$L__BB4_452:
	setp.ge.s32 	%p525, %r715, %r2506;
	setp.ge.s32 	%p526, %r6535, %r2507;
	or.pred  	%p527, %p525, %p526;
	@%p527 bra 	$L__BB4_454;
	add.s32 	%r3778, %r57, %r6527;
	mad.lo.s32 	%r3779, %r62, 544, %r3778;
	shl.b32 	%r3780, %r56, 5;
	add.s32 	%r3781, %r3779, %r3780;
	shl.b32 	%r3782, %r3781, 1;
	add.s32 	%r3783, %r6536, %r3782;
	ld.shared.u16 	%rs371, [%r3783];
	// begin inline asm
	{  cvt.f32.f16 %f550, %rs371;}

	// end inline asm
	add.s32 	%r3784, %r3778, %r2;
	mul.wide.u32 	%rd650, %r3784, 4;
	add.s64 	%rd651, %rd1920, %rd650;
	ld.global.f32 	%f553, [%rd651];
	add.f32 	%f551, %f550, %f553;
	// begin inline asm
	{  cvt.rn.f16.f32 %rs372, %f551;}

	// end inline asm
	st.shared.u16 	[%r3783], %rs372;
	// begin inline asm
	{  cvt.f32.f16 %f552, %rs372;}

	// end inline asm
	mul.wide.s32 	%rd652, %r6534, 4;
	add.s64 	%rd653, %rd3, %rd652;
	st.global.f32 	[%rd653], %f552;
$L__BB4_454:
	setp.ge.s32 	%p528, %r715, %r2506;
	add.s32 	%r740, %r6537, %r57;
	setp.ge.s32 	%p529, %r6533, %r2507;
	or.pred  	%p530, %p528, %p529;
	@%p530 bra 	$L__BB4_456;
	mad.lo.s32 	%r3785, %r62, 544, %r6527;
	shl.b32 	%r3786, %r56, 5;
	add.s32 	%r3787, %r3785, %r3786;
	add.s32 	%r3789, %r3787, %r3769;
	shl.b32 	%r3790, %r3789, 1;
	add.s32 	%r3791, %r6536, %r3790;
	ld.shared.u16 	%rs374, [%r3791];
	// begin inline asm
	{  cvt.f32.f16 %f554, %rs374;}

	// end inline asm
	add.s32 	%r3792, %r6527, %r2;
	add.s32 	%r3793, %r3792, %r3769;
	mul.wide.u32 	%rd654, %r3793, 4;
	add.s64 	%rd655, %rd1920, %rd654;
	ld.global.f32 	%f557, [%rd655];
	add.f32 	%f555, %f554, %f557;
	// begin inline asm
	{  cvt.rn.f16.f32 %rs375, %f555;}

	// end inline asm
	st.shared.u16 	[%r3791], %rs375;
	// begin inline asm
	{  cvt.f32.f16 %f556, %rs375;}

	// end inline asm
	mul.wide.s32 	%rd656, %r6532, 4;
	add.s64 	%rd657, %rd3, %rd656;
	st.global.f32 	[%rd657], %f556;
$L__BB4_456:
	setp.ge.s32 	%p531, %r715, %r2506;
	add.s32 	%r741, %r740, %r57;
	setp.ge.s32 	%p532, %r6531, %r2507;
	or.pred  	%p533, %p531, %p532;
	@%p533 bra 	$L__BB4_458;
	mad.lo.s32 	%r3794, %r62, 544, %r6527;
	shl.b32 	%r3795, %r56, 5;
	add.s32 	%r3796, %r3794, %r3795;
	add.s32 	%r3798, %r3796, %r3770;
	shl.b32 	%r3799, %r3798, 1;
	add.s32 	%r3800, %r6536, %r3799;
	ld.shared.u16 	%rs377, [%r3800];
	// begin inline asm
	{  cvt.f32.f16 %f558, %rs377;}

	// end inline asm
	add.s32 	%r3801, %r6527, %r2;
	add.s32 	%r3802, %r3801, %r3770;
	mul.wide.u32 	%rd658, %r3802, 4;
	add.s64 	%rd659, %rd1920, %rd658;
	ld.global.f32 	%f561, [%rd659];
	add.f32 	%f559, %f558, %f561;
	// begin inline asm
	{  cvt.rn.f16.f32 %rs378, %f559;}

	// end inline asm
	st.shared.u16 	[%r3800], %rs378;
	// begin inline asm
	{  cvt.f32.f16 %f560, %rs378;}

	// end inline asm
	mul.wide.s32 	%rd660, %r6530, 4;
	add.s64 	%rd661, %rd3, %rd660;
	st.global.f32 	[%rd661], %f560;
$L__BB4_458:
	add.s32 	%r3803, %r741, %r57;
	add.s32 	%r6537, %r3803, %r57;
	shl.b32 	%r3804, %r57, 3;
	add.s32 	%r6536, %r6536, %r3804;
	shl.b32 	%r3805, %r57, 2;
	add.s32 	%r6535, %r6535, %r3805;
	add.s64 	%rd1920, %rd1920, %rd662;
	add.s32 	%r6534, %r6534, %r3805;
	add.s32 	%r6533, %r6533, %r3805;
	add.s32 	%r6532, %r6532, %r3805;
	add.s32 	%r6531, %r6531, %r3805;
	add.s32 	%r6530, %r6530, %r3805;
	add.s32 	%r6529, %r6529, %r3805;
	add.s32 	%r6528, %r6528, %r3805;
	setp.lt.u32 	%p534, %r6537, 32;
	@%p534 bra 	$L__BB4_450;
$L__BB4_459:
	add.s32 	%r752, %r714, %r62;
	setp.gt.u32 	%p535, %r752, 63;
	@%p535 bra 	$L__BB4_1516;
	setp.gt.u32 	%p536, %r7033, 31;
	@%p536 bra 	$L__BB4_482;
	add.s32 	%r753, %r752, %r1;
	shl.b32 	%r754, %r752, 5;
	mul.lo.s32 	%r755, %r753, %r2507;
	and.b32  	%r756, %r65, 3;
	setp.eq.s32 	%p537, %r756, 0;
	mov.u32 	%r6538, %r7033;
	@%p537 bra 	$L__BB4_471;
	setp.ge.s32 	%p538, %r753, %r2506;
	setp.ge.s32 	%p539, %r66, %r2507;
	or.pred  	%p540, %p538, %p539;
	@%p540 bra 	$L__BB4_464;
	add.s32 	%r3808, %r754, %r7033;
	shl.b32 	%r3809, %r3808, 1;
	mov.u32 	%r3810, _ZZ14linear_forwardPfS_S_S_iiiE2Cs;
	add.s32 	%r3811, %r3810, %r3809;
	ld.shared.u16 	%rs380, [%r3811];
	// begin inline asm
	{  cvt.f32.f16 %f562, %rs380;}

	// end inline asm
	mul.wide.u32 	%rd663, %r66, 4;
	add.s64 	%rd664, %rd1966, %rd663;
	ld.global.f32 	%f565, [%rd664];
	add.f32 	%f563, %f562, %f565;
	// begin inline asm
	{  cvt.rn.f16.f32 %rs381, %f563;}

	// end inline asm
	st.shared.u16 	[%r3811], %rs381;
	// begin inline asm
	{  cvt.f32.f16 %f564, %rs381;}

	// end inline asm
	add.s32 	%r3812, %r66, %r755;
	mul.wide.s32 	%rd665, %r3812, 4;
	add.s64 	%rd666, %rd3, %rd665;
	st.global.f32 	[%rd666], %f564;
$L__BB4_464:
	setp.eq.s32 	%p541, %r756, 1;
	mov.u32 	%r6538, %r63;
	@%p541 bra 	$L__BB4_471;
	setp.ge.s32 	%p542, %r753, %r2506;
	setp.ge.s32 	%p543, %r67, %r2507;
	or.pred  	%p544, %p542, %p543;
	@%p544 bra 	$L__BB4_467;
	add.s32 	%r3813, %r754, %r63;
	shl.b32 	%r3814, %r3813, 1;
	mov.u32 	%r3815, _ZZ14linear_forwardPfS_S_S_iiiE2Cs;
	add.s32 	%r3816, %r3815, %r3814;
	ld.shared.u16 	%rs383, [%r3816];
	// begin inline asm
	{  cvt.f32.f16 %f566, %rs383;}

	// end inline asm
	ld.global.f32 	%f569, [%rd7];
	add.f32 	%f567, %f566, %f569;
	// begin inline asm
	{  cvt.rn.f16.f32 %rs384, %f567;}

	// end inline asm
	st.shared.u16 	[%r3816], %rs384;
	// begin inline asm
	{  cvt.f32.f16 %f568, %rs384;}

	// end inline asm
	add.s32 	%r3817, %r67, %r755;
	mul.wide.s32 	%rd667, %r3817, 4;
	add.s64 	%rd668, %rd3, %rd667;
	st.global.f32 	[%rd668], %f568;
$L__BB4_467:
	setp.eq.s32 	%p545, %r756, 2;
	mov.u32 	%r6538, %r68;
	@%p545 bra 	$L__BB4_471;
	setp.ge.s32 	%p546, %r753, %r2506;
	setp.ge.s32 	%p547, %r69, %r2507;
	or.pred  	%p548, %p546, %p547;
	@%p548 bra 	$L__BB4_470;
	add.s32 	%r3818, %r754, %r68;
	shl.b32 	%r3819, %r3818, 1;
	mov.u32 	%r3820, _ZZ14linear_forwardPfS_S_S_iiiE2Cs;
	add.s32 	%r3821, %r3820, %r3819;
	ld.shared.u16 	%rs386, [%r3821];
	// begin inline asm
	{  cvt.f32.f16 %f570, %rs386;}

	// end inline asm
	add.s64 	%rd670, %rd7, %rd180;
	ld.global.f32 	%f573, [%rd670];
	add.f32 	%f571, %f570, %f573;
	// begin inline asm
	{  cvt.rn.f16.f32 %rs387, %f571;}

	// end inline asm
	st.shared.u16 	[%r3821], %rs387;
	// begin inline asm
	{  cvt.f32.f16 %f572, %rs387;}

	// end inline asm
	add.s32 	%r3822, %r69, %r755;
	mul.wide.s32 	%rd671, %r3822, 4;
	add.s64 	%rd672, %rd3, %rd671;
	st.global.f32 	[%rd672], %f572;
$L__BB4_470:
	add.s32 	%r6538, %r68, %r57;
$L__BB4_471:
	setp.lt.u32 	%p549, %r64, 3;
	@%p549 bra 	$L__BB4_482;
	shl.b32 	%r3824, %r57, 1;
	mul.lo.s32 	%r3825, %r57, 3;
	add.s32 	%r6539, %r6538, %r2;
	add.s32 	%r6546, %r6539, %r57;
	add.s32 	%r6545, %r6546, %r755;
	add.s32 	%r6544, %r6539, %r3824;
	add.s32 	%r6540, %r6539, %r755;
	add.s32 	%r6543, %r6540, %r3824;
	add.s32 	%r6542, %r6539, %r3825;
	add.s32 	%r6541, %r6540, %r3825;
	mov.u32 	%r6547, _ZZ14linear_forwardPfS_S_S_iiiE2Cs;
	mul.wide.u32 	%rd689, %r57, 16;
	mov.u64 	%rd1921, %rd1966;
	mov.u32 	%r6548, %r6538;
$L__BB4_473:
	setp.ge.s32 	%p550, %r753, %r2506;
	setp.ge.s32 	%p551, %r6539, %r2507;
	or.pred  	%p552, %p550, %p551;
	@%p552 bra 	$L__BB4_475;
	mad.lo.s32 	%r3827, %r62, 576, %r6538;
	shl.b32 	%r3828, %r56, 5;
	add.s32 	%r3829, %r3827, %r3828;
	shl.b32 	%r3830, %r3829, 1;
	add.s32 	%r3831, %r6547, %r3830;
	ld.shared.u16 	%rs389, [%r3831];
	// begin inline asm
	{  cvt.f32.f16 %f574, %rs389;}

	// end inline asm
	add.s32 	%r3832, %r6538, %r2;
	mul.wide.u32 	%rd673, %r3832, 4;
	add.s64 	%rd674, %rd1921, %rd673;
	ld.global.f32 	%f577, [%rd674];
	add.f32 	%f575, %f574, %f577;
	// begin inline asm
	{  cvt.rn.f16.f32 %rs390, %f575;}

	// end inline asm
	st.shared.u16 	[%r3831], %rs390;
	// begin inline asm
	{  cvt.f32.f16 %f576, %rs390;}

	// end inline asm
	mul.wide.s32 	%rd675, %r6540, 4;
	add.s64 	%rd676, %rd3, %rd675;
	st.global.f32 	[%rd676], %f576;
$L__BB4_475:
	setp.ge.s32 	%p553, %r753, %r2506;
	setp.ge.s32 	%p554, %r6546, %r2507;
	or.pred  	%p555, %p553, %p554;
	@%p555 bra 	$L__BB4_477;
	add.s32 	%r3833, %r57, %r6538;
	mad.lo.s32 	%r3834, %r62, 576, %r3833;
	shl.b32 	%r3835, %r56, 5;
	add.s32 	%r3836, %r3834, %r3835;
	shl.b32 	%r3837, %r3836, 1;
	add.s32 	%r3838, %r6547, %r3837;
	ld.shared.u16 	%rs392, [%r3838];
	// begin inline asm
	{  cvt.f32.f16 %f578, %rs392;}

	// end inline asm
	add.s32 	%r3839, %r3833, %r2;
	mul.wide.u32 	%rd677, %r3839, 4;
	add.s64 	%rd678, %rd1921, %rd677;
	ld.global.f32 	%f581, [%rd678];
	add.f32 	%f579, %f578, %f581;
	// begin inline asm
	{  cvt.rn.f16.f32 %rs393, %f579;}

	// end inline asm
	st.shared.u16 	[%r3838], %rs393;
	// begin inline asm
	{  cvt.f32.f16 %f580, %rs393;}

	// end inline asm
	mul.wide.s32 	%rd679, %r6545, 4;
	add.s64 	%rd680, %rd3, %rd679;
	st.global.f32 	[%rd680], %f580;
$L__BB4_477:
	setp.ge.s32 	%p556, %r753, %r2506;
	add.s32 	%r778, %r6548, %r57;
	setp.ge.s32 	%p557, %r6544, %r2507;
	or.pred  	%p558, %p556, %p557;
	@%p558 bra 	$L__BB4_479;
	mad.lo.s32 	%r3840, %r62, 576, %r6538;
	shl.b32 	%r3841, %r56, 5;
	add.s32 	%r3842, %r3840, %r3841;
	add.s32 	%r3844, %r3842, %r3824;
	shl.b32 	%r3845, %r3844, 1;
	add.s32 	%r3846, %r6547, %r3845;
	ld.shared.u16 	%rs395, [%r3846];
	// begin inline asm
	{  cvt.f32.f16 %f582, %rs395;}

	// end inline asm
	add.s32 	%r3847, %r6538, %r2;
	add.s32 	%r3848, %r3847, %r3824;
	mul.wide.u32 	%rd681, %r3848, 4;
	add.s64 	%rd682, %rd1921, %rd681;
	ld.global.f32 	%f585, [%rd682];
	add.f32 	%f583, %f582, %f585;
	// begin inline asm
	{  cvt.rn.f16.f32 %rs396, %f583;}

	// end inline asm
	st.shared.u16 	[%r3846], %rs396;
	// begin inline asm
	{  cvt.f32.f16 %f584, %rs396;}

	// end inline asm
	mul.wide.s32 	%rd683, %r6543, 4;
	add.s64 	%rd684, %rd3, %rd683;
	st.global.f32 	[%rd684], %f584;
$L__BB4_479:
	setp.ge.s32 	%p559, %r753, %r2506;
	add.s32 	%r779, %r778, %r57;
	setp.ge.s32 	%p560, %r6542, %r2507;
	or.pred  	%p561, %p559, %p560;
	@%p561 bra 	$L__BB4_481;
	mad.lo.s32 	%r3849, %r62, 576, %r6538;
	shl.b32 	%r3850, %r56, 5;
	add.s32 	%r3851, %r3849, %r3850;
	add.s32 	%r3853, %r3851, %r3825;
	shl.b32 	%r3854, %r3853, 1;
	add.s32 	%r3855, %r6547, %r3854;
	ld.shared.u16 	%rs398, [%r3855];
	// begin inline asm
	{  cvt.f32.f16 %f586, %rs398;}

	// end inline asm
	add.s32 	%r3856, %r6538, %r2;
	add.s32 	%r3857, %r3856, %r3825;
	mul.wide.u32 	%rd685, %r3857, 4;
	add.s64 	%rd686, %rd1921, %rd685;
	ld.global.f32 	%f589, [%rd686];
	add.f32 	%f587, %f586, %f589;
	// begin inline asm
	{  cvt.rn.f16.f32 %rs399, %f587;}

	// end inline asm
	st.shared.u16 	[%r3855], %rs399;
	// begin inline asm
	{  cvt.f32.f16 %f588, %rs399;}

	// end inline asm
	mul.wide.s32 	%rd687, %r6541, 4;
	add.s64 	%rd688, %rd3, %rd687;
	st.global.f32 	[%rd688], %f588;
$L__BB4_481:
	add.s32 	%r3858, %r779, %r57;
	add.s32 	%r6548, %r3858, %r57;
	shl.b32 	%r3859, %r57, 3;
	add.s32 	%r6547, %r6547, %r3859;
	shl.b32 	%r3860, %r57, 2;
	add.s32 	%r6546, %r6546, %r3860;
	add.s64 	%rd1921, %rd1921, %rd689;
	add.s32 	%r6545, %r6545, %r3860;
	add.s32 	%r6544, %r6544, %r3860;
	add.s32 	%r6543, %r6543, %r3860;
	add.s32 	%r6542, %r6542, %r3860;
	add.s32 	%r6541, %r6541, %r3860;
	add.s32 	%r6540, %r6540, %r3860;
	add.s32 	%r6539, %r6539, %r3860;
	setp.lt.u32 	%p562, %r6548, 32;
	@%p562 bra 	$L__BB4_473;
$L__BB4_482:
	add.s32 	%r790, %r752, %r62;
	setp.gt.u32 	%p563, %r790, 63;
	@%p563 bra 	$L__BB4_1516;
	setp.gt.u32 	%p564, %r7033, 31;
	@%p564 bra 	$L__BB4_505;
	add.s32 	%r791, %r790, %r1;
	shl.b32 	%r792, %r790, 5;
	mul.lo.s32 	%r793, %r791, %r2507;
	and.b32  	%r794, %r65, 3;
	setp.eq.s32 	%p565, %r794, 0;
	mov.u32 	%r6549, %r7033;
	@%p565 bra 	$L__BB4_494;
	setp.ge.s32 	%p566, %r791, %r2506;
	setp.ge.s32 	%p567, %r66, %r2507;
	or.pred  	%p568, %p566, %p567;
	@%p568 bra 	$L__BB4_487;
	add.s32 	%r3863, %r792, %r7033;
	shl.b32 	%r3864, %r3863, 1;
	mov.u32 	%r3865, _ZZ14linear_forwardPfS_S_S_iiiE2Cs;
	add.s32 	%r3866, %r3865, %r3864;
	ld.shared.u16 	%rs401, [%r3866];
	// begin inline asm
	{  cvt.f32.f16 %f590, %rs401;}

	// end inline asm
	mul.wide.u32 	%rd690, %r66, 4;
	add.s64 	%rd691, %rd1966, %rd690;
	ld.global.f32 	%f593, [%rd691];
	add.f32 	%f591, %f590, %f593;
	// begin inline asm
	{  cvt.rn.f16.f32 %rs402, %f591;}

	// end inline asm
	st.shared.u16 	[%r3866], %rs402;
	// begin inline asm
	{  cvt.f32.f16 %f592, %rs402;}

	// end inline asm
	add.s32 	%r3867, %r66, %r793;
	mul.wide.s32 	%rd692, %r3867, 4;
	add.s64 	%rd693, %rd3, %rd692;
	st.global.f32 	[%rd693], %f592;
$L__BB4_487:
	setp.eq.s32 	%p569, %r794, 1;
	mov.u32 	%r6549, %r63;
	@%p569 bra 	$L__BB4_494;
	setp.ge.s32 	%p570, %r791, %r2506;
	setp.ge.s32 	%p571, %r67, %r2507;
	or.pred  	%p572, %p570, %p571;
	@%p572 bra 	$L__BB4_490;
	add.s32 	%r3868, %r792, %r63;
	shl.b32 	%r3869, %r3868, 1;
	mov.u32 	%r3870, _ZZ14linear_forwardPfS_S_S_iiiE2Cs;
	add.s32 	%r3871, %r3870, %r3869;
	ld.shared.u16 	%rs404, [%r3871];
	// begin inline asm
	{  cvt.f32.f16 %f594, %rs404;}

	// end inline asm
	ld.global.f32 	%f597, [%rd7];
	add.f32 	%f595, %f594, %f597;
	// begin inline asm
	{  cvt.rn.f16.f32 %rs405, %f595;}

	// end inline asm
	st.shared.u16 	[%r3871], %rs405;
	// begin inline asm
	{  cvt.f32.f16 %f596, %rs405;}

	// end inline asm
	add.s32 	%r3872, %r67, %r793;
	mul.wide.s32 	%rd694, %r3872, 4;
	add.s64 	%rd695, %rd3, %rd694;
	st.global.f32 	[%rd695], %f596;
$L__BB4_490:
	setp.eq.s32 	%p573, %r794, 2;
	mov.u32 	%r6549, %r68;
	@%p573 bra 	$L__BB4_494;
	setp.ge.s32 	%p574, %r791, %r2506;
	setp.ge.s32 	%p575, %r69, %r2507;
	or.pred  	%p576, %p574, %p575;
	@%p576 bra 	$L__BB4_493;
	add.s32 	%r3873, %r792, %r68;
	shl.b32 	%r3874, %r3873, 1;
	mov.u32 	%r3875, _ZZ14linear_forwardPfS_S_S_iiiE2Cs;
	add.s32 	%r3876, %r3875, %r3874;
	ld.shared.u16 	%rs407, [%r3876];
	// begin inline asm
	{  cvt.f32.f16 %f598, %rs407;}

	// end inline asm
	add.s64 	%rd697, %rd7, %rd180;
	ld.global.f32 	%f601, [%rd697];
	add.f32 	%f599, %f598, %f601;
	// begin inline asm
	{  cvt.rn.f16.f32 %rs408, %f599;}

	// end inline asm
	st.shared.u16 	[%r3876], %rs408;
	// begin inline asm
	{  cvt.f32.f16 %f600, %rs408;}

	// end inline asm
	add.s32 	%r3877, %r69, %r793;
	mul.wide.s32 	%rd698, %r3877, 4;
	add.s64 	%rd699, %rd3, %rd698;
	st.global.f32 	[%rd699], %f600;
$L__BB4_493:
	add.s32 	%r6549, %r68, %r57;
$L__BB4_494:
	setp.lt.u32 	%p577, %r64, 3;
	@%p577 bra 	$L__BB4_505;
	shl.b32 	%r3879, %r57, 1;
	mul.lo.s32 	%r3880, %r57, 3;
	add.s32 	%r6550, %r6549, %r2;
	add.s32 	%r6557, %r6550, %r57;
	add.s32 	%r6556, %r6557, %r793;
	add.s32 	%r6555, %r6550, %r3879;
	add.s32 	%r6551, %r6550, %r793;
	add.s32 	%r6554, %r6551, %r3879;
	add.s32 	%r6553, %r6550, %r3880;
	add.s32 	%r6552, %r6551, %r3880;
	mov.u32 	%r6558, _ZZ14linear_forwardPfS_S_S_iiiE2Cs;
	mul.wide.u32 	%rd716, %r57, 16;
	mov.u64 	%rd1922, %rd1966;
	mov.u32 	%r6559, %r6549;
$L__BB4_496:
	setp.ge.s32 	%p578, %r791, %r2506;
	setp.ge.s32 	%p579, %r6550, %r2507;
	or.pred  	%p580, %p578, %p579;
	@%p580 bra 	$L__BB4_498;
	mad.lo.s32 	%r3882, %r62, 608, %r6549;
	shl.b32 	%r3883, %r56, 5;
	add.s32 	%r3884, %r3882, %r3883;
	shl.b32 	%r3885, %r3884, 1;
	add.s32 	%r3886, %r6558, %r3885;
	ld.shared.u16 	%rs410, [%r3886];
	// begin inline asm
	{  cvt.f32.f16 %f602, %rs410;}

	// end inline asm
	add.s32 	%r3887, %r6549, %r2;
	mul.wide.u32 	%rd700, %r3887, 4;
	add.s64 	%rd701, %rd1922, %rd700;
	ld.global.f32 	%f605, [%rd701];
	add.f32 	%f603, %f602, %f605;
	// begin inline asm
	{  cvt.rn.f16.f32 %rs411, %f603;}

	// end inline asm
	st.shared.u16 	[%r3886], %rs411;
	// begin inline asm
	{  cvt.f32.f16 %f604, %rs411;}

	// end inline asm
	mul.wide.s32 	%rd702, %r6551, 4;
	add.s64 	%rd703, %rd3, %rd702;
	st.global.f32 	[%rd703], %f604;
$L__BB4_498:
	setp.ge.s32 	%p581, %r791, %r2506;
	setp.ge.s32 	%p582, %r6557, %r2507;
	or.pred  	%p583, %p581, %p582;
	@%p583 bra 	$L__BB4_500;
	add.s32 	%r3888, %r57, %r6549;
	mad.lo.s32 	%r3889, %r62, 608, %r3888;
	shl.b32 	%r3890, %r56, 5;
	add.s32 	%r3891, %r3889, %r3890;
	shl.b32 	%r3892, %r3891, 1;
	add.s32 	%r3893, %r6558, %r3892;
	ld.shared.u16 	%rs413, [%r3893];
	// begin inline asm
	{  cvt.f32.f16 %f606, %rs413;}

	// end inline asm
	add.s32 	%r3894, %r3888, %r2;
	mul.wide.u32 	%rd704, %r3894, 4;
	add.s64 	%rd705, %rd1922, %rd704;
	ld.global.f32 	%f609, [%rd705];
	add.f32 	%f607, %f606, %f609;
	// begin inline asm
	{  cvt.rn.f16.f32 %rs414, %f607;}

	// end inline asm
	st.shared.u16 	[%r3893], %rs414;
	// begin inline asm
	{  cvt.f32.f16 %f608, %rs414;}

	// end inline asm
	mul.wide.s32 	%rd706, %r6556, 4;
	add.s64 	%rd707, %rd3, %rd706;
	st.global.f32 	[%rd707], %f608;
$L__BB4_500:
	setp.ge.s32 	%p584, %r791, %r2506;
	add.s32 	%r816, %r6559, %r57;
	setp.ge.s32 	%p585, %r6555, %r2507;
	or.pred  	%p586, %p584, %p585;
	@%p586 bra 	$L__BB4_502;
	mad.lo.s32 	%r3895, %r62, 608, %r6549;
	shl.b32 	%r3896, %r56, 5;
	add.s32 	%r3897, %r3895, %r3896;
	add.s32 	%r3899, %r3897, %r3879;
	shl.b32 	%r3900, %r3899, 1;
	add.s32 	%r3901, %r6558, %r3900;
	ld.shared.u16 	%rs416, [%r3901];
	// begin inline asm
	{  cvt.f32.f16 %f610, %rs416;}

	// end inline asm
	add.s32 	%r3902, %r6549, %r2;
	add.s32 	%r3903, %r3902, %r3879;
	mul.wide.u32 	%rd708, %r3903, 4;
	add.s64 	%rd709, %rd1922, %rd708;
	ld.global.f32 	%f613, [%rd709];
	add.f32 	%f611, %f610, %f613;
	// begin inline asm
	{  cvt.rn.f16.f32 %rs417, %f611;}

	// end inline asm
	st.shared.u16 	[%r3901], %rs417;
	// begin inline asm
	{  cvt.f32.f16 %f612, %rs417;}

	// end inline asm
	mul.wide.s32 	%rd710, %r6554, 4;
	add.s64 	%rd711, %rd3, %rd710;
	st.global.f32 	[%rd711], %f612;
$L__BB4_502:
	setp.ge.s32 	%p587, %r791, %r2506;
	add.s32 	%r817, %r816, %r57;
	setp.ge.s32 	%p588, %r6553, %r2507;
	or.pred  	%p589, %p587, %p588;
	@%p589 bra 	$L__BB4_504;
	mad.lo.s32 	%r3904, %r62, 608, %r6549;
	shl.b32 	%r3905, %r56, 5;
	add.s32 	%r3906, %r3904, %r3905;
	add.s32 	%r3908, %r3906, %r3880;
	shl.b32 	%r3909, %r3908, 1;
	add.s32 	%r3910, %r6558, %r3909;
	ld.shared.u16 	%rs419, [%r3910];
	// begin inline asm
	{  cvt.f32.f16 %f614, %rs419;}

	// end inline asm
	add.s32 	%r3911, %r6549, %r2;
	add.s32 	%r3912, %r3911, %r3880;
	mul.wide.u32 	%rd712, %r3912, 4;
	add.s64 	%rd713, %rd1922, %rd712;
	ld.global.f32 	%f617, [%rd713];
	add.f32 	%f615, %f614, %f617;
	// begin inline asm
	{  cvt.rn.f16.f32 %rs420, %f615;}

	// end inline asm
	st.shared.u16 	[%r3910], %rs420;
	// begin inline asm
	{  cvt.f32.f16 %f616, %rs420;}

	// end inline asm
	mul.wide.s32 	%rd714, %r6552, 4;
	add.s64 	%rd715, %rd3, %rd714;
	st.global.f32 	[%rd715], %f616;
$L__BB4_504:
	add.s32 	%r3913, %r817, %r57;
	add.s32 	%r6559, %r3913, %r57;
	shl.b32 	%r3914, %r57, 3;
	add.s32 	%r6558, %r6558, %r3914;
	shl.b32 	%r3915, %r57, 2;
	add.s32 	%r6557, %r6557, %r3915;
	add.s64 	%rd1922, %rd1922, %rd716;
	add.s32 	%r6556, %r6556, %r3915;
	add.s32 	%r6555, %r6555, %r3915;
	add.s32 	%r6554, %r6554, %r3915;
	add.s32 	%r6553, %r6553, %r3915;
	add.s32 	%r6552, %r6552, %r3915;
	add.s32 	%r6551, %r6551, %r3915;
	add.s32 	%r6550, %r6550, %r3915;
	setp.lt.u32 	%p590, %r6559, 32;
	@%p590 bra 	$L__BB4_496;
$L__BB4_505:
	add.s32 	%r828, %r790, %r62;
	setp.gt.u32 	%p591, %r828, 63;
	@%p591 bra 	$L__BB4_1516;
	setp.gt.u32 	%p592, %r7033, 31;
	@%p592 bra 	$L__BB4_528;
	add.s32 	%r829, %r828, %r1;
	shl.b32 	%r830, %r828, 5;
	mul.lo.s32 	%r831, %r829, %r2507;
	and.b32  	%r832, %r65, 3;
	setp.eq.s32 	%p593, %r832, 0;
	mov.u32 	%r6560, %r7033;
	@%p593 bra 	$L__BB4_517;
	setp.ge.s32 	%p594, %r829, %r2506;
	setp.ge.s32 	%p595, %r66, %r2507;
	or.pred  	%p596, %p594, %p595;
	@%p596 bra 	$L__BB4_510;
	add.s32 	%r3918, %r830, %r7033;
	shl.b32 	%r3919, %r3918, 1;
	mov.u32 	%r3920, _ZZ14linear_forwardPfS_S_S_iiiE2Cs;
	add.s32 	%r3921, %r3920, %r3919;
	ld.shared.u16 	%rs422, [%r3921];
	// begin inline asm
	{  cvt.f32.f16 %f618, %rs422;}

	// end inline asm
	mul.wide.u32 	%rd717, %r66, 4;
	add.s64 	%rd718, %rd1966, %rd717;
	ld.global.f32 	%f621, [%rd718];
	add.f32 	%f619, %f618, %f621;
	// begin inline asm
	{  cvt.rn.f16.f32 %rs423, %f619;}

	// end inline asm
	st.shared.u16 	[%r3921], %rs423;
	// begin inline asm
	{  cvt.f32.f16 %f620, %rs423;}

	// end inline asm
	add.s32 	%r3922, %r66, %r831;
	mul.wide.s32 	%rd719, %r3922, 4;
	add.s64 	%rd720, %rd3, %rd719;
	st.global.f32 	[%rd720], %f620;
$L__BB4_510:
	setp.eq.s32 	%p597, %r832, 1;
	mov.u32 	%r6560, %r63;
	@%p597 bra 	$L__BB4_517;
	setp.ge.s32 	%p598, %r829, %r2506;
	setp.ge.s32 	%p599, %r67, %r2507;
	or.pred  	%p600, %p598, %p599;
	@%p600 bra 	$L__BB4_513;
	add.s32 	%r3923, %r830, %r63;
	shl.b32 	%r3924, %r3923, 1;
	mov.u32 	%r3925, _ZZ14linear_forwardPfS_S_S_iiiE2Cs;
	add.s32 	%r3926, %r3925, %r3924;
	ld.shared.u16 	%rs425, [%r3926];
	// begin inline asm
	{  cvt.f32.f16 %f622, %rs425;}

	// end inline asm
	ld.global.f32 	%f625, [%rd7];
	add.f32 	%f623, %f622, %f625;
	// begin inline asm
	{  cvt.rn.f16.f32 %rs426, %f623;}

	// end inline asm
	st.shared.u16 	[%r3926], %rs426;
	// begin inline asm
	{  cvt.f32.f16 %f624, %rs426;}

	// end inline asm
	add.s32 	%r3927, %r67, %r831;
	mul.wide.s32 	%rd721, %r3927, 4;
	add.s64 	%rd722, %rd3, %rd721;
	st.global.f32 	[%rd722], %f624;
$L__BB4_513:
	setp.eq.s32 	%p601, %r832, 2;
	mov.u32 	%r6560, %r68;
	@%p601 bra 	$L__BB4_517;
	setp.ge.s32 	%p602, %r829, %r2506;
	setp.ge.s32 	%p603, %r69, %r2507;
	or.pred  	%p604, %p602, %p603;
	@%p604 bra 	$L__BB4_516;
	add.s32 	%r3928, %r830, %r68;
	shl.b32 	%r3929, %r3928, 1;
	mov.u32 	%r3930, _ZZ14linear_forwardPfS_S_S_iiiE2Cs;
	add.s32 	%r3931, %r3930, %r3929;
	ld.shared.u16 	%rs428, [%r3931];
	// begin inline asm
	{  cvt.f32.f16 %f626, %rs428;}

	// end inline asm
	add.s64 	%rd724, %rd7, %rd180;
	ld.global.f32 	%f629, [%rd724];
	add.f32 	%f627, %f626, %f629;
	// begin inline asm
	{  cvt.rn.f16.f32 %rs429, %f627;}

	// end inline asm
	st.shared.u16 	[%r3931], %rs429;
	// begin inline asm
	{  cvt.f32.f16 %f628, %rs429;}

	// end inline asm
	add.s32 	%r3932, %r69, %r831;
	mul.wide.s32 	%rd725, %r3932, 4;
	add.s64 	%rd726, %rd3, %rd725;
	st.global.f32 	[%rd726], %f628;
$L__BB4_516:
	add.s32 	%r6560, %r68, %r57;
$L__BB4_517:
	setp.lt.u32 	%p605, %r64, 3;
	@%p605 bra 	$L__BB4_528;
	shl.b32 	%r3934, %r57, 1;
	mul.lo.s32 	%r3935, %r57, 3;
	add.s32 	%r6561, %r6560, %r2;
	add.s32 	%r6568, %r6561, %r57;
	add.s32 	%r6567, %r6568, %r831;
	add.s32 	%r6566, %r6561, %r3934;
	add.s32 	%r6562, %r6561, %r831;
	add.s32 	%r6565, %r6562, %r3934;
	add.s32 	%r6564, %r6561, %r3935;
	add.s32 	%r6563, %r6562, %r3935;
	mov.u32 	%r6569, _ZZ14linear_forwardPfS_S_S_iiiE2Cs;
	mul.wide.u32 	%rd743, %r57, 16;
	mov.u64 	%rd1923, %rd1966;
	mov.u32 	%r6570, %r6560;
$L__BB4_519:
	setp.ge.s32 	%p606, %r829, %r2506;
	setp.ge.s32 	%p607, %r6561, %r2507;
	or.pred  	%p608, %p606, %p607;
	@%p608 bra 	$L__BB4_521;
	mad.lo.s32 	%r3937, %r62, 640, %r6560;
	shl.b32 	%r3938, %r56, 5;
	add.s32 	%r3939, %r3937, %r3938;
	shl.b32 	%r3940, %r3939, 1;
	add.s32 	%r3941, %r6569, %r3940;
	ld.shared.u16 	%rs431, [%r3941];
	// begin inline asm
	{  cvt.f32.f16 %f630, %rs431;}

	// end inline asm
	add.s32 	%r3942, %r6560, %r2;
	mul.wide.u32 	%rd727, %r3942, 4;
	add.s64 	%rd728, %rd1923, %rd727;
	ld.global.f32 	%f633, [%rd728];
	add.f32 	%f631, %f630, %f633;
	// begin inline asm
	{  cvt.rn.f16.f32 %rs432, %f631;}

	// end inline asm
	st.shared.u16 	[%r3941], %rs432;
	// begin inline asm
	{  cvt.f32.f16 %f632, %rs432;}

	// end inline asm
	mul.wide.s32 	%rd729, %r6562, 4;
	add.s64 	%rd730, %rd3, %rd729;
	st.global.f32 	[%rd730], %f632;
$L__BB4_521:
	setp.ge.s32 	%p609, %r829, %r2506;
	setp.ge.s32 	%p610, %r6568, %r2507;
	or.pred  	%p611, %p609, %p610;
	@%p611 bra 	$L__BB4_523;
	add.s32 	%r3943, %r57, %r6560;
	mad.lo.s32 	%r3944, %r62, 640, %r3943;
	shl.b32 	%r3945, %r56, 5;
	add.s32 	%r3946, %r3944, %r3945;
	shl.b32 	%r3947, %r3946, 1;
	add.s32 	%r3948, %r6569, %r3947;
	ld.shared.u16 	%rs434, [%r3948];
	// begin inline asm
	{  cvt.f32.f16 %f634, %rs434;}

	// end inline asm
	add.s32 	%r3949, %r3943, %r2;
	mul.wide.u32 	%rd731, %r3949, 4;
	add.s64 	%rd732, %rd1923, %rd731;
	ld.global.f32 	%f637, [%rd732];
	add.f32 	%f635, %f634, %f637;
	// begin inline asm
	{  cvt.rn.f16.f32 %rs435, %f635;}

	// end inline asm
	st.shared.u16 	[%r3948], %rs435;
	// begin inline asm
	{  cvt.f32.f16 %f636, %rs435;}

	// end inline asm
	mul.wide.s32 	%rd733, %r6567, 4;
	add.s64 	%rd734, %rd3, %rd733;
	st.global.f32 	[%rd734], %f636;
$L__BB4_523:
	setp.ge.s32 	%p612, %r829, %r2506;
	add.s32 	%r854, %r6570, %r57;
	setp.ge.s32 	%p613, %r6566, %r2507;
	or.pred  	%p614, %p612, %p613;
	@%p614 bra 	$L__BB4_525;
	mad.lo.s32 	%r3950, %r62, 640, %r6560;
	shl.b32 	%r3951, %r56, 5;
	add.s32 	%r3952, %r3950, %r3951;
	add.s32 	%r3954, %r3952, %r3934;
	shl.b32 	%r3955, %r3954, 1;
	add.s32 	%r3956, %r6569, %r3955;
	ld.shared.u16 	%rs437, [%r3956];
	// begin inline asm
	{  cvt.f32.f16 %f638, %rs437;}

	// end inline asm
	add.s32 	%r3957, %r6560, %r2;
	add.s32 	%r3958, %r3957, %r3934;
	mul.wide.u32 	%rd735, %r3958, 4;
	add.s64 	%rd736, %rd1923, %rd735;
	ld.global.f32 	%f641, [%rd736];
	add.f32 	%f639, %f638, %f641;
	// begin inline asm
	{  cvt.rn.f16.f32 %rs438, %f639;}

	// end inline asm
	st.shared.u16 	[%r3956], %rs438;
	// begin inline asm
	{  cvt.f32.f16 %f640, %rs438;}

	// end inline asm
	mul.wide.s32 	%rd737, %r6565, 4;
	add.s64 	%rd738, %rd3, %rd737;
	st.global.f32 	[%rd738], %f640;
$L__BB4_525:
	setp.ge.s32 	%p615, %r829, %r2506;
	add.s32 	%r855, %r854, %r57;
	setp.ge.s32 	%p616, %r6564, %r2507;
	or.pred  	%p617, %p615, %p616;
	@%p617 bra 	$L__BB4_527;
	mad.lo.s32 	%r3959, %r62, 640, %r6560;
	shl.b32 	%r3960, %r56, 5;
	add.s32 	%r3961, %r3959, %r3960;
	add.s32 	%r3963, %r3961, %r3935;
	shl.b32 	%r3964, %r3963, 1;
	add.s32 	%r3965, %r6569, %r3964;
	ld.shared.u16 	%rs440, [%r3965];
	// begin inline asm
	{  cvt.f32.f16 %f642, %rs440;}

	// end inline asm
	add.s32 	%r3966, %r6560, %r2;
	add.s32 	%r3967, %r3966, %r3935;
	mul.wide.u32 	%rd739, %r3967, 4;
	add.s64 	%rd740, %rd1923, %rd739;
	ld.global.f32 	%f645, [%rd740];
	add.f32 	%f643, %f642, %f645;
	// begin inline asm
	{  cvt.rn.f16.f32 %rs441, %f643;}

	// end inline asm
	st.shared.u16 	[%r3965], %rs441;
	// begin inline asm
	{  cvt.f32.f16 %f644, %rs441;}

	// end inline asm
	mul.wide.s32 	%rd741, %r6563, 4;
	add.s64 	%rd742, %rd3, %rd741;
	st.global.f32 	[%rd742], %f644;
$L__BB4_527:
	add.s32 	%r3968, %r855, %r57;
	add.s32 	%r6570, %r3968, %r57;
	shl.b32 	%r3969, %r57, 3;
	add.s32 	%r6569, %r6569, %r3969;
	shl.b32 	%r3970, %r57, 2;
	add.s32 	%r6568, %r6568, %r3970;
	add.s64 	%rd1923, %rd1923, %rd743;
	add.s32 	%r6567, %r6567, %r3970;
	add.s32 	%r6566, %r6566, %r3970;
	add.s32 	%r6565, %r6565, %r3970;
	add.s32 	%r6564, %r6564, %r3970;
	add.s32 	%r6563, %r6563, %r3970;
	add.s32 	%r6562, %r6562, %r3970;
	add.s32 	%r6561, %r6561, %r3970;
	setp.lt.u32 	%p618, %r6570, 32;
	@%p618 bra 	$L__BB4_519;
$L__BB4_528:
	add.s32 	%r866, %r828, %r62;
	setp.gt.u32 	%p619, %r866, 63;
	@%p619 bra 	$L__BB4_1516;
	setp.gt.u32 	%p620, %r7033, 31;
	@%p620 bra 	$L__BB4_551;
	add.s32 	%r867, %r866, %r1;
	shl.b32 	%r868, %r866, 5;
	mul.lo.s32 	%r869, %r867, %r2507;
	and.b32  	%r870, %r65, 3;
	setp.eq.s32 	%p621, %r870, 0;
	mov.u32 	%r6571, %r7033;
	@%p621 bra 	$L__BB4_540;
	setp.ge.s32 	%p622, %r867, %r2506;
	setp.ge.s32 	%p623, %r66, %r2507;
	or.pred  	%p624, %p622, %p623;
	@%p624 bra 	$L__BB4_533;
	add.s32 	%r3973, %r868, %r7033;
	shl.b32 	%r3974, %r3973, 1;
	mov.u32 	%r3975, _ZZ14linear_forwardPfS_S_S_iiiE2Cs;
	add.s32 	%r3976, %r3975, %r3974;
	ld.shared.u16 	%rs443, [%r3976];
	// begin inline asm
	{  cvt.f32.f16 %f646, %rs443;}

	// end inline asm
	mul.wide.u32 	%rd744, %r66, 4;
	add.s64 	%rd745, %rd1966, %rd744;
	ld.global.f32 	%f649, [%rd745];
	add.f32 	%f647, %f646, %f649;
	// begin inline asm
	{  cvt.rn.f16.f32 %rs444, %f647;}

	// end inline asm
	st.shared.u16 	[%r3976], %rs444;
	// begin inline asm
	{  cvt.f32.f16 %f648, %rs444;}

	// end inline asm
	add.s32 	%r3977, %r66, %r869;
	mul.wide.s32 	%rd746, %r3977, 4;
	add.s64 	%rd747, %rd3, %rd746;
	st.global.f32 	[%rd747], %f648;
$L__BB4_533:
	setp.eq.s32 	%p625, %r870, 1;
	mov.u32 	%r6571, %r63;
	@%p625 bra 	$L__BB4_540;
	setp.ge.s32 	%p626, %r867, %r2506;
	setp.ge.s32 	%p627, %r67, %r2507;
	or.pred  	%p628, %p626, %p627;
	@%p628 bra 	$L__BB4_536;
	add.s32 	%r3978, %r868, %r63;
	shl.b32 	%r3979, %r3978, 1;
	mov.u32 	%r3980, _ZZ14linear_forwardPfS_S_S_iiiE2Cs;
	add.s32 	%r3981, %r3980, %r3979;
	ld.shared.u16 	%rs446, [%r3981];
	// begin inline asm
	{  cvt.f32.f16 %f650, %rs446;}

	// end inline asm
	ld.global.f32 	%f653, [%rd7];
	add.f32 	%f651, %f650, %f653;
	// begin inline asm
	{  cvt.rn.f16.f32 %rs447, %f651;}

	// end inline asm
	st.shared.u16 	[%r3981], %rs447;
	// begin inline asm
	{  cvt.f32.f16 %f652, %rs447;}

	// end inline asm
	add.s32 	%r3982, %r67, %r869;
	mul.wide.s32 	%rd748, %r3982, 4;
	add.s64 	%rd749, %rd3, %rd748;
	st.global.f32 	[%rd749], %f652;
$L__BB4_536:
	setp.eq.s32 	%p629, %r870, 2;
	mov.u32 	%r6571, %r68;
	@%p629 bra 	$L__BB4_540;
	setp.ge.s32 	%p630, %r867, %r2506;
	setp.ge.s32 	%p631, %r69, %r2507;
	or.pred  	%p632, %p630, %p631;
	@%p632 bra 	$L__BB4_539;
	add.s32 	%r3983, %r868, %r68;
	shl.b32 	%r3984, %r3983, 1;
	mov.u32 	%r3985, _ZZ14linear_forwardPfS_S_S_iiiE2Cs;
	add.s32 	%r3986, %r3985, %r3984;
	ld.shared.u16 	%rs449, [%r3986];
	// begin inline asm
	{  cvt.f32.f16 %f654, %rs449;}

	// end inline asm
	add.s64 	%rd751, %rd7, %rd180;
	ld.global.f32 	%f657, [%rd751];
	add.f32 	%f655, %f654, %f657;
	// begin inline asm
	{  cvt.rn.f16.f32 %rs450, %f655;}

	// end inline asm
	st.shared.u16 	[%r3986], %rs450;
	// begin inline asm
	{  cvt.f32.f16 %f656, %rs450;}

	// end inline asm
	add.s32 	%r3987, %r69, %r869;
	mul.wide.s32 	%rd752, %r3987, 4;
	add.s64 	%rd753, %rd3, %rd752;
	st.global.f32 	[%rd753], %f656;
$L__BB4_539:
	add.s32 	%r6571, %r68, %r57;
$L__BB4_540:
	setp.lt.u32 	%p633, %r64, 3;
	@%p633 bra 	$L__BB4_551;
	shl.b32 	%r3989, %r57, 1;
	mul.lo.s32 	%r3990, %r57, 3;
	add.s32 	%r6572, %r6571, %r2;
	add.s32 	%r6579, %r6572, %r57;
	add.s32 	%r6578, %r6579, %r869;
	add.s32 	%r6577, %r6572, %r3989;
	add.s32 	%r6573, %r6572, %r869;
	add.s32 	%r6576, %r6573, %r3989;
	add.s32 	%r6575, %r6572, %r3990;
	add.s32 	%r6574, %r6573, %r3990;
	mov.u32 	%r6580, _ZZ14linear_forwardPfS_S_S_iiiE2Cs;
	mul.wide.u32 	%rd770, %r57, 16;
	mov.u64 	%rd1924, %rd1966;
	mov.u32 	%r6581, %r6571;
$L__BB4_542:
	setp.ge.s32 	%p634, %r867, %r2506;
	setp.ge.s32 	%p635, %r6572, %r2507;
	or.pred  	%p636, %p634, %p635;
	@%p636 bra 	$L__BB4_544;
	mad.lo.s32 	%r3992, %r62, 672, %r6571;
	shl.b32 	%r3993, %r56, 5;
	add.s32 	%r3994, %r3992, %r3993;
	shl.b32 	%r3995, %r3994, 1;
	add.s32 	%r3996, %r6580, %r3995;
	ld.shared.u16 	%rs452, [%r3996];
	// begin inline asm
	{  cvt.f32.f16 %f658, %rs452;}

	// end inline asm
	add.s32 	%r3997, %r6571, %r2;
	mul.wide.u32 	%rd754, %r3997, 4;
	add.s64 	%rd755, %rd1924, %rd754;
	ld.global.f32 	%f661, [%rd755];
	add.f32 	%f659, %f658, %f661;
	// begin inline asm
	{  cvt.rn.f16.f32 %rs453, %f659;}

	// end inline asm
	st.shared.u16 	[%r3996], %rs453;
	// begin inline asm
	{  cvt.f32.f16 %f660, %rs453;}

	// end inline asm
	mul.wide.s32 	%rd756, %r6573, 4;
	add.s64 	%rd757, %rd3, %rd756;
	st.global.f32 	[%rd757], %f660;
$L__BB4_544:
	setp.ge.s32 	%p637, %r867, %r2506;
	setp.ge.s32 	%p638, %r6579, %r2507;
	or.pred  	%p639, %p637, %p638;
	@%p639 bra 	$L__BB4_546;
	add.s32 	%r3998, %r57, %r6571;
	mad.lo.s32 	%r3999, %r62, 672, %r3998;
	shl.b32 	%r4000, %r56, 5;
	add.s32 	%r4001, %r3999, %r4000;
	shl.b32 	%r4002, %r4001, 1;
	add.s32 	%r4003, %r6580, %r4002;
	ld.shared.u16 	%rs455, [%r4003];
	// begin inline asm
	{  cvt.f32.f16 %f662, %rs455;}

	// end inline asm
	add.s32 	%r4004, %r3998, %r2;
	mul.wide.u32 	%rd758, %r4004, 4;
	add.s64 	%rd759, %rd1924, %rd758;
	ld.global.f32 	%f665, [%rd759];
	add.f32 	%f663, %f662, %f665;
	// begin inline asm
	{  cvt.rn.f16.f32 %rs456, %f663;}

	// end inline asm
	st.shared.u16 	[%r4003], %rs456;
	// begin inline asm
	{  cvt.f32.f16 %f664, %rs456;}

	// end inline asm
	mul.wide.s32 	%rd760, %r6578, 4;
	add.s64 	%rd761, %rd3, %rd760;
	st.global.f32 	[%rd761], %f664;
$L__BB4_546:
	setp.ge.s32 	%p640, %r867, %r2506;
	add.s32 	%r892, %r6581, %r57;
	setp.ge.s32 	%p641, %r6577, %r2507;
	or.pred  	%p642, %p640, %p641;
	@%p642 bra 	$L__BB4_548;
	mad.lo.s32 	%r4005, %r62, 672, %r6571;
	shl.b32 	%r4006, %r56, 5;
	add.s32 	%r4007, %r4005, %r4006;
	add.s32 	%r4009, %r4007, %r3989;
	shl.b32 	%r4010, %r4009, 1;
	add.s32 	%r4011, %r6580, %r4010;
	ld.shared.u16 	%rs458, [%r4011];
	// begin inline asm
	{  cvt.f32.f16 %f666, %rs458;}

	// end inline asm
	add.s32 	%r4012, %r6571, %r2;
	add.s32 	%r4013, %r4012, %r3989;
	mul.wide.u32 	%rd762, %r4013, 4;
	add.s64 	%rd763, %rd1924, %rd762;
	ld.global.f32 	%f669, [%rd763];
	add.f32 	%f667, %f666, %f669;
	// begin inline asm
	{  cvt.rn.f16.f32 %rs459, %f667;}

	// end inline asm
	st.shared.u16 	[%r4011], %rs459;
	// begin inline asm
	{  cvt.f32.f16 %f668, %rs459;}

	// end inline asm
	mul.wide.s32 	%rd764, %r6576, 4;
	add.s64 	%rd765, %rd3, %rd764;
	st.global.f32 	[%rd765], %f668;
$L__BB4_548:
	setp.ge.s32 	%p643, %r867, %r2506;
	add.s32 	%r893, %r892, %r57;
	setp.ge.s32 	%p644, %r6575, %r2507;
	or.pred  	%p645, %p643, %p644;
	@%p645 bra 	$L__BB4_550;
	mad.lo.s32 	%r4014, %r62, 672, %r6571;
	shl.b32 	%r4015, %r56, 5;
	add.s32 	%r4016, %r4014, %r4015;
	add.s32 	%r4018, %r4016, %r3990;
	shl.b32 	%r4019, %r4018, 1;
	add.s32 	%r4020, %r6580, %r4019;
	ld.shared.u16 	%rs461, [%r4020];
	// begin inline asm
	{  cvt.f32.f16 %f670, %rs461;}

	// end inline asm
	add.s32 	%r4021, %r6571, %r2;
	add.s32 	%r4022, %r4021, %r3990;
	mul.wide.u32 	%rd766, %r4022, 4;
	add.s64 	%rd767, %rd1924, %rd766;
	ld.global.f32 	%f673, [%rd767];
	add.f32 	%f671, %f670, %f673;
	// begin inline asm
	{  cvt.rn.f16.f32 %rs462, %f671;}

	// end inline asm
	st.shared.u16 	[%r4020], %rs462;
	// begin inline asm
	{  cvt.f32.f16 %f672, %rs462;}

	// end inline asm
	mul.wide.s32 	%rd768, %r6574, 4;
	add.s64 	%rd769, %rd3, %rd768;
	st.global.f32 	[%rd769], %f672;
$L__BB4_550:
	add.s32 	%r4023, %r893, %r57;
	add.s32 	%r6581, %r4023, %r57;
	shl.b32 	%r4024, %r57, 3;
	add.s32 	%r6580, %r6580, %r4024;
	shl.b32 	%r4025, %r57, 2;
	add.s32 	%r6579, %r6579, %r4025;
	add.s64 	%rd1924, %rd1924, %rd770;
	add.s32 	%r6578, %r6578, %r4025;
	add.s32 	%r6577, %r6577, %r4025;
	add.s32 	%r6576, %r6576, %r4025;
	add.s32 	%r6575, %r6575, %r4025;
	add.s32 	%r6574, %r6574, %r4025;
	add.s32 	%r6573, %r6573, %r4025;
	add.s32 	%r6572, %r6572, %r4025;
	setp.lt.u32 	%p646, %r6581, 32;
	@%p646 bra 	$L__BB4_542;
$L__BB4_551:
	add.s32 	%r904, %r866, %r62;
	setp.gt.u32 	%p647, %r904, 63;
	@%p647 bra 	$L__BB4_1516;
	setp.gt.u32 	%p648, %r7033, 31;
	@%p648 bra 	$L__BB4_574;
	add.s32 	%r905, %r904, %r1;
	shl.b32 	%r906, %r904, 5;
	mul.lo.s32 	%r907, %r905, %r2507;
	and.b32  	%r908, %r65, 3;
	setp.eq.s32 	%p649, %r908, 0;
	mov.u32 	%r6582, %r7033;
	@%p649 bra 	$L__BB4_563;
	setp.ge.s32 	%p650, %r905, %r2506;
	setp.ge.s32 	%p651, %r66, %r2507;
	or.pred  	%p652, %p650, %p651;
	@%p652 bra 	$L__BB4_556;
	add.s32 	%r4028, %r906, %r7033;
	shl.b32 	%r4029, %r4028, 1;
	mov.u32 	%r4030, _ZZ14linear_forwardPfS_S_S_iiiE2Cs;
	add.s32 	%r4031, %r4030, %r4029;
	ld.shared.u16 	%rs464, [%r4031];
	// begin inline asm
	{  cvt.f32.f16 %f674, %rs464;}

	// end inline asm
	mul.wide.u32 	%rd771, %r66, 4;
	add.s64 	%rd772, %rd1966, %rd771;
	ld.global.f32 	%f677, [%rd772];
	add.f32 	%f675, %f674, %f677;
	// begin inline asm
	{  cvt.rn.f16.f32 %rs465, %f675;}

	// end inline asm
	st.shared.u16 	[%r4031], %rs465;
	// begin inline asm
	{  cvt.f32.f16 %f676, %rs465;}

	// end inline asm
	add.s32 	%r4032, %r66, %r907;
	mul.wide.s32 	%rd773, %r4032, 4;
	add.s64 	%rd774, %rd3, %rd773;
	st.global.f32 	[%rd774], %f676;
$L__BB4_556:
	setp.eq.s32 	%p653, %r908, 1;
	mov.u32 	%r6582, %r63;
	@%p653 bra 	$L__BB4_563;
	setp.ge.s32 	%p654, %r905, %r2506;
	setp.ge.s32 	%p655, %r67, %r2507;
	or.pred  	%p656, %p654, %p655;
	@%p656 bra 	$L__BB4_559;
	add.s32 	%r4033, %r906, %r63;
	shl.b32 	%r4034, %r4033, 1;
	mov.u32 	%r4035, _ZZ14linear_forwardPfS_S_S_iiiE2Cs;
	add.s32 	%r4036, %r4035, %r4034;
	ld.shared.u16 	%rs467, [%r4036];
	// begin inline asm
	{  cvt.f32.f16 %f678, %rs467;}

	// end inline asm
	ld.global.f32 	%f681, [%rd7];
	add.f32 	%f679, %f678, %f681;
	// begin inline asm
	{  cvt.rn.f16.f32 %rs468, %f679;}

	// end inline asm
	st.shared.u16 	[%r4036], %rs468;
	// begin inline asm
	{  cvt.f32.f16 %f680, %rs468;}

	// end inline asm
	add.s32 	%r4037, %r67, %r907;
	mul.wide.s32 	%rd775, %r4037, 4;
	add.s64 	%rd776, %rd3, %rd775;
	st.global.f32 	[%rd776], %f680;
$L__BB4_559:
	setp.eq.s32 	%p657, %r908, 2;
	mov.u32 	%r6582, %r68;
	@%p657 bra 	$L__BB4_563;
	setp.ge.s32 	%p658, %r905, %r2506;
	setp.ge.s32 	%p659, %r69, %r2507;
	or.pred  	%p660, %p658, %p659;
	@%p660 bra 	$L__BB4_562;
	add.s32 	%r4038, %r906, %r68;
	shl.b32 	%r4039, %r4038, 1;
	mov.u32 	%r4040, _ZZ14linear_forwardPfS_S_S_iiiE2Cs;
	add.s32 	%r4041, %r4040, %r4039;
	ld.shared.u16 	%rs470, [%r4041];
	// begin inline asm
	{  cvt.f32.f16 %f682, %rs470;}

	// end inline asm
	add.s64 	%rd778, %rd7, %rd180;
	ld.global.f32 	%f685, [%rd778];
	add.f32 	%f683, %f682, %f685;
	// begin inline asm
	{  cvt.rn.f16.f32 %rs471, %f683;}

	// end inline asm
	st.shared.u16 	[%r4041], %rs471;
	// begin inline asm
	{  cvt.f32.f16 %f684, %rs471;}

	// end inline asm
	add.s32 	%r4042, %r69, %r907;
	mul.wide.s32 	%rd779, %r4042, 4;
	add.s64 	%rd780, %rd3, %rd779;
	st.global.f32 	[%rd780], %f684;
$L__BB4_562:
	add.s32 	%r6582, %r68, %r57;
$L__BB4_563:
	setp.lt.u32 	%p661, %r64, 3;
	@%p661 bra 	$L__BB4_574;
	shl.b32 	%r4044, %r57, 1;
	mul.lo.s32 	%r4045, %r57, 3;
	add.s32 	%r6583, %r6582, %r2;
	add.s32 	%r6590, %r6583, %r57;
	add.s32 	%r6589, %r6590, %r907;
	add.s32 	%r6588, %r6583, %r4044;
	add.s32 	%r6584, %r6583, %r907;
	add.s32 	%r6587, %r6584, %r4044;
	add.s32 	%r6586, %r6583, %r4045;
	add.s32 	%r6585, %r6584, %r4045;
	mov.u32 	%r6591, _ZZ14linear_forwardPfS_S_S_iiiE2Cs;
	mul.wide.u32 	%rd797, %r57, 16;
	mov.u64 	%rd1925, %rd1966;
	mov.u32 	%r6592, %r6582;
$L__BB4_565:
	setp.ge.s32 	%p662, %r905, %r2506;
	setp.ge.s32 	%p663, %r6583, %r2507;
	or.pred  	%p664, %p662, %p663;
	@%p664 bra 	$L__BB4_567;
	mad.lo.s32 	%r4047, %r62, 704, %r6582;
	shl.b32 	%r4048, %r56, 5;
	add.s32 	%r4049, %r4047, %r4048;
	shl.b32 	%r4050, %r4049, 1;
	add.s32 	%r4051, %r6591, %r4050;
	ld.shared.u16 	%rs473, [%r4051];
	// begin inline asm
	{  cvt.f32.f16 %f686, %rs473;}

	// end inline asm
	add.s32 	%r4052, %r6582, %r2;
	mul.wide.u32 	%rd781, %r4052, 4;
	add.s64 	%rd782, %rd1925, %rd781;
	ld.global.f32 	%f689, [%rd782];
	add.f32 	%f687, %f686, %f689;
	// begin inline asm
	{  cvt.rn.f16.f32 %rs474, %f687;}

	// end inline asm
	st.shared.u16 	[%r4051], %rs474;
	// begin inline asm
	{  cvt.f32.f16 %f688, %rs474;}

	// end inline asm
	mul.wide.s32 	%rd783, %r6584, 4;
	add.s64 	%rd784, %rd3, %rd783;
	st.global.f32 	[%rd784], %f688;
$L__BB4_567:
	setp.ge.s32 	%p665, %r905, %r2506;
	setp.ge.s32 	%p666, %r6590, %r2507;
	or.pred  	%p667, %p665, %p666;
	@%p667 bra 	$L__BB4_569;
	add.s32 	%r4053, %r57, %r6582;
	mad.lo.s32 	%r4054, %r62, 704, %r4053;
	shl.b32 	%r4055, %r56, 5;
	add.s32 	%r4056, %r4054, %r4055;
	shl.b32 	%r4057, %r4056, 1;
	add.s32 	%r4058, %r6591, %r4057;
	ld.shared.u16 	%rs476, [%r4058];
	// begin inline asm
	{  cvt.f32.f16 %f690, %rs476;}

	// end inline asm
	add.s32 	%r4059, %r4053, %r2;
	mul.wide.u32 	%rd785, %r4059, 4;
	add.s64 	%rd786, %rd1925, %rd785;
	ld.global.f32 	%f693, [%rd786];
	add.f32 	%f691, %f690, %f693;
	// begin inline asm
	{  cvt.rn.f16.f32 %rs477, %f691;}

	// end inline asm
	st.shared.u16 	[%r4058], %rs477;
	// begin inline asm
	{  cvt.f32.f16 %f692, %rs477;}

	// end inline asm
	mul.wide.s32 	%rd787, %r6589, 4;
	add.s64 	%rd788, %rd3, %rd787;
	st.global.f32 	[%rd788], %f692;
$L__BB4_569:
	setp.ge.s32 	%p668, %r905, %r2506;
	add.s32 	%r930, %r6592, %r57;
	setp.ge.s32 	%p669, %r6588, %r2507;
	or.pred  	%p670, %p668, %p669;
	@%p670 bra 	$L__BB4_571;
	mad.lo.s32 	%r4060, %r62, 704, %r6582;
	shl.b32 	%r4061, %r56, 5;
	add.s32 	%r4062, %r4060, %r4061;
	add.s32 	%r4064, %r4062, %r4044;
	shl.b32 	%r4065, %r4064, 1;
	add.s32 	%r4066, %r6591, %r4065;
	ld.shared.u16 	%rs479, [%r4066];
	// begin inline asm
	{  cvt.f32.f16 %f694, %rs479;}

	// end inline asm
	add.s32 	%r4067, %r6582, %r2;
	add.s32 	%r4068, %r4067, %r4044;
	mul.wide.u32 	%rd789, %r4068, 4;
	add.s64 	%rd790, %rd1925, %rd789;
	ld.global.f32 	%f697, [%rd790];
	add.f32 	%f695, %f694, %f697;
	// begin inline asm
	{  cvt.rn.f16.f32 %rs480, %f695;}

	// end inline asm
	st.shared.u16 	[%r4066], %rs480;
	// begin inline asm
	{  cvt.f32.f16 %f696, %rs480;}

	// end inline asm
	mul.wide.s32 	%rd791, %r6587, 4;
	add.s64 	%rd792, %rd3, %rd791;
	st.global.f32 	[%rd792], %f696;
$L__BB4_571:
	setp.ge.s32 	%p671, %r905, %r2506;
	add.s32 	%r931, %r930, %r57;
	setp.ge.s32 	%p672, %r6586, %r2507;
	or.pred  	%p673, %p671, %p672;
	@%p673 bra 	$L__BB4_573;
	mad.lo.s32 	%r4069, %r62, 704, %r6582;
	shl.b32 	%r4070, %r56, 5;
	add.s32 	%r4071, %r4069, %r4070;
	add.s32 	%r4073, %r4071, %r4045;
	shl.b32 	%r4074, %r4073, 1;
	add.s32 	%r4075, %r6591, %r4074;
	ld.shared.u16 	%rs482, [%r4075];
	// begin inline asm
	{  cvt.f32.f16 %f698, %rs482;}

	// end inline asm
	add.s32 	%r4076, %r6582, %r2;
	add.s32 	%r4077, %r4076, %r4045;
	mul.wide.u32 	%rd793, %r4077, 4;
	add.s64 	%rd794, %rd1925, %rd793;
	ld.global.f32 	%f701, [%rd794];
	add.f32 	%f699, %f698, %f701;
	// begin inline asm
	{  cvt.rn.f16.f32 %rs483, %f699;}

	// end inline asm
	st.shared.u16 	[%r4075], %rs483;
	// begin inline asm
	{  cvt.f32.f16 %f700, %rs483;}

	// end inline asm
	mul.wide.s32 	%rd795, %r6585, 4;
	add.s64 	%rd796, %rd3, %rd795;
	st.global.f32 	[%rd796], %f700;
$L__BB4_573:
	add.s32 	%r4078, %r931, %r57;
	add.s32 	%r6592, %r4078, %r57;
	shl.b32 	%r4079, %r57, 3;
	add.s32 	%r6591, %r6591, %r4079;
	shl.b32 	%r4080, %r57, 2;
	add.s32 	%r6590, %r6590, %r4080;
	add.s64 	%rd1925, %rd1925, %rd797;
	add.s32 	%r6589, %r6589, %r4080;
	add.s32 	%r6588, %r6588, %r4080;
	add.s32 	%r6587, %r6587, %r4080;
	add.s32 	%r6586, %r6586, %r4080;
	add.s32 	%r6585, %r6585, %r4080;
	add.s32 	%r6584, %r6584, %r4080;
	add.s32 	%r6583, %r6583, %r4080;
	setp.lt.u32 	%p674, %r6592, 32;
	@%p674 bra 	$L__BB4_565;
$L__BB4_574:
	add.s32 	%r942, %r904, %r62;
	setp.gt.u32 	%p675, %r942, 63;
	@%p675 bra 	$L__BB4_1516;
	setp.gt.u32 	%p676, %r7033, 31;
	@%p676 bra 	$L__BB4_597;
	add.s32 	%r943, %r942, %r1;
	shl.b32 	%r944, %r942, 5;
	mul.lo.s32 	%r945, %r943, %r2507;
	and.b32  	%r946, %r65, 3;
	setp.eq.s32 	%p677, %r946, 0;
	mov.u32 	%r6593, %r7033;
	@%p677 bra 	$L__BB4_586;
	setp.ge.s32 	%p678, %r943, %r2506;
	setp.ge.s32 	%p679, %r66, %r2507;
	or.pred  	%p680, %p678, %p679;
	@%p680 bra 	$L__BB4_579;
	add.s32 	%r4083, %r944, %r7033;
	shl.b32 	%r4084, %r4083, 1;
	mov.u32 	%r4085, _ZZ14linear_forwardPfS_S_S_iiiE2Cs;
	add.s32 	%r4086, %r4085, %r4084;
	ld.shared.u16 	%rs485, [%r4086];
	// begin inline asm
	{  cvt.f32.f16 %f702, %rs485;}

	// end inline asm
	mul.wide.u32 	%rd798, %r66, 4;
	add.s64 	%rd799, %rd1966, %rd798;
	ld.global.f32 	%f705, [%rd799];
	add.f32 	%f703, %f702, %f705;
	// begin inline asm
	{  cvt.rn.f16.f32 %rs486, %f703;}

	// end inline asm
	st.shared.u16 	[%r4086], %rs486;
	// begin inline asm
	{  cvt.f32.f16 %f704, %rs486;}

	// end inline asm
	add.s32 	%r4087, %r66, %r945;
	mul.wide.s32 	%rd800, %r4087, 4;
	add.s64 	%rd801, %rd3, %rd800;
	st.global.f32 	[%rd801], %f704;
$L__BB4_579:
	setp.eq.s32 	%p681, %r946, 1;
	mov.u32 	%r6593, %r63;
	@%p681 bra 	$L__BB4_586;
	setp.ge.s32 	%p682, %r943, %r2506;
	setp.ge.s32 	%p683, %r67, %r2507;
	or.pred  	%p684, %p682, %p683;
	@%p684 bra 	$L__BB4_582;
	add.s32 	%r4088, %r944, %r63;
	shl.b32 	%r4089, %r4088, 1;
	mov.u32 	%r4090, _ZZ14linear_forwardPfS_S_S_iiiE2Cs;
	add.s32 	%r4091, %r4090, %r4089;
	ld.shared.u16 	%rs488, [%r4091];
	// begin inline asm
	{  cvt.f32.f16 %f706, %rs488;}

	// end inline asm
	ld.global.f32 	%f709, [%rd7];
	add.f32 	%f707, %f706, %f709;
	// begin inline asm
	{  cvt.rn.f16.f32 %rs489, %f707;}

	// end inline asm
	st.shared.u16 	[%r4091], %rs489;
	// begin inline asm
	{  cvt.f32.f16 %f708, %rs489;}

	// end inline asm
	add.s32 	%r4092, %r67, %r945;
	mul.wide.s32 	%rd802, %r4092, 4;
	add.s64 	%rd803, %rd3, %rd802;
	st.global.f32 	[%rd803], %f708;
$L__BB4_582:
	setp.eq.s32 	%p685, %r946, 2;
	mov.u32 	%r6593, %r68;
	@%p685 bra 	$L__BB4_586;
	setp.ge.s32 	%p686, %r943, %r2506;
	setp.ge.s32 	%p687, %r69, %r2507;
	or.pred  	%p688, %p686, %p687;
	@%p688 bra 	$L__BB4_585;
	add.s32 	%r4093, %r944, %r68;
	shl.b32 	%r4094, %r4093, 1;
	mov.u32 	%r4095, _ZZ14linear_forwardPfS_S_S_iiiE2Cs;
	add.s32 	%r4096, %r4095, %r4094;
	ld.shared.u16 	%rs491, [%r4096];
	// begin inline asm
	{  cvt.f32.f16 %f710, %rs491;}

	// end inline asm
	add.s64 	%rd805, %rd7, %rd180;
	ld.global.f32 	%f713, [%rd805];
	add.f32 	%f711, %f710, %f713;
	// begin inline asm
	{  cvt.rn.f16.f32 %rs492, %f711;}

	// end inline asm
	st.shared.u16 	[%r4096], %rs492;
	// begin inline asm
	{  cvt.f32.f16 %f712, %rs492;}

	// end inline asm
	add.s32 	%r4097, %r69, %r945;
	mul.wide.s32 	%rd806, %r4097, 4;
	add.s64 	%rd807, %rd3, %rd806;
	st.global.f32 	[%rd807], %f712;
$L__BB4_585:
	add.s32 	%r6593, %r68, %r57;
$L__BB4_586:
	setp.lt.u32 	%p689, %r64, 3;
	@%p689 bra 	$L__BB4_597;
	shl.b32 	%r4099, %r57, 1;
	mul.lo.s32 	%r4100, %r57, 3;
	add.s32 	%r6594, %r6593, %r2;
	add.s32 	%r6601, %r6594, %r57;
	add.s32 	%r6600, %r6601, %r945;
	add.s32 	%r6599, %r6594, %r4099;
	add.s32 	%r6595, %r6594, %r945;
	add.s32 	%r6598, %r6595, %r4099;
	add.s32 	%r6597, %r6594, %r4100;
	add.s32 	%r6596, %r6595, %r4100;
	mov.u32 	%r6602, _ZZ14linear_forwardPfS_S_S_iiiE2Cs;
	mul.wide.u32 	%rd824, %r57, 16;
	mov.u64 	%rd1926, %rd1966;
	mov.u32 	%r6603, %r6593;
$L__BB4_588:
	setp.ge.s32 	%p690, %r943, %r2506;
	setp.ge.s32 	%p691, %r6594, %r2507;
	or.pred  	%p692, %p690, %p691;
	@%p692 bra 	$L__BB4_590;
	mad.lo.s32 	%r4102, %r62, 736, %r6593;
	shl.b32 	%r4103, %r56, 5;
	add.s32 	%r4104, %r4102, %r4103;
	shl.b32 	%r4105, %r4104, 1;
	add.s32 	%r4106, %r6602, %r4105;
	ld.shared.u16 	%rs494, [%r4106];
	// begin inline asm
	{  cvt.f32.f16 %f714, %rs494;}

	// end inline asm
	add.s32 	%r4107, %r6593, %r2;
	mul.wide.u32 	%rd808, %r4107, 4;
	add.s64 	%rd809, %rd1926, %rd808;
	ld.global.f32 	%f717, [%rd809];
	add.f32 	%f715, %f714, %f717;
	// begin inline asm
	{  cvt.rn.f16.f32 %rs495, %f715;}

	// end inline asm
	st.shared.u16 	[%r4106], %rs495;
	// begin inline asm
	{  cvt.f32.f16 %f716, %rs495;}

	// end inline asm
	mul.wide.s32 	%rd810, %r6595, 4;
	add.s64 	%rd811, %rd3, %rd810;
	st.global.f32 	[%rd811], %f716;
$L__BB4_590:
	setp.ge.s32 	%p693, %r943, %r2506;
	setp.ge.s32 	%p694, %r6601, %r2507;
	or.pred  	%p695, %p693, %p694;
	@%p695 bra 	$L__BB4_592;
	add.s32 	%r4108, %r57, %r6593;
	mad.lo.s32 	%r4109, %r62, 736, %r4108;
	shl.b32 	%r4110, %r56, 5;
	add.s32 	%r4111, %r4109, %r4110;
	shl.b32 	%r4112, %r4111, 1;
	add.s32 	%r4113, %r6602, %r4112;
	ld.shared.u16 	%rs497, [%r4113];
	// begin inline asm
	{  cvt.f32.f16 %f718, %rs497;}

	// end inline asm
	add.s32 	%r4114, %r4108, %r2;
	mul.wide.u32 	%rd812, %r4114, 4;
	add.s64 	%rd813, %rd1926, %rd812;
	ld.global.f32 	%f721, [%rd813];
	add.f32 	%f719, %f718, %f721;
	// begin inline asm
	{  cvt.rn.f16.f32 %rs498, %f719;}

	// end inline asm
	st.shared.u16 	[%r4113], %rs498;
	// begin inline asm
	{  cvt.f32.f16 %f720, %rs498;}

	// end inline asm
	mul.wide.s32 	%rd814, %r6600, 4;
	add.s64 	%rd815, %rd3, %rd814;
	st.global.f32 	[%rd815], %f720;
$L__BB4_592:
	setp.ge.s32 	%p696, %r943, %r2506;
	add.s32 	%r968, %r6603, %r57;
	setp.ge.s32 	%p697, %r6599, %r2507;
	or.pred  	%p698, %p696, %p697;
	@%p698 bra 	$L__BB4_594;
	mad.lo.s32 	%r4115, %r62, 736, %r6593;
	shl.b32 	%r4116, %r56, 5;
	add.s32 	%r4117, %r4115, %r4116;
	add.s32 	%r4119, %r4117, %r4099;
	shl.b32 	%r4120, %r4119, 1;
	add.s32 	%r4121, %r6602, %r4120;
	ld.shared.u16 	%rs500, [%r4121];
	// begin inline asm
	{  cvt.f32.f16 %f722, %rs500;}

	// end inline asm
	add.s32 	%r4122, %r6593, %r2;
	add.s32 	%r4123, %r4122, %r4099;
	mul.wide.u32 	%rd816, %r4123, 4;
	add.s64 	%rd817, %rd1926, %rd816;
	ld.global.f32 	%f725, [%rd817];
	add.f32 	%f723, %f722, %f725;
	// begin inline asm
	{  cvt.rn.f16.f32 %rs501, %f723;}

	// end inline asm
	st.shared.u16 	[%r4121], %rs501;
	// begin inline asm
	{  cvt.f32.f16 %f724, %rs501;}

	// end inline asm
	mul.wide.s32 	%rd818, %r6598, 4;
	add.s64 	%rd819, %rd3, %rd818;
	st.global.f32 	[%rd819], %f724;
$L__BB4_594:
	setp.ge.s32 	%p699, %r943, %r2506;
	add.s32 	%r969, %r968, %r57;
	setp.ge.s32 	%p700, %r6597, %r2507;
	or.pred  	%p701, %p699, %p700;
	@%p701 bra 	$L__BB4_596;
	mad.lo.s32 	%r4124, %r62, 736, %r6593;
	shl.b32 	%r4125, %r56, 5;
	add.s32 	%r4126, %r4124, %r4125;
	add.s32 	%r4128, %r4126, %r4100;
	shl.b32 	%r4129, %r4128, 1;
	add.s32 	%r4130, %r6602, %r4129;
	ld.shared.u16 	%rs503, [%r4130];
	// begin inline asm
	{  cvt.f32.f16 %f726, %rs503;}

	// end inline asm
	add.s32 	%r4131, %r6593, %r2;
	add.s32 	%r4132, %r4131, %r4100;
	mul.wide.u32 	%rd820, %r4132, 4;
	add.s64 	%rd821, %rd1926, %rd820;
	ld.global.f32 	%f729, [%rd821];
	add.f32 	%f727, %f726, %f729;
	// begin inline asm
	{  cvt.rn.f16.f32 %rs504, %f727;}

	// end inline asm
	st.shared.u16 	[%r4130], %rs504;
	// begin inline asm
	{  cvt.f32.f16 %f728, %rs504;}

	// end inline asm
	mul.wide.s32 	%rd822, %r6596, 4;
	add.s64 	%rd823, %rd3, %rd822;
	st.global.f32 	[%rd823], %f728;
$L__BB4_596:
	add.s32 	%r4133, %r969, %r57;
	add.s32 	%r6603, %r4133, %r57;
	shl.b32 	%r4134, %r57, 3;
	add.s32 	%r6602, %r6602, %r4134;
	shl.b32 	%r4135, %r57, 2;
	add.s32 	%r6601, %r6601, %r4135;
	add.s64 	%rd1926, %rd1926, %rd824;
	add.s32 	%r6600, %r6600, %r4135;
	add.s32 	%r6599, %r6599, %r4135;
	add.s32 	%r6598, %r6598, %r4135;
	add.s32 	%r6597, %r6597, %r4135;
	add.s32 	%r6596, %r6596, %r4135;
	add.s32 	%r6595, %r6595, %r4135;
	add.s32 	%r6594, %r6594, %r4135;
	setp.lt.u32 	%p702, %r6603, 32;
	@%p702 bra 	$L__BB4_588;
$L__BB4_597:
	add.s32 	%r980, %r942, %r62;
	setp.gt.u32 	%p703, %r980, 63;
	@%p703 bra 	$L__BB4_1516;
	setp.gt.u32 	%p704, %r7033, 31;
	@%p704 bra 	$L__BB4_620;
	add.s32 	%r981, %r980, %r1;
	shl.b32 	%r982, %r980, 5;
	mul.lo.s32 	%r983, %r981, %r2507;
	and.b32  	%r984, %r65, 3;
	setp.eq.s32 	%p705, %r984, 0;
	mov.u32 	%r6604, %r7033;
	@%p705 bra 	$L__BB4_609;
	setp.ge.s32 	%p706, %r981, %r2506;
	setp.ge.s32 	%p707, %r66, %r2507;
	or.pred  	%p708, %p706, %p707;
	@%p708 bra 	$L__BB4_602;
	add.s32 	%r4138, %r982, %r7033;
	shl.b32 	%r4139, %r4138, 1;
	mov.u32 	%r4140, _ZZ14linear_forwardPfS_S_S_iiiE2Cs;
	add.s32 	%r4141, %r4140, %r4139;
	ld.shared.u16 	%rs506, [%r4141];
	// begin inline asm
	{  cvt.f32.f16 %f730, %rs506;}

	// end inline asm
	mul.wide.u32 	%rd825, %r66, 4;
	add.s64 	%rd826, %rd1966, %rd825;
	ld.global.f32 	%f733, [%rd826];
	add.f32 	%f731, %f730, %f733;
	// begin inline asm
	{  cvt.rn.f16.f32 %rs507, %f731;}

	// end inline asm
	st.shared.u16 	[%r4141], %rs507;
	// begin inline asm
	{  cvt.f32.f16 %f732, %rs507;}

	// end inline asm
	add.s32 	%r4142, %r66, %r983;
	mul.wide.s32 	%rd827, %r4142, 4;
	add.s64 	%rd828, %rd3, %rd827;
	st.global.f32 	[%rd828], %f732;
$L__BB4_602:
	setp.eq.s32 	%p709, %r984, 1;
	mov.u32 	%r6604, %r63;
	@%p709 bra 	$L__BB4_609;
	setp.ge.s32 	%p710, %r981, %r2506;
	setp.ge.s32 	%p711, %r67, %r2507;
	or.pred  	%p712, %p710, %p711;
	@%p712 bra 	$L__BB4_605;
	add.s32 	%r4143, %r982, %r63;
	shl.b32 	%r4144, %r4143, 1;
	mov.u32 	%r4145, _ZZ14linear_forwardPfS_S_S_iiiE2Cs;
	add.s32 	%r4146, %r4145, %r4144;
	ld.shared.u16 	%rs509, [%r4146];
	// begin inline asm
	{  cvt.f32.f16 %f734, %rs509;}

	// end inline asm
	ld.global.f32 	%f737, [%rd7];
	add.f32 	%f735, %f734, %f737;
	// begin inline asm
	{  cvt.rn.f16.f32 %rs510, %f735;}

	// end inline asm
	st.shared.u16 	[%r4146], %rs510;
	// begin inline asm
	{  cvt.f32.f16 %f736, %rs510;}

	// end inline asm
	add.s32 	%r4147, %r67, %r983;
	mul.wide.s32 	%rd829, %r4147, 4;
	add.s64 	%rd830, %rd3, %rd829;
	st.global.f32 	[%rd830], %f736;
$L__BB4_605:
	setp.eq.s32 	%p713, %r984, 2;
	mov.u32 	%r6604, %r68;
	@%p713 bra 	$L__BB4_609;
	setp.ge.s32 	%p714, %r981, %r2506;
	setp.ge.s32 	%p715, %r69, %r2507;
	or.pred  	%p716, %p714, %p715;
	@%p716 bra 	$L__BB4_608;
	add.s32 	%r4148, %r982, %r68;
	shl.b32 	%r4149, %r4148, 1;
	mov.u32 	%r4150, _ZZ14linear_forwardPfS_S_S_iiiE2Cs;
	add.s32 	%r4151, %r4150, %r4149;
	ld.shared.u16 	%rs512, [%r4151];
	// begin inline asm
	{  cvt.f32.f16 %f738, %rs512;}

	// end inline asm
	add.s64 	%rd832, %rd7, %rd180;
	ld.global.f32 	%f741, [%rd832];
	add.f32 	%f739, %f738, %f741;
	// begin inline asm
	{  cvt.rn.f16.f32 %rs513, %f739;}

	// end inline asm
	st.shared.u16 	[%r4151], %rs513;
	// begin inline asm
	{  cvt.f32.f16 %f740, %rs513;}

	// end inline asm
	add.s32 	%r4152, %r69, %r983;
	mul.wide.s32 	%rd833, %r4152, 4;
	add.s64 	%rd834, %rd3, %rd833;
	st.global.f32 	[%rd834], %f740;
$L__BB4_608:
	add.s32 	%r6604, %r68, %r57;
$L__BB4_609:
	setp.lt.u32 	%p717, %r64, 3;
	@%p717 bra 	$L__BB4_620;
	shl.b32 	%r4154, %r57, 1;
	mul.lo.s32 	%r4155, %r57, 3;
	add.s32 	%r6605, %r6604, %r2;
	add.s32 	%r6612, %r6605, %r57;
	add.s32 	%r6611, %r6612, %r983;
	add.s32 	%r6610, %r6605, %r4154;
	add.s32 	%r6606, %r6605, %r983;
	add.s32 	%r6609, %r6606, %r4154;
	add.s32 	%r6608, %r6605, %r4155;
	add.s32 	%r6607, %r6606, %r4155;
	mov.u32 	%r6613, _ZZ14linear_forwardPfS_S_S_iiiE2Cs;
	mul.wide.u32 	%rd851, %r57, 16;
	mov.u64 	%rd1927, %rd1966;
	mov.u32 	%r6614, %r6604;
$L__BB4_611:
	setp.ge.s32 	%p718, %r981, %r2506;
	setp.ge.s32 	%p719, %r6605, %r2507;
	or.pred  	%p720, %p718, %p719;
	@%p720 bra 	$L__BB4_613;
	mad.lo.s32 	%r4157, %r62, 768, %r6604;
	shl.b32 	%r4158, %r56, 5;
	add.s32 	%r4159, %r4157, %r4158;
	shl.b32 	%r4160, %r4159, 1;
	add.s32 	%r4161, %r6613, %r4160;
	ld.shared.u16 	%rs515, [%r4161];
	// begin inline asm
	{  cvt.f32.f16 %f742, %rs515;}

	// end inline asm
	add.s32 	%r4162, %r6604, %r2;
	mul.wide.u32 	%rd835, %r4162, 4;
	add.s64 	%rd836, %rd1927, %rd835;
	ld.global.f32 	%f745, [%rd836];
	add.f32 	%f743, %f742, %f745;
	// begin inline asm
	{  cvt.rn.f16.f32 %rs516, %f743;}

	// end inline asm
	st.shared.u16 	[%r4161], %rs516;
	// begin inline asm
	{  cvt.f32.f16 %f744, %rs516;}

	// end inline asm
	mul.wide.s32 	%rd837, %r6606, 4;
	add.s64 	%rd838, %rd3, %rd837;
	st.global.f32 	[%rd838], %f744;
$L__BB4_613:
	setp.ge.s32 	%p721, %r981, %r2506;
	setp.ge.s32 	%p722, %r6612, %r2507;
	or.pred  	%p723, %p721, %p722;
	@%p723 bra 	$L__BB4_615;
	add.s32 	%r4163, %r57, %r6604;
	mad.lo.s32 	%r4164, %r62, 768, %r4163;
	shl.b32 	%r4165, %r56, 5;
	add.s32 	%r4166, %r4164, %r4165;
	shl.b32 	%r4167, %r4166, 1;
	add.s32 	%r4168, %r6613, %r4167;
	ld.shared.u16 	%rs518, [%r4168];
	// begin inline asm
	{  cvt.f32.f16 %f746, %rs518;}

	// end inline asm
	add.s32 	%r4169, %r4163, %r2;
	mul.wide.u32 	%rd839, %r4169, 4;
	add.s64 	%rd840, %rd1927, %rd839;
	ld.global.f32 	%f749, [%rd840];
	add.f32 	%f747, %f746, %f749;
	// begin inline asm
	{  cvt.rn.f16.f32 %rs519, %f747;}

	// end inline asm
	st.shared.u16 	[%r4168], %rs519;
	// begin inline asm
	{  cvt.f32.f16 %f748, %rs519;}

	// end inline asm
	mul.wide.s32 	%rd841, %r6611, 4;
	add.s64 	%rd842, %rd3, %rd841;
	st.global.f32 	[%rd842], %f748;
$L__BB4_615:
	setp.ge.s32 	%p724, %r981, %r2506;
	add.s32 	%r1006, %r6614, %r57;
	setp.ge.s32 	%p725, %r6610, %r2507;
	or.pred  	%p726, %p724, %p725;
	@%p726 bra 	$L__BB4_617;
	mad.lo.s32 	%r4170, %r62, 768, %r6604;
	shl.b32 	%r4171, %r56, 5;
	add.s32 	%r4172, %r4170, %r4171;
	add.s32 	%r4174, %r4172, %r4154;
	shl.b32 	%r4175, %r4174, 1;
	add.s32 	%r4176, %r6613, %r4175;
	ld.shared.u16 	%rs521, [%r4176];
	// begin inline asm
	{  cvt.f32.f16 %f750, %rs521;}

	// end inline asm
	add.s32 	%r4177, %r6604, %r2;
	add.s32 	%r4178, %r4177, %r4154;
	mul.wide.u32 	%rd843, %r4178, 4;
	add.s64 	%rd844, %rd1927, %rd843;
	ld.global.f32 	%f753, [%rd844];
	add.f32 	%f751, %f750, %f753;
	// begin inline asm
	{  cvt.rn.f16.f32 %rs522, %f751;}

	// end inline asm
	st.shared.u16 	[%r4176], %rs522;
	// begin inline asm
	{  cvt.f32.f16 %f752, %rs522;}

	// end inline asm
	mul.wide.s32 	%rd845, %r6609, 4;
	add.s64 	%rd846, %rd3, %rd845;
	st.global.f32 	[%rd846], %f752;
$L__BB4_617:
	setp.ge.s32 	%p727, %r981, %r2506;
	add.s32 	%r1007, %r1006, %r57;
	setp.ge.s32 	%p728, %r6608, %r2507;
	or.pred  	%p729, %p727, %p728;
	@%p729 bra 	$L__BB4_619;
	mad.lo.s32 	%r4179, %r62, 768, %r6604;
	shl.b32 	%r4180, %r56, 5;
	add.s32 	%r4181, %r4179, %r4180;
	add.s32 	%r4183, %r4181, %r4155;
	shl.b32 	%r4184, %r4183, 1;
	add.s32 	%r4185, %r6613, %r4184;
	ld.shared.u16 	%rs524, [%r4185];
	// begin inline asm
	{  cvt.f32.f16 %f754, %rs524;}

	// end inline asm
	add.s32 	%r4186, %r6604, %r2;
	add.s32 	%r4187, %r4186, %r4155;
	mul.wide.u32 	%rd847, %r4187, 4;
	add.s64 	%rd848, %rd1927, %rd847;
	ld.global.f32 	%f757, [%rd848];
	add.f32 	%f755, %f754, %f757;
	// begin inline asm
	{  cvt.rn.f16.f32 %rs525, %f755;}

	// end inline asm
	st.shared.u16 	[%r4185], %rs525;
	// begin inline asm
	{  cvt.f32.f16 %f756, %rs525;}

	// end inline asm
	mul.wide.s32 	%rd849, %r6607, 4;
	add.s64 	%rd850, %rd3, %rd849;
	st.global.f32 	[%rd850], %f756;
$L__BB4_619:
	add.s32 	%r4188, %r1007, %r57;
	add.s32 	%r6614, %r4188, %r57;
	shl.b32 	%r4189, %r57, 3;
	add.s32 	%r6613, %r6613, %r4189;
	shl.b32 	%r4190, %r57, 2;
	add.s32 	%r6612, %r6612, %r4190;
	add.s64 	%rd1927, %rd1927, %rd851;
	add.s32 	%r6611, %r6611, %r4190;
	add.s32 	%r6610, %r6610, %r4190;
	add.s32 	%r6609, %r6609, %r4190;
	add.s32 	%r6608, %r6608, %r4190;
	add.s32 	%r6607, %r6607, %r4190;
	add.s32 	%r6606, %r6606, %r4190;
	add.s32 	%r6605, %r6605, %r4190;
	setp.lt.u32 	%p730, %r6614, 32;
	@%p730 bra 	$L__BB4_611;
$L__BB4_620:
	add.s32 	%r1018, %r980, %r62;
	setp.gt.u32 	%p731, %r1018, 63;
	@%p731 bra 	$L__BB4_1516;
	setp.gt.u32 	%p732, %r7033, 31;
	@%p732 bra 	$L__BB4_643;
	add.s32 	%r1019, %r1018, %r1;
	shl.b32 	%r1020, %r1018, 5;
	mul.lo.s32 	%r1021, %r1019, %r2507;
	and.b32  	%r1022, %r65, 3;
	setp.eq.s32 	%p733, %r1022, 0;
	mov.u32 	%r6615, %r7033;
	@%p733 bra 	$L__BB4_632;
	setp.ge.s32 	%p734, %r1019, %r2506;
	setp.ge.s32 	%p735, %r66, %r2507;
	or.pred  	%p736, %p734, %p735;
	@%p736 bra 	$L__BB4_625;
	add.s32 	%r4193, %r1020, %r7033;
	shl.b32 	%r4194, %r4193, 1;
	mov.u32 	%r4195, _ZZ14linear_forwardPfS_S_S_iiiE2Cs;
	add.s32 	%r4196, %r4195, %r4194;
	ld.shared.u16 	%rs527, [%r4196];
	// begin inline asm
	{  cvt.f32.f16 %f758, %rs527;}

	// end inline asm
	mul.wide.u32 	%rd852, %r66, 4;
	add.s64 	%rd853, %rd1966, %rd852;
	ld.global.f32 	%f761, [%rd853];
	add.f32 	%f759, %f758, %f761;
	// begin inline asm
	{  cvt.rn.f16.f32 %rs528, %f759;}

	// end inline asm
	st.shared.u16 	[%r4196], %rs528;
	// begin inline asm
	{  cvt.f32.f16 %f760, %rs528;}

	// end inline asm
	add.s32 	%r4197, %r66, %r1021;
	mul.wide.s32 	%rd854, %r4197, 4;
	add.s64 	%rd855, %rd3, %rd854;
	st.global.f32 	[%rd855], %f760;
$L__BB4_625:
	setp.eq.s32 	%p737, %r1022, 1;
	mov.u32 	%r6615, %r63;
	@%p737 bra 	$L__BB4_632;
	setp.ge.s32 	%p738, %r1019, %r2506;
	setp.ge.s32 	%p739, %r67, %r2507;
	or.pred  	%p740, %p738, %p739;
	@%p740 bra 	$L__BB4_628;
	add.s32 	%r4198, %r1020, %r63;
	shl.b32 	%r4199, %r4198, 1;
	mov.u32 	%r4200, _ZZ14linear_forwardPfS_S_S_iiiE2Cs;
	add.s32 	%r4201, %r4200, %r4199;
	ld.shared.u16 	%rs530, [%r4201];
	// begin inline asm
	{  cvt.f32.f16 %f762, %rs530;}

	// end inline asm
	ld.global.f32 	%f765, [%rd7];
	add.f32 	%f763, %f762, %f765;
	// begin inline asm
	{  cvt.rn.f16.f32 %rs531, %f763;}

	// end inline asm
	st.shared.u16 	[%r4201], %rs531;
	// begin inline asm
	{  cvt.f32.f16 %f764, %rs531;}

	// end inline asm
	add.s32 	%r4202, %r67, %r1021;
	mul.wide.s32 	%rd856, %r4202, 4;
	add.s64 	%rd857, %rd3, %rd856;
	st.global.f32 	[%rd857], %f764;
$L__BB4_628:
	setp.eq.s32 	%p741, %r1022, 2;
	mov.u32 	%r6615, %r68;
	@%p741 bra 	$L__BB4_632;
	setp.ge.s32 	%p742, %r1019, %r2506;
	setp.ge.s32 	%p743, %r69, %r2507;
	or.pred  	%p744, %p742, %p743;
	@%p744 bra 	$L__BB4_631;
	add.s32 	%r4203, %r1020, %r68;
	shl.b32 	%r4204, %r4203, 1;
	mov.u32 	%r4205, _ZZ14linear_forwardPfS_S_S_iiiE2Cs;
	add.s32 	%r4206, %r4205, %r4204;
	ld.shared.u16 	%rs533, [%r4206];
	// begin inline asm
	{  cvt.f32.f16 %f766, %rs533;}

	// end inline asm
	add.s64 	%rd859, %rd7, %rd180;
	ld.global.f32 	%f769, [%rd859];
	add.f32 	%f767, %f766, %f769;
	// begin inline asm
	{  cvt.rn.f16.f32 %rs534, %f767;}

	// end inline asm
	st.shared.u16 	[%r4206], %rs534;
	// begin inline asm
	{  cvt.f32.f16 %f768, %rs534;}

	// end inline asm
	add.s32 	%r4207, %r69, %r1021;
	mul.wide.s32 	%rd860, %r4207, 4;
	add.s64 	%rd861, %rd3, %rd860;
	st.global.f32 	[%rd861], %f768;
$L__BB4_631:
	add.s32 	%r6615, %r68, %r57;
$L__BB4_632:
	setp.lt.u32 	%p745, %r64, 3;
	@%p745 bra 	$L__BB4_643;
	shl.b32 	%r4209, %r57, 1;
	mul.lo.s32 	%r4210, %r57, 3;
	add.s32 	%r6616, %r6615, %r2;
	add.s32 	%r6623, %r6616, %r57;
	add.s32 	%r6622, %r6623, %r1021;
	add.s32 	%r6621, %r6616, %r4209;
	add.s32 	%r6617, %r6616, %r1021;
	add.s32 	%r6620, %r6617, %r4209;
	add.s32 	%r6619, %r6616, %r4210;
	add.s32 	%r6618, %r6617, %r4210;
	mov.u32 	%r6624, _ZZ14linear_forwardPfS_S_S_iiiE2Cs;
	mul.wide.u32 	%rd878, %r57, 16;
	mov.u64 	%rd1928, %rd1966;
	mov.u32 	%r6625, %r6615;
$L__BB4_634:
	setp.ge.s32 	%p746, %r1019, %r2506;
	setp.ge.s32 	%p747, %r6616, %r2507;
	or.pred  	%p748, %p746, %p747;
	@%p748 bra 	$L__BB4_636;
	mad.lo.s32 	%r4212, %r62, 800, %r6615;
	shl.b32 	%r4213, %r56, 5;
	add.s32 	%r4214, %r4212, %r4213;
	shl.b32 	%r4215, %r4214, 1;
	add.s32 	%r4216, %r6624, %r4215;
	ld.shared.u16 	%rs536, [%r4216];
	// begin inline asm
	{  cvt.f32.f16 %f770, %rs536;}

	// end inline asm
	add.s32 	%r4217, %r6615, %r2;
	mul.wide.u32 	%rd862, %r4217, 4;
	add.s64 	%rd863, %rd1928, %rd862;
	ld.global.f32 	%f773, [%rd863];
	add.f32 	%f771, %f770, %f773;
	// begin inline asm
	{  cvt.rn.f16.f32 %rs537, %f771;}

	// end inline asm
	st.shared.u16 	[%r4216], %rs537;
	// begin inline asm
	{  cvt.f32.f16 %f772, %rs537;}

	// end inline asm
	mul.wide.s32 	%rd864, %r6617, 4;
	add.s64 	%rd865, %rd3, %rd864;
	st.global.f32 	[%rd865], %f772;
$L__BB4_636:
	setp.ge.s32 	%p749, %r1019, %r2506;
	setp.ge.s32 	%p750, %r6623, %r2507;
	or.pred  	%p751, %p749, %p750;
	@%p751 bra 	$L__BB4_638;
	add.s32 	%r4218, %r57, %r6615;
	mad.lo.s32 	%r4219, %r62, 800, %r4218;
	shl.b32 	%r4220, %r56, 5;
	add.s32 	%r4221, %r4219, %r4220;
	shl.b32 	%r4222, %r4221, 1;
	add.s32 	%r4223, %r6624, %r4222;
	ld.shared.u16 	%rs539, [%r4223];
	// begin inline asm
	{  cvt.f32.f16 %f774, %rs539;}

	// end inline asm
	add.s32 	%r4224, %r4218, %r2;
	mul.wide.u32 	%rd866, %r4224, 4;
	add.s64 	%rd867, %rd1928, %rd866;
	ld.global.f32 	%f777, [%rd867];
	add.f32 	%f775, %f774, %f777;
	// begin inline asm
	{  cvt.rn.f16.f32 %rs540, %f775;}

	// end inline asm
	st.shared.u16 	[%r4223], %rs540;
	// begin inline asm
	{  cvt.f32.f16 %f776, %rs540;}

	// end inline asm
	mul.wide.s32 	%rd868, %r6622, 4;
	add.s64 	%rd869, %rd3, %rd868;
	st.global.f32 	[%rd869], %f776;
$L__BB4_638:
	setp.ge.s32 	%p752, %r1019, %r2506;
	add.s32 	%r1044, %r6625, %r57;
	setp.ge.s32 	%p753, %r6621, %r2507;
	or.pred  	%p754, %p752, %p753;
	@%p754 bra 	$L__BB4_640;
	mad.lo.s32 	%r4225, %r62, 800, %r6615;
	shl.b32 	%r4226, %r56, 5;
	add.s32 	%r4227, %r4225, %r4226;
	add.s32 	%r4229, %r4227, %r4209;
	shl.b32 	%r4230, %r4229, 1;
	add.s32 	%r4231, %r6624, %r4230;
	ld.shared.u16 	%rs542, [%r4231];
	// begin inline asm
	{  cvt.f32.f16 %f778, %rs542;}

	// end inline asm
	add.s32 	%r4232, %r6615, %r2;
	add.s32 	%r4233, %r4232, %r4209;
	mul.wide.u32 	%rd870, %r4233, 4;
	add.s64 	%rd871, %rd1928, %rd870;
	ld.global.f32 	%f781, [%rd871];
	add.f32 	%f779, %f778, %f781;
	// begin inline asm
	{  cvt.rn.f16.f32 %rs543, %f779;}

	// end inline asm
	st.shared.u16 	[%r4231], %rs543;
	// begin inline asm
	{  cvt.f32.f16 %f780, %rs543;}

	// end inline asm
	mul.wide.s32 	%rd872, %r6620, 4;
	add.s64 	%rd873, %rd3, %rd872;
	st.global.f32 	[%rd873], %f780;
$L__BB4_640:
	setp.ge.s32 	%p755, %r1019, %r2506;
	add.s32 	%r1045, %r1044, %r57;
	setp.ge.s32 	%p756, %r6619, %r2507;
	or.pred  	%p757, %p755, %p756;
	@%p757 bra 	$L__BB4_642;
	mad.lo.s32 	%r4234, %r62, 800, %r6615;
	shl.b32 	%r4235, %r56, 5;
	add.s32 	%r4236, %r4234, %r4235;
	add.s32 	%r4238, %r4236, %r4210;
	shl.b32 	%r4239, %r4238, 1;
	add.s32 	%r4240, %r6624, %r4239;
	ld.shared.u16 	%rs545, [%r4240];
	// begin inline asm
	{  cvt.f32.f16 %f782, %rs545;}

	// end inline asm
	add.s32 	%r4241, %r6615, %r2;
	add.s32 	%r4242, %r4241, %r4210;
	mul.wide.u32 	%rd874, %r4242, 4;
	add.s64 	%rd875, %rd1928, %rd874;
	ld.global.f32 	%f785, [%rd875];
	add.f32 	%f783, %f782, %f785;
	// begin inline asm
	{  cvt.rn.f16.f32 %rs546, %f783;}

	// end inline asm
	st.shared.u16 	[%r4240], %rs546;
	// begin inline asm
	{  cvt.f32.f16 %f784, %rs546;}

	// end inline asm
	mul.wide.s32 	%rd876, %r6618, 4;
	add.s64 	%rd877, %rd3, %rd876;
	st.global.f32 	[%rd877], %f784;
$L__BB4_642:
	add.s32 	%r4243, %r1045, %r57;
	add.s32 	%r6625, %r4243, %r57;
	shl.b32 	%r4244, %r57, 3;
	add.s32 	%r6624, %r6624, %r4244;
	shl.b32 	%r4245, %r57, 2;
	add.s32 	%r6623, %r6623, %r4245;
	add.s64 	%rd1928, %rd1928, %rd878;
	add.s32 	%r6622, %r6622, %r4245;
	add.s32 	%r6621, %r6621, %r4245;
	add.s32 	%r6620, %r6620, %r4245;
	add.s32 	%r6619, %r6619, %r4245;
	add.s32 	%r6618, %r6618, %r4245;
	add.s32 	%r6617, %r6617, %r4245;
	add.s32 	%r6616, %r6616, %r4245;
	setp.lt.u32 	%p758, %r6625, 32;
	@%p758 bra 	$L__BB4_634;
$L__BB4_643:
	add.s32 	%r1056, %r1018, %r62;
	setp.gt.u32 	%p759, %r1056, 63;
	@%p759 bra 	$L__BB4_1516;
	setp.gt.u32 	%p760, %r7033, 31;
	@%p760 bra 	$L__BB4_666;
	add.s32 	%r1057, %r1056, %r1;
	shl.b32 	%r1058, %r1056, 5;
	mul.lo.s32 	%r1059, %r1057, %r2507;
	and.b32  	%r1060, %r65, 3;
	setp.eq.s32 	%p761, %r1060, 0;
	mov.u32 	%r6626, %r7033;
	@%p761 bra 	$L__BB4_655;
	setp.ge.s32 	%p762, %r1057, %r2506;
	setp.ge.s32 	%p763, %r66, %r2507;
	or.pred  	%p764, %p762, %p763;
	@%p764 bra 	$L__BB4_648;
	add.s32 	%r4248, %r1058, %r7033;
	shl.b32 	%r4249, %r4248, 1;
	mov.u32 	%r4250, _ZZ14linear_forwardPfS_S_S_iiiE2Cs;
	add.s32 	%r4251, %r4250, %r4249;
	ld.shared.u16 	%rs548, [%r4251];
	// begin inline asm
	{  cvt.f32.f16 %f786, %rs548;}

	// end inline asm
	mul.wide.u32 	%rd879, %r66, 4;
	add.s64 	%rd880, %rd1966, %rd879;
	ld.global.f32 	%f789, [%rd880];
	add.f32 	%f787, %f786, %f789;
	// begin inline asm
	{  cvt.rn.f16.f32 %rs549, %f787;}

	// end inline asm
	st.shared.u16 	[%r4251], %rs549;
	// begin inline asm
	{  cvt.f32.f16 %f788, %rs549;}

	// end inline asm
	add.s32 	%r4252, %r66, %r1059;
	mul.wide.s32 	%rd881, %r4252, 4;
	add.s64 	%rd882, %rd3, %rd881;
	st.global.f32 	[%rd882], %f788;
$L__BB4_648:
	setp.eq.s32 	%p765, %r1060, 1;
	mov.u32 	%r6626, %r63;
	@%p765 bra 	$L__BB4_655;
	setp.ge.s32 	%p766, %r1057, %r2506;
	setp.ge.s32 	%p767, %r67, %r2507;
	or.pred  	%p768, %p766, %p767;
	@%p768 bra 	$L__BB4_651;
	add.s32 	%r4253, %r1058, %r63;
	shl.b32 	%r4254, %r4253, 1;
	mov.u32 	%r4255, _ZZ14linear_forwardPfS_S_S_iiiE2Cs;
	add.s32 	%r4256, %r4255, %r4254;
	ld.shared.u16 	%rs551, [%r4256];
	// begin inline asm
	{  cvt.f32.f16 %f790, %rs551;}

	// end inline asm
	ld.global.f32 	%f793, [%rd7];
	add.f32 	%f791, %f790, %f793;
	// begin inline asm
	{  cvt.rn.f16.f32 %rs552, %f791;}

	// end inline asm
	st.shared.u16 	[%r4256], %rs552;
	// begin inline asm
	{  cvt.f32.f16 %f792, %rs552;}

	// end inline asm
	add.s32 	%r4257, %r67, %r1059;
	mul.wide.s32 	%rd883, %r4257, 4;
	add.s64 	%rd884, %rd3, %rd883;
	st.global.f32 	[%rd884], %f792;
$L__BB4_651:
	setp.eq.s32 	%p769, %r1060, 2;
	mov.u32 	%r6626, %r68;
	@%p769 bra 	$L__BB4_655;
	setp.ge.s32 	%p770, %r1057, %r2506;
	setp.ge.s32 	%p771, %r69, %r2507;
	or.pred  	%p772, %p770, %p771;
	@%p772 bra 	$L__BB4_654;
	add.s32 	%r4258, %r1058, %r68;
	shl.b32 	%r4259, %r4258, 1;
	mov.u32 	%r4260, _ZZ14linear_forwardPfS_S_S_iiiE2Cs;
	add.s32 	%r4261, %r4260, %r4259;
	ld.shared.u16 	%rs554, [%r4261];
	// begin inline asm
	{  cvt.f32.f16 %f794, %rs554;}

	// end inline asm
	add.s64 	%rd886, %rd7, %rd180;
	ld.global.f32 	%f797, [%rd886];
	add.f32 	%f795, %f794, %f797;
	// begin inline asm
	{  cvt.rn.f16.f32 %rs555, %f795;}

	// end inline asm
	st.shared.u16 	[%r4261], %rs555;
	// begin inline asm
	{  cvt.f32.f16 %f796, %rs555;}

	// end inline asm
	add.s32 	%r4262, %r69, %r1059;
	mul.wide.s32 	%rd887, %r4262, 4;
	add.s64 	%rd888, %rd3, %rd887;
	st.global.f32 	[%rd888], %f796;
$L__BB4_654:
	add.s32 	%r6626, %r68, %r57;
$L__BB4_655:
	setp.lt.u32 	%p773, %r64, 3;
	@%p773 bra 	$L__BB4_666;
	shl.b32 	%r4264, %r57, 1;
	mul.lo.s32 	%r4265, %r57, 3;
	add.s32 	%r6627, %r6626, %r2;
	add.s32 	%r6634, %r6627, %r57;
	add.s32 	%r6633, %r6634, %r1059;
	add.s32 	%r6632, %r6627, %r4264;
	add.s32 	%r6628, %r6627, %r1059;
	add.s32 	%r6631, %r6628, %r4264;
	add.s32 	%r6630, %r6627, %r4265;
	add.s32 	%r6629, %r6628, %r4265;
	mov.u32 	%r6635, _ZZ14linear_forwardPfS_S_S_iiiE2Cs;
	mul.wide.u32 	%rd905, %r57, 16;
	mov.u64 	%rd1929, %rd1966;
	mov.u32 	%r6636, %r6626;
$L__BB4_657:
	setp.ge.s32 	%p774, %r1057, %r2506;
	setp.ge.s32 	%p775, %r6627, %r2507;
	or.pred  	%p776, %p774, %p775;
	@%p776 bra 	$L__BB4_659;
	mad.lo.s32 	%r4267, %r62, 832, %r6626;
	shl.b32 	%r4268, %r56, 5;
	add.s32 	%r4269, %r4267, %r4268;
	shl.b32 	%r4270, %r4269, 1;
	add.s32 	%r4271, %r6635, %r4270;
	ld.shared.u16 	%rs557, [%r4271];
	// begin inline asm
	{  cvt.f32.f16 %f798, %rs557;}

	// end inline asm
	add.s32 	%r4272, %r6626, %r2;
	mul.wide.u32 	%rd889, %r4272, 4;
	add.s64 	%rd890, %rd1929, %rd889;
	ld.global.f32 	%f801, [%rd890];
	add.f32 	%f799, %f798, %f801;
	// begin inline asm
	{  cvt.rn.f16.f32 %rs558, %f799;}

	// end inline asm
	st.shared.u16 	[%r4271], %rs558;
	// begin inline asm
	{  cvt.f32.f16 %f800, %rs558;}

	// end inline asm
	mul.wide.s32 	%rd891, %r6628, 4;
	add.s64 	%rd892, %rd3, %rd891;
	st.global.f32 	[%rd892], %f800;
$L__BB4_659:
	setp.ge.s32 	%p777, %r1057, %r2506;
	setp.ge.s32 	%p778, %r6634, %r2507;
	or.pred  	%p779, %p777, %p778;
	@%p779 bra 	$L__BB4_661;
	add.s32 	%r4273, %r57, %r6626;
	mad.lo.s32 	%r4274, %r62, 832, %r4273;
	shl.b32 	%r4275, %r56, 5;
	add.s32 	%r4276, %r4274, %r4275;
	shl.b32 	%r4277, %r4276, 1;
	add.s32 	%r4278, %r6635, %r4277;
	ld.shared.u16 	%rs560, [%r4278];
	// begin inline asm
	{  cvt.f32.f16 %f802, %rs560;}

	// end inline asm
	add.s32 	%r4279, %r4273, %r2;
	mul.wide.u32 	%rd893, %r4279, 4;
	add.s64 	%rd894, %rd1929, %rd893;
	ld.global.f32 	%f805, [%rd894];
	add.f32 	%f803, %f802, %f805;
	// begin inline asm
	{  cvt.rn.f16.f32 %rs561, %f803;}

	// end inline asm
	st.shared.u16 	[%r4278], %rs561;
	// begin inline asm
	{  cvt.f32.f16 %f804, %rs561;}

	// end inline asm
	mul.wide.s32 	%rd895, %r6633, 4;
	add.s64 	%rd896, %rd3, %rd895;
	st.global.f32 	[%rd896], %f804;
$L__BB4_661:
	setp.ge.s32 	%p780, %r1057, %r2506;
	add.s32 	%r1082, %r6636, %r57;
	setp.ge.s32 	%p781, %r6632, %r2507;
	or.pred  	%p782, %p780, %p781;
	@%p782 bra 	$L__BB4_663;
	mad.lo.s32 	%r4280, %r62, 832, %r6626;
	shl.b32 	%r4281, %r56, 5;
	add.s32 	%r4282, %r4280, %r4281;
	add.s32 	%r4284, %r4282, %r4264;
	shl.b32 	%r4285, %r4284, 1;
	add.s32 	%r4286, %r6635, %r4285;
	ld.shared.u16 	%rs563, [%r4286];
	// begin inline asm
	{  cvt.f32.f16 %f806, %rs563;}

	// end inline asm
	add.s32 	%r4287, %r6626, %r2;
	add.s32 	%r4288, %r4287, %r4264;
	mul.wide.u32 	%rd897, %r4288, 4;
	add.s64 	%rd898, %rd1929, %rd897;
	ld.global.f32 	%f809, [%rd898];
	add.f32 	%f807, %f806, %f809;
	// begin inline asm
	{  cvt.rn.f16.f32 %rs564, %f807;}

	// end inline asm
	st.shared.u16 	[%r4286], %rs564;
	// begin inline asm
	{  cvt.f32.f16 %f808, %rs564;}

	// end inline asm
	mul.wide.s32 	%rd899, %r6631, 4;
	add.s64 	%rd900, %rd3, %rd899;
	st.global.f32 	[%rd900], %f808;
$L__BB4_663:
	setp.ge.s32 	%p783, %r1057, %r2506;
	add.s32 	%r1083, %r1082, %r57;
	setp.ge.s32 	%p784, %r6630, %r2507;
	or.pred  	%p785, %p783, %p784;
	@%p785 bra 	$L__BB4_665;
	mad.lo.s32 	%r4289, %r62, 832, %r6626;
	shl.b32 	%r4290, %r56, 5;
	add.s32 	%r4291, %r4289, %r4290;
	add.s32 	%r4293, %r4291, %r4265;
	shl.b32 	%r4294, %r4293, 1;
	add.s32 	%r4295, %r6635, %r4294;
	ld.shared.u16 	%rs566, [%r4295];
	// begin inline asm
	{  cvt.f32.f16 %f810, %rs566;}

	// end inline asm
	add.s32 	%r4296, %r6626, %r2;
	add.s32 	%r4297, %r4296, %r4265;
	mul.wide.u32 	%rd901, %r4297, 4;
	add.s64 	%rd902, %rd1929, %rd901;
	ld.global.f32 	%f813, [%rd902];
	add.f32 	%f811, %f810, %f813;
	// begin inline asm
	{  cvt.rn.f16.f32 %rs567, %f811;}

	// end inline asm
	st.shared.u16 	[%r4295], %rs567;
	// begin inline asm
	{  cvt.f32.f16 %f812, %rs567;}

	// end inline asm
	mul.wide.s32 	%rd903, %r6629, 4;
	add.s64 	%rd904, %rd3, %rd903;
	st.global.f32 	[%rd904], %f812;
$L__BB4_665:
	add.s32 	%r4298, %r1083, %r57;
	add.s32 	%r6636, %r4298, %r57;
	shl.b32 	%r4299, %r57, 3;
	add.s32 	%r6635, %r6635, %r4299;
	shl.b32 	%r4300, %r57, 2;
	add.s32 	%r6634, %r6634, %r4300;
	add.s64 	%rd1929, %rd1929, %rd905;
	add.s32 	%r6633, %r6633, %r4300;
	add.s32 	%r6632, %r6632, %r4300;
	add.s32 	%r6631, %r6631, %r4300;
	add.s32 	%r6630, %r6630, %r4300;
	add.s32 	%r6629, %r6629, %r4300;
	add.s32 	%r6628, %r6628, %r4300;
	add.s32 	%r6627, %r6627, %r4300;
	setp.lt.u32 	%p786, %r6636, 32;
	@%p786 bra 	$L__BB4_657;
$L__BB4_666:
	add.s32 	%r1094, %r1056, %r62;
	setp.gt.u32 	%p787, %r1094, 63;
	@%p787 bra 	$L__BB4_1516;
	setp.gt.u32 	%p788, %r7033, 31;
	@%p788 bra 	$L__BB4_689;
	add.s32 	%r1095, %r1094, %r1;
	shl.b32 	%r1096, %r1094, 5;
	mul.lo.s32 	%r1097, %r1095, %r2507;
	and.b32  	%r1098, %r65, 3;
	setp.eq.s32 	%p789, %r1098, 0;
	mov.u32 	%r6637, %r7033;
	@%p789 bra 	$L__BB4_678;
	setp.ge.s32 	%p790, %r1095, %r2506;
	setp.ge.s32 	%p791, %r66, %r2507;
	or.pred  	%p792, %p790, %p791;
	@%p792 bra 	$L__BB4_671;
	add.s32 	%r4303, %r1096, %r7033;
	shl.b32 	%r4304, %r4303, 1;
	mov.u32 	%r4305, _ZZ14linear_forwardPfS_S_S_iiiE2Cs;
	add.s32 	%r4306, %r4305, %r4304;
	ld.shared.u16 	%rs569, [%r4306];
	// begin inline asm
	{  cvt.f32.f16 %f814, %rs569;}

	// end inline asm
	mul.wide.u32 	%rd906, %r66, 4;
	add.s64 	%rd907, %rd1966, %rd906;
	ld.global.f32 	%f817, [%rd907];
	add.f32 	%f815, %f814, %f817;
	// begin inline asm
	{  cvt.rn.f16.f32 %rs570, %f815;}

	// end inline asm
	st.shared.u16 	[%r4306], %rs570;
	// begin inline asm
	{  cvt.f32.f16 %f816, %rs570;}

	// end inline asm
	add.s32 	%r4307, %r66, %r1097;
	mul.wide.s32 	%rd908, %r4307, 4;
	add.s64 	%rd909, %rd3, %rd908;
	st.global.f32 	[%rd909], %f816;
$L__BB4_671:
	setp.eq.s32 	%p793, %r1098, 1;
	mov.u32 	%r6637, %r63;
	@%p793 bra 	$L__BB4_678;
	setp.ge.s32 	%p794, %r1095, %r2506;
	setp.ge.s32 	%p795, %r67, %r2507;
	or.pred  	%p796, %p794, %p795;
	@%p796 bra 	$L__BB4_674;
	add.s32 	%r4308, %r1096, %r63;
	shl.b32 	%r4309, %r4308, 1;
	mov.u32 	%r4310, _ZZ14linear_forwardPfS_S_S_iiiE2Cs;
	add.s32 	%r4311, %r4310, %r4309;
	ld.shared.u16 	%rs572, [%r4311];
	// begin inline asm
	{  cvt.f32.f16 %f818, %rs572;}

	// end inline asm
	ld.global.f32 	%f821, [%rd7];
	add.f32 	%f819, %f818, %f821;
	// begin inline asm
	{  cvt.rn.f16.f32 %rs573, %f819;}

	// end inline asm
	st.shared.u16 	[%r4311], %rs573;
	// begin inline asm
	{  cvt.f32.f16 %f820, %rs573;}

	// end inline asm
	add.s32 	%r4312, %r67, %r1097;
	mul.wide.s32 	%rd910, %r4312, 4;
	add.s64 	%rd911, %rd3, %rd910;
	st.global.f32 	[%rd911], %f820;
$L__BB4_674:
	setp.eq.s32 	%p797, %r1098, 2;
	mov.u32 	%r6637, %r68;
	@%p797 bra 	$L__BB4_678;
	setp.ge.s32 	%p798, %r1095, %r2506;
	setp.ge.s32 	%p799, %r69, %r2507;
	or.pred  	%p800, %p798, %p799;
	@%p800 bra 	$L__BB4_677;
	add.s32 	%r4313, %r1096, %r68;
	shl.b32 	%r4314, %r4313, 1;
	mov.u32 	%r4315, _ZZ14linear_forwardPfS_S_S_iiiE2Cs;
	add.s32 	%r4316, %r4315, %r4314;
	ld.shared.u16 	%rs575, [%r4316];
	// begin inline asm
	{  cvt.f32.f16 %f822, %rs575;}

	// end inline asm
	add.s64 	%rd913, %rd7, %rd180;
	ld.global.f32 	%f825, [%rd913];
	add.f32 	%f823, %f822, %f825;
	// begin inline asm
	{  cvt.rn.f16.f32 %rs576, %f823;}

	// end inline asm
	st.shared.u16 	[%r4316], %rs576;
	// begin inline asm
	{  cvt.f32.f16 %f824, %rs576;}

	// end inline asm
	add.s32 	%r4317, %r69, %r1097;
	mul.wide.s32 	%rd914, %r4317, 4;
	add.s64 	%rd915, %rd3, %rd914;
	st.global.f32 	[%rd915], %f824;
$L__BB4_677:
	add.s32 	%r6637, %r68, %r57;
$L__BB4_678:
	setp.lt.u32 	%p801, %r64, 3;
	@%p801 bra 	$L__BB4_689;
	shl.b32 	%r4319, %r57, 1;
	mul.lo.s32 	%r4320, %r57, 3;
	add.s32 	%r6638, %r6637, %r2;
	add.s32 	%r6645, %r6638, %r57;
	add.s32 	%r6644, %r6645, %r1097;
	add.s32 	%r6643, %r6638, %r4319;
	add.s32 	%r6639, %r6638, %r1097;
	add.s32 	%r6642, %r6639, %r4319;
	add.s32 	%r6641, %r6638, %r4320;
	add.s32 	%r6640, %r6639, %r4320;
	mov.u32 	%r6646, _ZZ14linear_forwardPfS_S_S_iiiE2Cs;
	mul.wide.u32 	%rd932, %r57, 16;
	mov.u64 	%rd1930, %rd1966;
	mov.u32 	%r6647, %r6637;
$L__BB4_680:
	setp.ge.s32 	%p802, %r1095, %r2506;
	setp.ge.s32 	%p803, %r6638, %r2507;
	or.pred  	%p804, %p802, %p803;
	@%p804 bra 	$L__BB4_682;
	mad.lo.s32 	%r4322, %r62, 864, %r6637;
	shl.b32 	%r4323, %r56, 5;
	add.s32 	%r4324, %r4322, %r4323;
	shl.b32 	%r4325, %r4324, 1;
	add.s32 	%r4326, %r6646, %r4325;
	ld.shared.u16 	%rs578, [%r4326];
	// begin inline asm
	{  cvt.f32.f16 %f826, %rs578;}

	// end inline asm
	add.s32 	%r4327, %r6637, %r2;
	mul.wide.u32 	%rd916, %r4327, 4;
	add.s64 	%rd917, %rd1930, %rd916;
	ld.global.f32 	%f829, [%rd917];
	add.f32 	%f827, %f826, %f829;
	// begin inline asm
	{  cvt.rn.f16.f32 %rs579, %f827;}

	// end inline asm
	st.shared.u16 	[%r4326], %rs579;
	// begin inline asm
	{  cvt.f32.f16 %f828, %rs579;}

	// end inline asm
	mul.wide.s32 	%rd918, %r6639, 4;
	add.s64 	%rd919, %rd3, %rd918;
	st.global.f32 	[%rd919], %f828;
$L__BB4_682:
	setp.ge.s32 	%p805, %r1095, %r2506;
	setp.ge.s32 	%p806, %r6645, %r2507;
	or.pred  	%p807, %p805, %p806;
	@%p807 bra 	$L__BB4_684;
	add.s32 	%r4328, %r57, %r6637;
	mad.lo.s32 	%r4329, %r62, 864, %r4328;
	shl.b32 	%r4330, %r56, 5;
	add.s32 	%r4331, %r4329, %r4330;
	shl.b32 	%r4332, %r4331, 1;
	add.s32 	%r4333, %r6646, %r4332;
	ld.shared.u16 	%rs581, [%r4333];
	// begin inline asm
	{  cvt.f32.f16 %f830, %rs581;}

	// end inline asm
	add.s32 	%r4334, %r4328, %r2;
	mul.wide.u32 	%rd920, %r4334, 4;
	add.s64 	%rd921, %rd1930, %rd920;
	ld.global.f32 	%f833, [%rd921];
	add.f32 	%f831, %f830, %f833;
	// begin inline asm
	{  cvt.rn.f16.f32 %rs582, %f831;}

	// end inline asm
	st.shared.u16 	[%r4333], %rs582;
	// begin inline asm
	{  cvt.f32.f16 %f832, %rs582;}

	// end inline asm
	mul.wide.s32 	%rd922, %r6644, 4;
	add.s64 	%rd923, %rd3, %rd922;
	st.global.f32 	[%rd923], %f832;
$L__BB4_684:
	setp.ge.s32 	%p808, %r1095, %r2506;
	add.s32 	%r1120, %r6647, %r57;
	setp.ge.s32 	%p809, %r6643, %r2507;
	or.pred  	%p810, %p808, %p809;
	@%p810 bra 	$L__BB4_686;
	mad.lo.s32 	%r4335, %r62, 864, %r6637;
	shl.b32 	%r4336, %r56, 5;
	add.s32 	%r4337, %r4335, %r4336;
	add.s32 	%r4339, %r4337, %r4319;
	shl.b32 	%r4340, %r4339, 1;
	add.s32 	%r4341, %r6646, %r4340;
	ld.shared.u16 	%rs584, [%r4341];
	// begin inline asm
	{  cvt.f32.f16 %f834, %rs584;}

	// end inline asm
	add.s32 	%r4342, %r6637, %r2;
	add.s32 	%r4343, %r4342, %r4319;
	mul.wide.u32 	%rd924, %r4343, 4;
	add.s64 	%rd925, %rd1930, %rd924;
	ld.global.f32 	%f837, [%rd925];
	add.f32 	%f835, %f834, %f837;
	// begin inline asm
	{  cvt.rn.f16.f32 %rs585, %f835;}

	// end inline asm
	st.shared.u16 	[%r4341], %rs585;
	// begin inline asm
	{  cvt.f32.f16 %f836, %rs585;}

	// end inline asm
	mul.wide.s32 	%rd926, %r6642, 4;
	add.s64 	%rd927, %rd3, %rd926;
	st.global.f32 	[%rd927], %f836;
$L__BB4_686:
	setp.ge.s32 	%p811, %r1095, %r2506;
	add.s32 	%r1121, %r1120, %r57;
	setp.ge.s32 	%p812, %r6641, %r2507;
	or.pred  	%p813, %p811, %p812;
	@%p813 bra 	$L__BB4_688;
	mad.lo.s32 	%r4344, %r62, 864, %r6637;
	shl.b32 	%r4345, %r56, 5;
	add.s32 	%r4346, %r4344, %r4345;
	add.s32 	%r4348, %r4346, %r4320;
	shl.b32 	%r4349, %r4348, 1;
	add.s32 	%r4350, %r6646, %r4349;
	ld.shared.u16 	%rs587, [%r4350];
	// begin inline asm
	{  cvt.f32.f16 %f838, %rs587;}

	// end inline asm
	add.s32 	%r4351, %r6637, %r2;
	add.s32 	%r4352, %r4351, %r4320;
	mul.wide.u32 	%rd928, %r4352, 4;
	add.s64 	%rd929, %rd1930, %rd928;
	ld.global.f32 	%f841, [%rd929];
	add.f32 	%f839, %f838, %f841;
	// begin inline asm
	{  cvt.rn.f16.f32 %rs588, %f839;}

	// end inline asm
	st.shared.u16 	[%r4350], %rs588;
	// begin inline asm
	{  cvt.f32.f16 %f840, %rs588;}

	// end inline asm
	mul.wide.s32 	%rd930, %r6640, 4;
	add.s64 	%rd931, %rd3, %rd930;
	st.global.f32 	[%rd931], %f840;
$L__BB4_688:
	add.s32 	%r4353, %r1121, %r57;
	add.s32 	%r6647, %r4353, %r57;
	shl.b32 	%r4354, %r57, 3;
	add.s32 	%r6646, %r6646, %r4354;
	shl.b32 	%r4355, %r57, 2;
	add.s32 	%r6645, %r6645, %r4355;
	add.s64 	%rd1930, %rd1930, %rd932;
	add.s32 	%r6644, %r6644, %r4355;
	add.s32 	%r6643, %r6643, %r4355;
	add.s32 	%r6642, %r6642, %r4355;
	add.s32 	%r6641, %r6641, %r4355;
	add.s32 	%r6640, %r6640, %r4355;
	add.s32 	%r6639, %r6639, %r4355;
	add.s32 	%r6638, %r6638, %r4355;
	setp.lt.u32 	%p814, %r6647, 32;
	@%p814 bra 	$L__BB4_680;
$L__BB4_689:
	add.s32 	%r1132, %r1094, %r62;
	setp.gt.u32 	%p815, %r1132, 63;
	@%p815 bra 	$L__BB4_1516;
	setp.gt.u32 	%p816, %r7033, 31;
	@%p816 bra 	$L__BB4_712;
	add.s32 	%r1133, %r1132, %r1;
	shl.b32 	%r1134, %r1132, 5;
	mul.lo.s32 	%r1135, %r1133, %r2507;
	and.b32  	%r1136, %r65, 3;
	setp.eq.s32 	%p817, %r1136, 0;
	mov.u32 	%r6648, %r7033;
	@%p817 bra 	$L__BB4_701;
	setp.ge.s32 	%p818, %r1133, %r2506;
	setp.ge.s32 	%p819, %r66, %r2507;
	or.pred  	%p820, %p818, %p819;
	@%p820 bra 	$L__BB4_694;
	add.s32 	%r4358, %r1134, %r7033;
	shl.b32 	%r4359, %r4358, 1;
	mov.u32 	%r4360, _ZZ14linear_forwardPfS_S_S_iiiE2Cs;
	add.s32 	%r4361, %r4360, %r4359;
	ld.shared.u16 	%rs590, [%r4361];
	// begin inline asm
	{  cvt.f32.f16 %f842, %rs590;}

	// end inline asm
	mul.wide.u32 	%rd933, %r66, 4;
	add.s64 	%rd934, %rd1966, %rd933;
	ld.global.f32 	%f845, [%rd934];
	add.f32 	%f843, %f842, %f845;
	// begin inline asm
	{  cvt.rn.f16.f32 %rs591, %f843;}

	// end inline asm
	st.shared.u16 	[%r4361], %rs591;
	// begin inline asm
	{  cvt.f32.f16 %f844, %rs591;}

	// end inline asm
	add.s32 	%r4362, %r66, %r1135;
	mul.wide.s32 	%rd935, %r4362, 4;
	add.s64 	%rd936, %rd3, %rd935;
	st.global.f32 	[%rd936], %f844;
$L__BB4_694:
	setp.eq.s32 	%p821, %r1136, 1;
	mov.u32 	%r6648, %r63;
	@%p821 bra 	$L__BB4_701;
	setp.ge.s32 	%p822, %r1133, %r2506;
	setp.ge.s32 	%p823, %r67, %r2507;
	or.pred  	%p824, %p822, %p823;
	@%p824 bra 	$L__BB4_697;
	add.s32 	%r4363, %r1134, %r63;
	shl.b32 	%r4364, %r4363, 1;
	mov.u32 	%r4365, _ZZ14linear_forwardPfS_S_S_iiiE2Cs;
	add.s32 	%r4366, %r4365, %r4364;
	ld.shared.u16 	%rs593, [%r4366];
	// begin inline asm
	{  cvt.f32.f16 %f846, %rs593;}

	// end inline asm
	ld.global.f32 	%f849, [%rd7];
	add.f32 	%f847, %f846, %f849;
	// begin inline asm
	{  cvt.rn.f16.f32 %rs594, %f847;}

	// end inline asm
	st.shared.u16 	[%r4366], %rs594;
	// begin inline asm
	{  cvt.f32.f16 %f848, %rs594;}

	// end inline asm
	add.s32 	%r4367, %r67, %r1135;
	mul.wide.s32 	%rd937, %r4367, 4;
	add.s64 	%rd938, %rd3, %rd937;
	st.global.f32 	[%rd938], %f848;
$L__BB4_697:
	setp.eq.s32 	%p825, %r1136, 2;
	mov.u32 	%r6648, %r68;
	@%p825 bra 	$L__BB4_701;
	setp.ge.s32 	%p826, %r1133, %r2506;
	setp.ge.s32 	%p827, %r69, %r2507;
	or.pred  	%p828, %p826, %p827;
	@%p828 bra 	$L__BB4_700;
	add.s32 	%r4368, %r1134, %r68;
	shl.b32 	%r4369, %r4368, 1;
	mov.u32 	%r4370, _ZZ14linear_forwardPfS_S_S_iiiE2Cs;
	add.s32 	%r4371, %r4370, %r4369;
	ld.shared.u16 	%rs596, [%r4371];
	// begin inline asm
	{  cvt.f32.f16 %f850, %rs596;}

	// end inline asm
	add.s64 	%rd940, %rd7, %rd180;
	ld.global.f32 	%f853, [%rd940];
	add.f32 	%f851, %f850, %f853;
	// begin inline asm
	{  cvt.rn.f16.f32 %rs597, %f851;}

	// end inline asm
	st.shared.u16 	[%r4371], %rs597;
	// begin inline asm
	{  cvt.f32.f16 %f852, %rs597;}

	// end inline asm
	add.s32 	%r4372, %r69, %r1135;
	mul.wide.s32 	%rd941, %r4372, 4;
	add.s64 	%rd942, %rd3, %rd941;
	st.global.f32 	[%rd942], %f852;
$L__BB4_700:
	add.s32 	%r6648, %r68, %r57;
$L__BB4_701:
	setp.lt.u32 	%p829, %r64, 3;
	@%p829 bra 	$L__BB4_712;
	shl.b32 	%r4374, %r57, 1;
	mul.lo.s32 	%r4375, %r57, 3;
	add.s32 	%r6649, %r6648, %r2;
	add.s32 	%r6656, %r6649, %r57;
	add.s32 	%r6655, %r6656, %r1135;
	add.s32 	%r6654, %r6649, %r4374;
	add.s32 	%r6650, %r6649, %r1135;
	add.s32 	%r6653, %r6650, %r4374;
	add.s32 	%r6652, %r6649, %r4375;
	add.s32 	%r6651, %r6650, %r4375;
	mov.u32 	%r6657, _ZZ14linear_forwardPfS_S_S_iiiE2Cs;
	mul.wide.u32 	%rd959, %r57, 16;
	mov.u64 	%rd1931, %rd1966;
	mov.u32 	%r6658, %r6648;
$L__BB4_703:
	setp.ge.s32 	%p830, %r1133, %r2506;
	setp.ge.s32 	%p831, %r6649, %r2507;
	or.pred  	%p832, %p830, %p831;
	@%p832 bra 	$L__BB4_705;
	mad.lo.s32 	%r4377, %r62, 896, %r6648;
	shl.b32 	%r4378, %r56, 5;
	add.s32 	%r4379, %r4377, %r4378;
	shl.b32 	%r4380, %r4379, 1;
	add.s32 	%r4381, %r6657, %r4380;
	ld.shared.u16 	%rs599, [%r4381];
	// begin inline asm
	{  cvt.f32.f16 %f854, %rs599;}

	// end inline asm
	add.s32 	%r4382, %r6648, %r2;
	mul.wide.u32 	%rd943, %r4382, 4;
	add.s64 	%rd944, %rd1931, %rd943;
	ld.global.f32 	%f857, [%rd944];
	add.f32 	%f855, %f854, %f857;
	// begin inline asm
	{  cvt.rn.f16.f32 %rs600, %f855;}

	// end inline asm
	st.shared.u16 	[%r4381], %rs600;
	// begin inline asm
	{  cvt.f32.f16 %f856, %rs600;}

	// end inline asm
	mul.wide.s32 	%rd945, %r6650, 4;
	add.s64 	%rd946, %rd3, %rd945;
	st.global.f32 	[%rd946], %f856;
$L__BB4_705:
	setp.ge.s32 	%p833, %r1133, %r2506;
	setp.ge.s32 	%p834, %r6656, %r2507;
	or.pred  	%p835, %p833, %p834;
	@%p835 bra 	$L__BB4_707;
	add.s32 	%r4383, %r57, %r6648;
	mad.lo.s32 	%r4384, %r62, 896, %r4383;
	shl.b32 	%r4385, %r56, 5;
	add.s32 	%r4386, %r4384, %r4385;
	shl.b32 	%r4387, %r4386, 1;
	add.s32 	%r4388, %r6657, %r4387;
	ld.shared.u16 	%rs602, [%r4388];
	// begin inline asm
	{  cvt.f32.f16 %f858, %rs602;}

	// end inline asm
	add.s32 	%r4389, %r4383, %r2;
	mul.wide.u32 	%rd947, %r4389, 4;
	add.s64 	%rd948, %rd1931, %rd947;
	ld.global.f32 	%f861, [%rd948];
	add.f32 	%f859, %f858, %f861;
	// begin inline asm
	{  cvt.rn.f16.f32 %rs603, %f859;}

	// end inline asm
	st.shared.u16 	[%r4388], %rs603;
	// begin inline asm
	{  cvt.f32.f16 %f860, %rs603;}

	// end inline asm
	mul.wide.s32 	%rd949, %r6655, 4;
	add.s64 	%rd950, %rd3, %rd949;
	st.global.f32 	[%rd950], %f860;
$L__BB4_707:
	setp.ge.s32 	%p836, %r1133, %r2506;
	add.s32 	%r1158, %r6658, %r57;
	setp.ge.s32 	%p837, %r6654, %r2507;
	or.pred  	%p838, %p836, %p837;
	@%p838 bra 	$L__BB4_709;
	mad.lo.s32 	%r4390, %r62, 896, %r6648;
	shl.b32 	%r4391, %r56, 5;
	add.s32 	%r4392, %r4390, %r4391;
	add.s32 	%r4394, %r4392, %r4374;
	shl.b32 	%r4395, %r4394, 1;
	add.s32 	%r4396, %r6657, %r4395;
	ld.shared.u16 	%rs605, [%r4396];
	// begin inline asm
	{  cvt.f32.f16 %f862, %rs605;}

	// end inline asm
	add.s32 	%r4397, %r6648, %r2;
	add.s32 	%r4398, %r4397, %r4374;
	mul.wide.u32 	%rd951, %r4398, 4;
	add.s64 	%rd952, %rd1931, %rd951;
	ld.global.f32 	%f865, [%rd952];
	add.f32 	%f863, %f862, %f865;
	// begin inline asm
	{  cvt.rn.f16.f32 %rs606, %f863;}

	// end inline asm
	st.shared.u16 	[%r4396], %rs606;
	// begin inline asm
	{  cvt.f32.f16 %f864, %rs606;}

	// end inline asm
	mul.wide.s32 	%rd953, %r6653, 4;
	add.s64 	%rd954, %rd3, %rd953;
	st.global.f32 	[%rd954], %f864;
$L__BB4_709:
	setp.ge.s32 	%p839, %r1133, %r2506;
	add.s32 	%r1159, %r1158, %r57;
	setp.ge.s32 	%p840, %r6652, %r2507;
	or.pred  	%p841, %p839, %p840;
	@%p841 bra 	$L__BB4_711;
	mad.lo.s32 	%r4399, %r62, 896, %r6648;
	shl.b32 	%r4400, %r56, 5;
	add.s32 	%r4401, %r4399, %r4400;
	add.s32 	%r4403, %r4401, %r4375;
	shl.b32 	%r4404, %r4403, 1;
	add.s32 	%r4405, %r6657, %r4404;
	ld.shared.u16 	%rs608, [%r4405];
	// begin inline asm
	{  cvt.f32.f16 %f866, %rs608;}

	// end inline asm
	add.s32 	%r4406, %r6648, %r2;
	add.s32 	%r4407, %r4406, %r4375;
	mul.wide.u32 	%rd955, %r4407, 4;
	add.s64 	%rd956, %rd1931, %rd955;
	ld.global.f32 	%f869, [%rd956];
	add.f32 	%f867, %f866, %f869;
	// begin inline asm
	{  cvt.rn.f16.f32 %rs609, %f867;}

	// end inline asm
	st.shared.u16 	[%r4405], %rs609;
	// begin inline asm
	{  cvt.f32.f16 %f868, %rs609;}

	// end inline asm
	mul.wide.s32 	%rd957, %r6651, 4;
	add.s64 	%rd958, %rd3, %rd957;
	st.global.f32 	[%rd958], %f868;
$L__BB4_711:
	add.s32 	%r4408, %r1159, %r57;
	add.s32 	%r6658, %r4408, %r57;
	shl.b32 	%r4409, %r57, 3;
	add.s32 	%r6657, %r6657, %r4409;
	shl.b32 	%r4410, %r57, 2;
	add.s32 	%r6656, %r6656, %r4410;
	add.s64 	%rd1931, %rd1931, %rd959;
	add.s32 	%r6655, %r6655, %r4410;
	add.s32 	%r6654, %r6654, %r4410;
	add.s32 	%r6653, %r6653, %r4410;
	add.s32 	%r6652, %r6652, %r4410;
	add.s32 	%r6651, %r6651, %r4410;
	add.s32 	%r6650, %r6650, %r4410;
	add.s32 	%r6649, %r6649, %r4410;
	setp.lt.u32 	%p842, %r6658, 32;
	@%p842 bra 	$L__BB4_703;
$L__BB4_712:
	add.s32 	%r1170, %r1132, %r62;
	setp.gt.u32 	%p843, %r1170, 63;
	@%p843 bra 	$L__BB4_1516;
	setp.gt.u32 	%p844, %r7033, 31;
	@%p844 bra 	$L__BB4_735;
	add.s32 	%r1171, %r1170, %r1;
	shl.b32 	%r1172, %r1170, 5;
	mul.lo.s32 	%r1173, %r1171, %r2507;
	and.b32  	%r1174, %r65, 3;
	setp.eq.s32 	%p845, %r1174, 0;
	mov.u32 	%r6659, %r7033;
	@%p845 bra 	$L__BB4_724;
	setp.ge.s32 	%p846, %r1171, %r2506;
	setp.ge.s32 	%p847, %r66, %r2507;
	or.pred  	%p848, %p846, %p847;
	@%p848 bra 	$L__BB4_717;
	add.s32 	%r4413, %r1172, %r7033;
	shl.b32 	%r4414, %r4413, 1;
	mov.u32 	%r4415, _ZZ14linear_forwardPfS_S_S_iiiE2Cs;
	add.s32 	%r4416, %r4415, %r4414;
	ld.shared.u16 	%rs611, [%r4416];
	// begin inline asm
	{  cvt.f32.f16 %f870, %rs611;}

	// end inline asm
	mul.wide.u32 	%rd960, %r66, 4;
	add.s64 	%rd961, %rd1966, %rd960;
	ld.global.f32 	%f873, [%rd961];
	add.f32 	%f871, %f870, %f873;
	// begin inline asm
	{  cvt.rn.f16.f32 %rs612, %f871;}

	// end inline asm
	st.shared.u16 	[%r4416], %rs612;
	// begin inline asm
	{  cvt.f32.f16 %f872, %rs612;}

	// end inline asm
	add.s32 	%r4417, %r66, %r1173;
	mul.wide.s32 	%rd962, %r4417, 4;
	add.s64 	%rd963, %rd3, %rd962;
	st.global.f32 	[%rd963], %f872;
$L__BB4_717:
	setp.eq.s32 	%p849, %r1174, 1;
	mov.u32 	%r6659, %r63;
	@%p849 bra 	$L__BB4_724;
	setp.ge.s32 	%p850, %r1171, %r2506;
	setp.ge.s32 	%p851, %r67, %r2507;
	or.pred  	%p852, %p850, %p851;
	@%p852 bra 	$L__BB4_720;
	add.s32 	%r4418, %r1172, %r63;
	shl.b32 	%r4419, %r4418, 1;
	mov.u32 	%r4420, _ZZ14linear_forwardPfS_S_S_iiiE2Cs;
	add.s32 	%r4421, %r4420, %r4419;
	ld.shared.u16 	%rs614, [%r4421];
	// begin inline asm
	{  cvt.f32.f16 %f874, %rs614;}

	// end inline asm
	ld.global.f32 	%f877, [%rd7];
	add.f32 	%f875, %f874, %f877;
	// begin inline asm
	{  cvt.rn.f16.f32 %rs615, %f875;}

	// end inline asm
	st.shared.u16 	[%r4421], %rs615;
	// begin inline asm
	{  cvt.f32.f16 %f876, %rs615;}

	// end inline asm
	add.s32 	%r4422, %r67, %r1173;
	mul.wide.s32 	%rd964, %r4422, 4;
	add.s64 	%rd965, %rd3, %rd964;
	st.global.f32 	[%rd965], %f876;
$L__BB4_720:
	setp.eq.s32 	%p853, %r1174, 2;
	mov.u32 	%r6659, %r68;
	@%p853 bra 	$L__BB4_724;
	setp.ge.s32 	%p854, %r1171, %r2506;
	setp.ge.s32 	%p855, %r69, %r2507;
	or.pred  	%p856, %p854, %p855;
	@%p856 bra 	$L__BB4_723;
	add.s32 	%r4423, %r1172, %r68;
	shl.b32 	%r4424, %r4423, 1;
	mov.u32 	%r4425, _ZZ14linear_forwardPfS_S_S_iiiE2Cs;
	add.s32 	%r4426, %r4425, %r4424;
	ld.shared.u16 	%rs617, [%r4426];
	// begin inline asm
	{  cvt.f32.f16 %f878, %rs617;}

	// end inline asm
	add.s64 	%rd967, %rd7, %rd180;
	ld.global.f32 	%f881, [%rd967];
	add.f32 	%f879, %f878, %f881;
	// begin inline asm
	{  cvt.rn.f16.f32 %rs618, %f879;}

	// end inline asm
	st.shared.u16 	[%r4426], %rs618;
	// begin inline asm
	{  cvt.f32.f16 %f880, %rs618;}

	// end inline asm
	add.s32 	%r4427, %r69, %r1173;
	mul.wide.s32 	%rd968, %r4427, 4;
	add.s64 	%rd969, %rd3, %rd968;
	st.global.f32 	[%rd969], %f880;
$L__BB4_723:
	add.s32 	%r6659, %r68, %r57;
$L__BB4_724:
	setp.lt.u32 	%p857, %r64, 3;
	@%p857 bra 	$L__BB4_735;
	shl.b32 	%r4429, %r57, 1;
	mul.lo.s32 	%r4430, %r57, 3;
	add.s32 	%r6660, %r6659, %r2;
	add.s32 	%r6667, %r6660, %r57;
	add.s32 	%r6666, %r6667, %r1173;
	add.s32 	%r6665, %r6660, %r4429;
	add.s32 	%r6661, %r6660, %r1173;
	add.s32 	%r6664, %r6661, %r4429;
	add.s32 	%r6663, %r6660, %r4430;
	add.s32 	%r6662, %r6661, %r4430;
	mov.u32 	%r6668, _ZZ14linear_forwardPfS_S_S_iiiE2Cs;
	mul.wide.u32 	%rd986, %r57, 16;
	mov.u64 	%rd1932, %rd1966;
	mov.u32 	%r6669, %r6659;
$L__BB4_726:
	setp.ge.s32 	%p858, %r1171, %r2506;
	setp.ge.s32 	%p859, %r6660, %r2507;
	or.pred  	%p860, %p858, %p859;
	@%p860 bra 	$L__BB4_728;
	mad.lo.s32 	%r4432, %r62, 928, %r6659;
	shl.b32 	%r4433, %r56, 5;
	add.s32 	%r4434, %r4432, %r4433;
	shl.b32 	%r4435, %r4434, 1;
	add.s32 	%r4436, %r6668, %r4435;
	ld.shared.u16 	%rs620, [%r4436];
	// begin inline asm
	{  cvt.f32.f16 %f882, %rs620;}

	// end inline asm
	add.s32 	%r4437, %r6659, %r2;
	mul.wide.u32 	%rd970, %r4437, 4;
	add.s64 	%rd971, %rd1932, %rd970;
	ld.global.f32 	%f885, [%rd971];
	add.f32 	%f883, %f882, %f885;
	// begin inline asm
	{  cvt.rn.f16.f32 %rs621, %f883;}

	// end inline asm
	st.shared.u16 	[%r4436], %rs621;
	// begin inline asm
	{  cvt.f32.f16 %f884, %rs621;}

	// end inline asm
	mul.wide.s32 	%rd972, %r6661, 4;
	add.s64 	%rd973, %rd3, %rd972;
	st.global.f32 	[%rd973], %f884;
$L__BB4_728:
	setp.ge.s32 	%p861, %r1171, %r2506;
	setp.ge.s32 	%p862, %r6667, %r2507;
	or.pred  	%p863, %p861, %p862;
	@%p863 bra 	$L__BB4_730;
	add.s32 	%r4438, %r57, %r6659;
	mad.lo.s32 	%r4439, %r62, 928, %r4438;
	shl.b32 	%r4440, %r56, 5;
	add.s32 	%r4441, %r4439, %r4440;
	shl.b32 	%r4442, %r4441, 1;
	add.s32 	%r4443, %r6668, %r4442;
	ld.shared.u16 	%rs623, [%r4443];
	// begin inline asm
	{  cvt.f32.f16 %f886, %rs623;}

	// end inline asm
	add.s32 	%r4444, %r4438, %r2;
	mul.wide.u32 	%rd974, %r4444, 4;
	add.s64 	%rd975, %rd1932, %rd974;
	ld.global.f32 	%f889, [%rd975];
	add.f32 	%f887, %f886, %f889;
	// begin inline asm
	{  cvt.rn.f16.f32 %rs624, %f887;}

	// end inline asm
	st.shared.u16 	[%r4443], %rs624;
	// begin inline asm
	{  cvt.f32.f16 %f888, %rs624;}

	// end inline asm
	mul.wide.s32 	%rd976, %r6666, 4;
	add.s64 	%rd977, %rd3, %rd976;
	st.global.f32 	[%rd977], %f888;
$L__BB4_730:
	setp.ge.s32 	%p864, %r1171, %r2506;
	add.s32 	%r1196, %r6669, %r57;
	setp.ge.s32 	%p865, %r6665, %r2507;
	or.pred  	%p866, %p864, %p865;
	@%p866 bra 	$L__BB4_732;
	mad.lo.s32 	%r4445, %r62, 928, %r6659;
	shl.b32 	%r4446, %r56, 5;
	add.s32 	%r4447, %r4445, %r4446;
	add.s32 	%r4449, %r4447, %r4429;
	shl.b32 	%r4450, %r4449, 1;
	add.s32 	%r4451, %r6668, %r4450;
	ld.shared.u16 	%rs626, [%r4451];
	// begin inline asm
	{  cvt.f32.f16 %f890, %rs626;}

	// end inline asm
	add.s32 	%r4452, %r6659, %r2;
	add.s32 	%r4453, %r4452, %r4429;
	mul.wide.u32 	%rd978, %r4453, 4;
	add.s64 	%rd979, %rd1932, %rd978;
	ld.global.f32 	%f893, [%rd979];
	add.f32 	%f891, %f890, %f893;
	// begin inline asm
	{  cvt.rn.f16.f32 %rs627, %f891;}

	// end inline asm
	st.shared.u16 	[%r4451], %rs627;
	// begin inline asm
	{  cvt.f32.f16 %f892, %rs627;}

	// end inline asm
	mul.wide.s32 	%rd980, %r6664, 4;
	add.s64 	%rd981, %rd3, %rd980;
	st.global.f32 	[%rd981], %f892;
$L__BB4_732:
	setp.ge.s32 	%p867, %r1171, %r2506;
	add.s32 	%r1197, %r1196, %r57;
	setp.ge.s32 	%p868, %r6663, %r2507;
	or.pred  	%p869, %p867, %p868;
	@%p869 bra 	$L__BB4_734;
	mad.lo.s32 	%r4454, %r62, 928, %r6659;
	shl.b32 	%r4455, %r56, 5;
	add.s32 	%r4456, %r4454, %r4455;
	add.s32 	%r4458, %r4456, %r4430;
	shl.b32 	%r4459, %r4458, 1;
	add.s32 	%r4460, %r6668, %r4459;
	ld.shared.u16 	%rs629, [%r4460];
	// begin inline asm
	{  cvt.f32.f16 %f894, %rs629;}

	// end inline asm
	add.s32 	%r4461, %r6659, %r2;
	add.s32 	%r4462, %r4461, %r4430;
	mul.wide.u32 	%rd982, %r4462, 4;
	add.s64 	%rd983, %rd1932, %rd982;
	ld.global.f32 	%f897, [%rd983];
	add.f32 	%f895, %f894, %f897;
	// begin inline asm
	{  cvt.rn.f16.f32 %rs630, %f895;}

	// end inline asm
	st.shared.u16 	[%r4460], %rs630;
	// begin inline asm
	{  cvt.f32.f16 %f896, %rs630;}

	// end inline asm
	mul.wide.s32 	%rd984, %r6662, 4;
	add.s64 	%rd985, %rd3, %rd984;
	st.global.f32 	[%rd985], %f896;
$L__BB4_734:
	add.s32 	%r4463, %r1197, %r57;
	add.s32 	%r6669, %r4463, %r57;
	shl.b32 	%r4464, %r57, 3;
	add.s32 	%r6668, %r6668, %r4464;
	shl.b32 	%r4465, %r57, 2;
	add.s32 	%r6667, %r6667, %r4465;
	add.s64 	%rd1932, %rd1932, %rd986;
	add.s32 	%r6666, %r6666, %r4465;
	add.s32 	%r6665, %r6665, %r4465;
	add.s32 	%r6664, %r6664, %r4465;
	add.s32 	%r6663, %r6663, %r4465;
	add.s32 	%r6662, %r6662, %r4465;
	add.s32 	%r6661, %r6661, %r4465;
	add.s32 	%r6660, %r6660, %r4465;
	setp.lt.u32 	%p870, %r6669, 32;
	@%p870 bra 	$L__BB4_726;
$L__BB4_735:
	add.s32 	%r1208, %r1170, %r62;
	setp.gt.u32 	%p871, %r1208, 63;
	@%p871 bra 	$L__BB4_1516;
	setp.gt.u32 	%p872, %r7033, 31;
	@%p872 bra 	$L__BB4_758;
	add.s32 	%r1209, %r1208, %r1;
	shl.b32 	%r1210, %r1208, 5;
	mul.lo.s32 	%r1211, %r1209, %r2507;
	and.b32  	%r1212, %r65, 3;
	setp.eq.s32 	%p873, %r1212, 0;
	mov.u32 	%r6670, %r7033;
	@%p873 bra 	$L__BB4_747;
	setp.ge.s32 	%p874, %r1209, %r2506;
	setp.ge.s32 	%p875, %r66, %r2507;
	or.pred  	%p876, %p874, %p875;
	@%p876 bra 	$L__BB4_740;
	add.s32 	%r4468, %r1210, %r7033;
	shl.b32 	%r4469, %r4468, 1;
	mov.u32 	%r4470, _ZZ14linear_forwardPfS_S_S_iiiE2Cs;
	add.s32 	%r4471, %r4470, %r4469;
	ld.shared.u16 	%rs632, [%r4471];
	// begin inline asm
	{  cvt.f32.f16 %f898, %rs632;}

	// end inline asm
	mul.wide.u32 	%rd987, %r66, 4;
	add.s64 	%rd988, %rd1966, %rd987;
	ld.global.f32 	%f901, [%rd988];
	add.f32 	%f899, %f898, %f901;
	// begin inline asm
	{  cvt.rn.f16.f32 %rs633, %f899;}

	// end inline asm
	st.shared.u16 	[%r4471], %rs633;
	// begin inline asm
	{  cvt.f32.f16 %f900, %rs633;}

	// end inline asm
	add.s32 	%r4472, %r66, %r1211;
	mul.wide.s32 	%rd989, %r4472, 4;
	add.s64 	%rd990, %rd3, %rd989;
	st.global.f32 	[%rd990], %f900;
$L__BB4_740:
	setp.eq.s32 	%p877, %r1212, 1;
	mov.u32 	%r6670, %r63;
	@%p877 bra 	$L__BB4_747;
	setp.ge.s32 	%p878, %r1209, %r2506;
	setp.ge.s32 	%p879, %r67, %r2507;
	or.pred  	%p880, %p878, %p879;
	@%p880 bra 	$L__BB4_743;
	add.s32 	%r4473, %r1210, %r63;
	shl.b32 	%r4474, %r4473, 1;
	mov.u32 	%r4475, _ZZ14linear_forwardPfS_S_S_iiiE2Cs;
	add.s32 	%r4476, %r4475, %r4474;
	ld.shared.u16 	%rs635, [%r4476];
	// begin inline asm
	{  cvt.f32.f16 %f902, %rs635;}

	// end inline asm
	ld.global.f32 	%f905, [%rd7];
	add.f32 	%f903, %f902, %f905;
	// begin inline asm
	{  cvt.rn.f16.f32 %rs636, %f903;}

	// end inline asm
	st.shared.u16 	[%r4476], %rs636;
	// begin inline asm
	{  cvt.f32.f16 %f904, %rs636;}

	// end inline asm
	add.s32 	%r4477, %r67, %r1211;
	mul.wide.s32 	%rd991, %r4477, 4;
	add.s64 	%rd992, %rd3, %rd991;
	st.global.f32 	[%rd992], %f904;
$L__BB4_743:
	setp.eq.s32 	%p881, %r1212, 2;
	mov.u32 	%r6670, %r68;
	@%p881 bra 	$L__BB4_747;
	setp.ge.s32 	%p882, %r1209, %r2506;
	setp.ge.s32 	%p883, %r69, %r2507;
	or.pred  	%p884, %p882, %p883;
	@%p884 bra 	$L__BB4_746;
	add.s32 	%r4478, %r1210, %r68;
	shl.b32 	%r4479, %r4478, 1;
	mov.u32 	%r4480, _ZZ14linear_forwardPfS_S_S_iiiE2Cs;
	add.s32 	%r4481, %r4480, %r4479;
	ld.shared.u16 	%rs638, [%r4481];
	// begin inline asm
	{  cvt.f32.f16 %f906, %rs638;}

	// end inline asm
	add.s64 	%rd994, %rd7, %rd180;
	ld.global.f32 	%f909, [%rd994];
	add.f32 	%f907, %f906, %f909;
	// begin inline asm
	{  cvt.rn.f16.f32 %rs639, %f907;}

	// end inline asm
	st.shared.u16 	[%r4481], %rs639;
	// begin inline asm
	{  cvt.f32.f16 %f908, %rs639;}

	// end inline asm
	add.s32 	%r4482, %r69, %r1211;
	mul.wide.s32 	%rd995, %r4482, 4;
	add.s64 	%rd996, %rd3, %rd995;
	st.global.f32 	[%rd996], %f908;
$L__BB4_746:
	add.s32 	%r6670, %r68, %r57;
$L__BB4_747:
	setp.lt.u32 	%p885, %r64, 3;
	@%p885 bra 	$L__BB4_758;
	shl.b32 	%r4484, %r57, 1;
	mul.lo.s32 	%r4485, %r57, 3;
	add.s32 	%r6671, %r6670, %r2;
	add.s32 	%r6678, %r6671, %r57;
	add.s32 	%r6677, %r6678, %r1211;
	add.s32 	%r6676, %r6671, %r4484;
	add.s32 	%r6672, %r6671, %r1211;
	add.s32 	%r6675, %r6672, %r4484;
	add.s32 	%r6674, %r6671, %r4485;
	add.s32 	%r6673, %r6672, %r4485;
	mov.u32 	%r6679, _ZZ14linear_forwardPfS_S_S_iiiE2Cs;
	mul.wide.u32 	%rd1013, %r57, 16;
	mov.u64 	%rd1933, %rd1966;
	mov.u32 	%r6680, %r6670;
$L__BB4_749:
	setp.ge.s32 	%p886, %r1209, %r2506;
	setp.ge.s32 	%p887, %r6671, %r2507;
	or.pred  	%p888, %p886, %p887;
	@%p888 bra 	$L__BB4_751;
	mad.lo.s32 	%r4487, %r62, 960, %r6670;
	shl.b32 	%r4488, %r56, 5;
	add.s32 	%r4489, %r4487, %r4488;
	shl.b32 	%r4490, %r4489, 1;
	add.s32 	%r4491, %r6679, %r4490;
	ld.shared.u16 	%rs641, [%r4491];
	// begin inline asm
	{  cvt.f32.f16 %f910, %rs641;}

	// end inline asm
	add.s32 	%r4492, %r6670, %r2;
	mul.wide.u32 	%rd997, %r4492, 4;
	add.s64 	%rd998, %rd1933, %rd997;
	ld.global.f32 	%f913, [%rd998];
	add.f32 	%f911, %f910, %f913;
	// begin inline asm
	{  cvt.rn.f16.f32 %rs642, %f911;}

	// end inline asm
	st.shared.u16 	[%r4491], %rs642;
	// begin inline asm
	{  cvt.f32.f16 %f912, %rs642;}

	// end inline asm
	mul.wide.s32 	%rd999, %r6672, 4;
	add.s64 	%rd1000, %rd3, %rd999;
	st.global.f32 	[%rd1000], %f912;
$L__BB4_751:
	setp.ge.s32 	%p889, %r1209, %r2506;
	setp.ge.s32 	%p890, %r6678, %r2507;
	or.pred  	%p891, %p889, %p890;
	@%p891 bra 	$L__BB4_753;
	add.s32 	%r4493, %r57, %r6670;
	mad.lo.s32 	%r4494, %r62, 960, %r4493;
	shl.b32 	%r4495, %r56, 5;
	add.s32 	%r4496, %r4494, %r4495;
	shl.b32 	%r4497, %r4496, 1;
	add.s32 	%r4498, %r6679, %r4497;
	ld.shared.u16 	%rs644, [%r4498];
	// begin inline asm
	{  cvt.f32.f16 %f914, %rs644;}

	// end inline asm
	add.s32 	%r4499, %r4493, %r2;
	mul.wide.u32 	%rd1001, %r4499, 4;
	add.s64 	%rd1002, %rd1933, %rd1001;
	ld.global.f32 	%f917, [%rd1002];
	add.f32 	%f915, %f914, %f917;
	// begin inline asm
	{  cvt.rn.f16.f32 %rs645, %f915;}

	// end inline asm
	st.shared.u16 	[%r4498], %rs645;
	// begin inline asm
	{  cvt.f32.f16 %f916, %rs645;}

	// end inline asm
	mul.wide.s32 	%rd1003, %r6677, 4;
	add.s64 	%rd1004, %rd3, %rd1003;
	st.global.f32 	[%rd1004], %f916;
$L__BB4_753:
	setp.ge.s32 	%p892, %r1209, %r2506;
	add.s32 	%r1234, %r6680, %r57;
	setp.ge.s32 	%p893, %r6676, %r2507;
	or.pred  	%p894, %p892, %p893;
	@%p894 bra 	$L__BB4_755;
	mad.lo.s32 	%r4500, %r62, 960, %r6670;
	shl.b32 	%r4501, %r56, 5;
	add.s32 	%r4502, %r4500, %r4501;
	add.s32 	%r4504, %r4502, %r4484;
	shl.b32 	%r4505, %r4504, 1;
	add.s32 	%r4506, %r6679, %r4505;
	ld.shared.u16 	%rs647, [%r4506];
	// begin inline asm
	{  cvt.f32.f16 %f918, %rs647;}

	// end inline asm
	add.s32 	%r4507, %r6670, %r2;
	add.s32 	%r4508, %r4507, %r4484;
	mul.wide.u32 	%rd1005, %r4508, 4;
	add.s64 	%rd1006, %rd1933, %rd1005;
	ld.global.f32 	%f921, [%rd1006];
	add.f32 	%f919, %f918, %f921;
	// begin inline asm
	{  cvt.rn.f16.f32 %rs648, %f919;}

	// end inline asm
	st.shared.u16 	[%r4506], %rs648;
	// begin inline asm
	{  cvt.f32.f16 %f920, %rs648;}

	// end inline asm
	mul.wide.s32 	%rd1007, %r6675, 4;
	add.s64 	%rd1008, %rd3, %rd1007;
	st.global.f32 	[%rd1008], %f920;
$L__BB4_755:
	setp.ge.s32 	%p895, %r1209, %r2506;
	add.s32 	%r1235, %r1234, %r57;
	setp.ge.s32 	%p896, %r6674, %r2507;
	or.pred  	%p897, %p895, %p896;
	@%p897 bra 	$L__BB4_757;
	mad.lo.s32 	%r4509, %r62, 960, %r6670;
	shl.b32 	%r4510, %r56, 5;
	add.s32 	%r4511, %r4509, %r4510;
	add.s32 	%r4513, %r4511, %r4485;
	shl.b32 	%r4514, %r4513, 1;
	add.s32 	%r4515, %r6679, %r4514;
	ld.shared.u16 	%rs650, [%r4515];
	// begin inline asm
	{  cvt.f32.f16 %f922, %rs650;}

	// end inline asm
	add.s32 	%r4516, %r6670, %r2;
	add.s32 	%r4517, %r4516, %r4485;
	mul.wide.u32 	%rd1009, %r4517, 4;
	add.s64 	%rd1010, %rd1933, %rd1009;
	ld.global.f32 	%f925, [%rd1010];
	add.f32 	%f923, %f922, %f925;
	// begin inline asm
	{  cvt.rn.f16.f32 %rs651, %f923;}

	// end inline asm
	st.shared.u16 	[%r4515], %rs651;
	// begin inline asm
	{  cvt.f32.f16 %f924, %rs651;}

	// end inline asm
	mul.wide.s32 	%rd1011, %r6673, 4;
	add.s64 	%rd1012, %rd3, %rd1011;
	st.global.f32 	[%rd1012], %f924;
$L__BB4_757:
	add.s32 	%r4518, %r1235, %r57;
	add.s32 	%r6680, %r4518, %r57;
	shl.b32 	%r4519, %r57, 3;
	add.s32 	%r6679, %r6679, %r4519;
	shl.b32 	%r4520, %r57, 2;
	add.s32 	%r6678, %r6678, %r4520;
	add.s64 	%rd1933, %rd1933, %rd1013;
	add.s32 	%r6677, %r6677, %r4520;
	add.s32 	%r6676, %r6676, %r4520;
	add.s32 	%r6675, %r6675, %r4520;
	add.s32 	%r6674, %r6674, %r4520;
	add.s32 	%r6673, %r6673, %r4520;
	add.s32 	%r6672, %r6672, %r4520;
	add.s32 	%r6671, %r6671, %r4520;
	setp.lt.u32 	%p898, %r6680, 32;
	@%p898 bra 	$L__BB4_749;
$L__BB4_758:
	add.s32 	%r1246, %r1208, %r62;
	setp.gt.u32 	%p899, %r1246, 63;
	@%p899 bra 	$L__BB4_1516;
	setp.gt.u32 	%p900, %r7033, 31;
	@%p900 bra 	$L__BB4_781;
	add.s32 	%r1247, %r1246, %r1;
	shl.b32 	%r1248, %r1246, 5;
	mul.lo.s32 	%r1249, %r1247, %r2507;
	and.b32  	%r1250, %r65, 3;
	setp.eq.s32 	%p901, %r1250, 0;
	mov.u32 	%r6681, %r7033;
	@%p901 bra 	$L__BB4_770;
	setp.ge.s32 	%p902, %r1247, %r2506;
	setp.ge.s32 	%p903, %r66, %r2507;
	or.pred  	%p904, %p902, %p903;
	@%p904 bra 	$L__BB4_763;
	add.s32 	%r4523, %r1248, %r7033;
	shl.b32 	%r4524, %r4523, 1;
	mov.u32 	%r4525, _ZZ14linear_forwardPfS_S_S_iiiE2Cs;
	add.s32 	%r4526, %r4525, %r4524;
	ld.shared.u16 	%rs653, [%r4526];
	// begin inline asm
	{  cvt.f32.f16 %f926, %rs653;}

	// end inline asm
	mul.wide.u32 	%rd1014, %r66, 4;
	add.s64 	%rd1015, %rd1966, %rd1014;
	ld.global.f32 	%f929, [%rd1015];
	add.f32 	%f927, %f926, %f929;
	// begin inline asm
	{  cvt.rn.f16.f32 %rs654, %f927;}

	// end inline asm
	st.shared.u16 	[%r4526], %rs654;
	// begin inline asm
	{  cvt.f32.f16 %f928, %rs654;}

	// end inline asm
	add.s32 	%r4527, %r66, %r1249;
	mul.wide.s32 	%rd1016, %r4527, 4;
	add.s64 	%rd1017, %rd3, %rd1016;
	st.global.f32 	[%rd1017], %f928;
$L__BB4_763:
	setp.eq.s32 	%p905, %r1250, 1;
	mov.u32 	%r6681, %r63;
	@%p905 bra 	$L__BB4_770;
	setp.ge.s32 	%p906, %r1247, %r2506;
	setp.ge.s32 	%p907, %r67, %r2507;
	or.pred  	%p908, %p906, %p907;
	@%p908 bra 	$L__BB4_766;
	add.s32 	%r4528, %r1248, %r63;
	shl.b32 	%r4529, %r4528, 1;
	mov.u32 	%r4530, _ZZ14linear_forwardPfS_S_S_iiiE2Cs;
	add.s32 	%r4531, %r4530, %r4529;
	ld.shared.u16 	%rs656, [%r4531];
	// begin inline asm
	{  cvt.f32.f16 %f930, %rs656;}

	// end inline asm
	ld.global.f32 	%f933, [%rd7];
	add.f32 	%f931, %f930, %f933;
	// begin inline asm
	{  cvt.rn.f16.f32 %rs657, %f931;}

	// end inline asm
	st.shared.u16 	[%r4531], %rs657;
	// begin inline asm
	{  cvt.f32.f16 %f932, %rs657;}

	// end inline asm
	add.s32 	%r4532, %r67, %r1249;
	mul.wide.s32 	%rd1018, %r4532, 4;
	add.s64 	%rd1019, %rd3, %rd1018;
	st.global.f32 	[%rd1019], %f932;
$L__BB4_766:
	setp.eq.s32 	%p909, %r1250, 2;
	mov.u32 	%r6681, %r68;
	@%p909 bra 	$L__BB4_770;
	setp.ge.s32 	%p910, %r1247, %r2506;
	setp.ge.s32 	%p911, %r69, %r2507;
	or.pred  	%p912, %p910, %p911;
	@%p912 bra 	$L__BB4_769;
	add.s32 	%r4533, %r1248, %r68;
	shl.b32 	%r4534, %r4533, 1;
	mov.u32 	%r4535, _ZZ14linear_forwardPfS_S_S_iiiE2Cs;
	add.s32 	%r4536, %r4535, %r4534;
	ld.shared.u16 	%rs659, [%r4536];
	// begin inline asm
	{  cvt.f32.f16 %f934, %rs659;}

	// end inline asm
	add.s64 	%rd1021, %rd7, %rd180;
	ld.global.f32 	%f937, [%rd1021];
	add.f32 	%f935, %f934, %f937;
	// begin inline asm
	{  cvt.rn.f16.f32 %rs660, %f935;}

	// end inline asm
	st.shared.u16 	[%r4536], %rs660;
	// begin inline asm
	{  cvt.f32.f16 %f936, %rs660;}

	// end inline asm
	add.s32 	%r4537, %r69, %r1249;
	mul.wide.s32 	%rd1022, %r4537, 4;
	add.s64 	%rd1023, %rd3, %rd1022;
	st.global.f32 	[%rd1023], %f936;
$L__BB4_769:
	add.s32 	%r6681, %r68, %r57;
$L__BB4_770:
	setp.lt.u32 	%p913, %r64, 3;
	@%p913 bra 	$L__BB4_781;
	shl.b32 	%r4539, %r57, 1;
	mul.lo.s32 	%r4540, %r57, 3;
	add.s32 	%r6682, %r6681, %r2;
	add.s32 	%r6689, %r6682, %r57;
	add.s32 	%r6688, %r6689, %r1249;
	add.s32 	%r6687, %r6682, %r4539;
	add.s32 	%r6683, %r6682, %r1249;
	add.s32 	%r6686, %r6683, %r4539;
	add.s32 	%r6685, %r6682, %r4540;
	add.s32 	%r6684, %r6683, %r4540;
	mov.u32 	%r6690, _ZZ14linear_forwardPfS_S_S_iiiE2Cs;
	mul.wide.u32 	%rd1040, %r57, 16;
	mov.u64 	%rd1934, %rd1966;
	mov.u32 	%r6691, %r6681;
$L__BB4_772:
	setp.ge.s32 	%p914, %r1247, %r2506;
	setp.ge.s32 	%p915, %r6682, %r2507;
	or.pred  	%p916, %p914, %p915;
	@%p916 bra 	$L__BB4_774;
	mad.lo.s32 	%r4542, %r62, 992, %r6681;
	shl.b32 	%r4543, %r56, 5;
	add.s32 	%r4544, %r4542, %r4543;
	shl.b32 	%r4545, %r4544, 1;
	add.s32 	%r4546, %r6690, %r4545;
	ld.shared.u16 	%rs662, [%r4546];
	// begin inline asm
	{  cvt.f32.f16 %f938, %rs662;}

	// end inline asm
	add.s32 	%r4547, %r6681, %r2;
	mul.wide.u32 	%rd1024, %r4547, 4;
	add.s64 	%rd1025, %rd1934, %rd1024;
	ld.global.f32 	%f941, [%rd1025];
	add.f32 	%f939, %f938, %f941;
	// begin inline asm
	{  cvt.rn.f16.f32 %rs663, %f939;}

	// end inline asm
	st.shared.u16 	[%r4546], %rs663;
	// begin inline asm
	{  cvt.f32.f16 %f940, %rs663;}

	// end inline asm
	mul.wide.s32 	%rd1026, %r6683, 4;
	add.s64 	%rd1027, %rd3, %rd1026;
	st.global.f32 	[%rd1027], %f940;
$L__BB4_774:
	setp.ge.s32 	%p917, %r1247, %r2506;
	setp.ge.s32 	%p918, %r6689, %r2507;
	or.pred  	%p919, %p917, %p918;
	@%p919 bra 	$L__BB4_776;
	add.s32 	%r4548, %r57, %r6681;
	mad.lo.s32 	%r4549, %r62, 992, %r4548;
	shl.b32 	%r4550, %r56, 5;
	add.s32 	%r4551, %r4549, %r4550;
	shl.b32 	%r4552, %r4551, 1;
	add.s32 	%r4553, %r6690, %r4552;
	ld.shared.u16 	%rs665, [%r4553];
	// begin inline asm
	{  cvt.f32.f16 %f942, %rs665;}

	// end inline asm
	add.s32 	%r4554, %r4548, %r2;
	mul.wide.u32 	%rd1028, %r4554, 4;
	add.s64 	%rd1029, %rd1934, %rd1028;
	ld.global.f32 	%f945, [%rd1029];
	add.f32 	%f943, %f942, %f945;
	// begin inline asm
	{  cvt.rn.f16.f32 %rs666, %f943;}

	// end inline asm
	st.shared.u16 	[%r4553], %rs666;
	// begin inline asm
	{  cvt.f32.f16 %f944, %rs666;}

	// end inline asm
	mul.wide.s32 	%rd1030, %r6688, 4;
	add.s64 	%rd1031, %rd3, %rd1030;
	st.global.f32 	[%rd1031], %f944;
$L__BB4_776:
	setp.ge.s32 	%p920, %r1247, %r2506;
	add.s32 	%r1272, %r6691, %r57;
	setp.ge.s32 	%p921, %r6687, %r2507;
	or.pred  	%p922, %p920, %p921;
	@%p922 bra 	$L__BB4_778;
	mad.lo.s32 	%r4555, %r62, 992, %r6681;
	shl.b32 	%r4556, %r56, 5;
	add.s32 	%r4557, %r4555, %r4556;
	add.s32 	%r4559, %r4557, %r4539;
	shl.b32 	%r4560, %r4559, 1;
	add.s32 	%r4561, %r6690, %r4560;
	ld.shared.u16 	%rs668, [%r4561];
	// begin inline asm
	{  cvt.f32.f16 %f946, %rs668;}

	// end inline asm
	add.s32 	%r4562, %r6681, %r2;
	add.s32 	%r4563, %r4562, %r4539;
	mul.wide.u32 	%rd1032, %r4563, 4;
	add.s64 	%rd1033, %rd1934, %rd1032;
	ld.global.f32 	%f949, [%rd1033];
	add.f32 	%f947, %f946, %f949;
	// begin inline asm
	{  cvt.rn.f16.f32 %rs669, %f947;}

	// end inline asm
	st.shared.u16 	[%r4561], %rs669;
	// begin inline asm
	{  cvt.f32.f16 %f948, %rs669;}

	// end inline asm
	mul.wide.s32 	%rd1034, %r6686, 4;
	add.s64 	%rd1035, %rd3, %rd1034;
	st.global.f32 	[%rd1035], %f948;
$L__BB4_778:
	setp.ge.s32 	%p923, %r1247, %r2506;
	add.s32 	%r1273, %r1272, %r57;
	setp.ge.s32 	%p924, %r6685, %r2507;
	or.pred  	%p925, %p923, %p924;
	@%p925 bra 	$L__BB4_780;
	mad.lo.s32 	%r4564, %r62, 992, %r6681;
	shl.b32 	%r4565, %r56, 5;
	add.s32 	%r4566, %r4564, %r4565;
	add.s32 	%r4568, %r4566, %r4540;
	shl.b32 	%r4569, %r4568, 1;
	add.s32 	%r4570, %r6690, %r4569;
	ld.shared.u16 	%rs671, [%r4570];
	// begin inline asm
	{  cvt.f32.f16 %f950, %rs671;}

	// end inline asm
	add.s32 	%r4571, %r6681, %r2;
	add.s32 	%r4572, %r4571, %r4540;
	mul.wide.u32 	%rd1036, %r4572, 4;
	add.s64 	%rd1037, %rd1934, %rd1036;
	ld.global.f32 	%f953, [%rd1037];
	add.f32 	%f951, %f950, %f953;
	// begin inline asm
	{  cvt.rn.f16.f32 %rs672, %f951;}

	// end inline asm
	st.shared.u16 	[%r4570], %rs672;
	// begin inline asm
	{  cvt.f32.f16 %f952, %rs672;}

	// end inline asm
	mul.wide.s32 	%rd1038, %r6684, 4;
	add.s64 	%rd1039, %rd3, %rd1038;
	st.global.f32 	[%rd1039], %f952;
$L__BB4_780:
	add.s32 	%r4573, %r1273, %r57;
	add.s32 	%r6691, %r4573, %r57;
	shl.b32 	%r4574, %r57, 3;
	add.s32 	%r6690, %r6690, %r4574;
	shl.b32 	%r4575, %r57, 2;
	add.s32 	%r6689, %r6689, %r4575;
	add.s64 	%rd1934, %rd1934, %rd1040;
	add.s32 	%r6688, %r6688, %r4575;
	add.s32 	%r6687, %r6687, %r4575;
	add.s32 	%r6686, %r6686, %r4575;
	add.s32 	%r6685, %r6685, %r4575;
	add.s32 	%r6684, %r6684, %r4575;
	add.s32 	%r6683, %r6683, %r4575;
	add.s32 	%r6682, %r6682, %r4575;
	setp.lt.u32 	%p926, %r6691, 32;
	@%p926 bra 	$L__BB4_772;
$L__BB4_781:
	add.s32 	%r1284, %r1246, %r62;
	setp.gt.u32 	%p927, %r1284, 63;
	@%p927 bra 	$L__BB4_1516;
	setp.gt.u32 	%p928, %r7033, 31;
	@%p928 bra 	$L__BB4_804;
	add.s32 	%r1285, %r1284, %r1;
	shl.b32 	%r1286, %r1284, 5;
	mul.lo.s32 	%r1287, %r1285, %r2507;
	and.b32  	%r1288, %r65, 3;
	setp.eq.s32 	%p929, %r1288, 0;
	mov.u32 	%r6692, %r7033;
	@%p929 bra 	$L__BB4_793;
	setp.ge.s32 	%p930, %r1285, %r2506;
	setp.ge.s32 	%p931, %r66, %r2507;
	or.pred  	%p932, %p930, %p931;
	@%p932 bra 	$L__BB4_786;
	add.s32 	%r4578, %r1286, %r7033;
	shl.b32 	%r4579, %r4578, 1;
	mov.u32 	%r4580, _ZZ14linear_forwardPfS_S_S_iiiE2Cs;
	add.s32 	%r4581, %r4580, %r4579;
	ld.shared.u16 	%rs674, [%r4581];
	// begin inline asm
	{  cvt.f32.f16 %f954, %rs674;}

	// end inline asm
	mul.wide.u32 	%rd1041, %r66, 4;
	add.s64 	%rd1042, %rd1966, %rd1041;
	ld.global.f32 	%f957, [%rd1042];
	add.f32 	%f955, %f954, %f957;
	// begin inline asm
	{  cvt.rn.f16.f32 %rs675, %f955;}

	// end inline asm
	st.shared.u16 	[%r4581], %rs675;
	// begin inline asm
	{  cvt.f32.f16 %f956, %rs675;}

	// end inline asm
	add.s32 	%r4582, %r66, %r1287;
	mul.wide.s32 	%rd1043, %r4582, 4;
	add.s64 	%rd1044, %rd3, %rd1043;
	st.global.f32 	[%rd1044], %f956;
$L__BB4_786:
	setp.eq.s32 	%p933, %r1288, 1;
	mov.u32 	%r6692, %r63;
	@%p933 bra 	$L__BB4_793;
	setp.ge.s32 	%p934, %r1285, %r2506;
	setp.ge.s32 	%p935, %r67, %r2507;
	or.pred  	%p936, %p934, %p935;
	@%p936 bra 	$L__BB4_789;
	add.s32 	%r4583, %r1286, %r63;
	shl.b32 	%r4584, %r4583, 1;
	mov.u32 	%r4585, _ZZ14linear_forwardPfS_S_S_iiiE2Cs;
	add.s32 	%r4586, %r4585, %r4584;
	ld.shared.u16 	%rs677, [%r4586];
	// begin inline asm
	{  cvt.f32.f16 %f958, %rs677;}

	// end inline asm
	ld.global.f32 	%f961, [%rd7];
	add.f32 	%f959, %f958, %f961;
	// begin inline asm
	{  cvt.rn.f16.f32 %rs678, %f959;}

	// end inline asm
	st.shared.u16 	[%r4586], %rs678;
	// begin inline asm
	{  cvt.f32.f16 %f960, %rs678;}

	// end inline asm
	add.s32 	%r4587, %r67, %r1287;
	mul.wide.s32 	%rd1045, %r4587, 4;
	add.s64 	%rd1046, %rd3, %rd1045;
	st.global.f32 	[%rd1046], %f960;
$L__BB4_789:
	setp.eq.s32 	%p937, %r1288, 2;
	mov.u32 	%r6692, %r68;
	@%p937 bra 	$L__BB4_793;
	setp.ge.s32 	%p938, %r1285, %r2506;
	setp.ge.s32 	%p939, %r69, %r2507;
	or.pred  	%p940, %p938, %p939;
	@%p940 bra 	$L__BB4_792;
	add.s32 	%r4588, %r1286, %r68;
	shl.b32 	%r4589, %r4588, 1;
	mov.u32 	%r4590, _ZZ14linear_forwardPfS_S_S_iiiE2Cs;
	add.s32 	%r4591, %r4590, %r4589;
	ld.shared.u16 	%rs680, [%r4591];
	// begin inline asm
	{  cvt.f32.f16 %f962, %rs680;}

	// end inline asm
	add.s64 	%rd1048, %rd7, %rd180;
	ld.global.f32 	%f965, [%rd1048];
	add.f32 	%f963, %f962, %f965;
	// begin inline asm
	{  cvt.rn.f16.f32 %rs681, %f963;}

	// end inline asm
	st.shared.u16 	[%r4591], %rs681;
	// begin inline asm
	{  cvt.f32.f16 %f964, %rs681;}

	// end inline asm
	add.s32 	%r4592, %r69, %r1287;
	mul.wide.s32 	%rd1049, %r4592, 4;
	add.s64 	%rd1050, %rd3, %rd1049;
	st.global.f32 	[%rd1050], %f964;
$L__BB4_792:
	add.s32 	%r6692, %r68, %r57;
$L__BB4_793:
	setp.lt.u32 	%p941, %r64, 3;
	@%p941 bra 	$L__BB4_804;
	shl.b32 	%r4594, %r57, 1;
	mul.lo.s32 	%r4595, %r57, 3;
	add.s32 	%r6693, %r6692, %r2;
	add.s32 	%r6700, %r6693, %r57;
	add.s32 	%r6699, %r6700, %r1287;
	add.s32 	%r6698, %r6693, %r4594;
	add.s32 	%r6694, %r6693, %r1287;
	add.s32 	%r6697, %r6694, %r4594;
	add.s32 	%r6696, %r6693, %r4595;
	add.s32 	%r6695, %r6694, %r4595;
	mov.u32 	%r6701, _ZZ14linear_forwardPfS_S_S_iiiE2Cs;
	mul.wide.u32 	%rd1067, %r57, 16;
	mov.u64 	%rd1935, %rd1966;
	mov.u32 	%r6702, %r6692;
$L__BB4_795:
	setp.ge.s32 	%p942, %r1285, %r2506;
	setp.ge.s32 	%p943, %r6693, %r2507;
	or.pred  	%p944, %p942, %p943;
	@%p944 bra 	$L__BB4_797;
	shl.b32 	%r4597, %r62, 10;
	add.s32 	%r4598, %r6692, %r4597;
	shl.b32 	%r4599, %r56, 5;
	add.s32 	%r4600, %r4598, %r4599;
	shl.b32 	%r4601, %r4600, 1;
	add.s32 	%r4602, %r6701, %r4601;
	ld.shared.u16 	%rs683, [%r4602];
	// begin inline asm
	{  cvt.f32.f16 %f966, %rs683;}

	// end inline asm
	add.s32 	%r4603, %r6692, %r2;
	mul.wide.u32 	%rd1051, %r4603, 4;
	add.s64 	%rd1052, %rd1935, %rd1051;
	ld.global.f32 	%f969, [%rd1052];
	add.f32 	%f967, %f966, %f969;
	// begin inline asm
	{  cvt.rn.f16.f32 %rs684, %f967;}

	// end inline asm
	st.shared.u16 	[%r4602], %rs684;
	// begin inline asm
	{  cvt.f32.f16 %f968, %rs684;}

	// end inline asm
	mul.wide.s32 	%rd1053, %r6694, 4;
	add.s64 	%rd1054, %rd3, %rd1053;
	st.global.f32 	[%rd1054], %f968;
$L__BB4_797:
	setp.ge.s32 	%p945, %r1285, %r2506;
	setp.ge.s32 	%p946, %r6700, %r2507;
	or.pred  	%p947, %p945, %p946;
	@%p947 bra 	$L__BB4_799;
	add.s32 	%r4604, %r57, %r6692;
	shl.b32 	%r4605, %r62, 10;
	add.s32 	%r4606, %r4604, %r4605;
	shl.b32 	%r4607, %r56, 5;
	add.s32 	%r4608, %r4606, %r4607;
	shl.b32 	%r4609, %r4608, 1;
	add.s32 	%r4610, %r6701, %r4609;
	ld.shared.u16 	%rs686, [%r4610];
	// begin inline asm
	{  cvt.f32.f16 %f970, %rs686;}

	// end inline asm
	add.s32 	%r4611, %r4604, %r2;
	mul.wide.u32 	%rd1055, %r4611, 4;
	add.s64 	%rd1056, %rd1935, %rd1055;
	ld.global.f32 	%f973, [%rd1056];
	add.f32 	%f971, %f970, %f973;
	// begin inline asm
	{  cvt.rn.f16.f32 %rs687, %f971;}

	// end inline asm
	st.shared.u16 	[%r4610], %rs687;
	// begin inline asm
	{  cvt.f32.f16 %f972, %rs687;}

	// end inline asm
	mul.wide.s32 	%rd1057, %r6699, 4;
	add.s64 	%rd1058, %rd3, %rd1057;
	st.global.f32 	[%rd1058], %f972;
$L__BB4_799:
	setp.ge.s32 	%p948, %r1285, %r2506;
	add.s32 	%r1310, %r6702, %r57;
	setp.ge.s32 	%p949, %r6698, %r2507;
	or.pred  	%p950, %p948, %p949;
	@%p950 bra 	$L__BB4_801;
	shl.b32 	%r4612, %r62, 10;
	add.s32 	%r4613, %r6692, %r4612;
	shl.b32 	%r4614, %r56, 5;
	add.s32 	%r4615, %r4613, %r4614;
	add.s32 	%r4617, %r4615, %r4594;
	shl.b32 	%r4618, %r4617, 1;
	add.s32 	%r4619, %r6701, %r4618;
	ld.shared.u16 	%rs689, [%r4619];
	// begin inline asm
	{  cvt.f32.f16 %f974, %rs689;}

	// end inline asm
	add.s32 	%r4620, %r6692, %r2;
	add.s32 	%r4621, %r4620, %r4594;
	mul.wide.u32 	%rd1059, %r4621, 4;
	add.s64 	%rd1060, %rd1935, %rd1059;
	ld.global.f32 	%f977, [%rd1060];
	add.f32 	%f975, %f974, %f977;
	// begin inline asm
	{  cvt.rn.f16.f32 %rs690, %f975;}

	// end inline asm
	st.shared.u16 	[%r4619], %rs690;
	// begin inline asm
	{  cvt.f32.f16 %f976, %rs690;}

	// end inline asm
	mul.wide.s32 	%rd1061, %r6697, 4;
	add.s64 	%rd1062, %rd3, %rd1061;
	st.global.f32 	[%rd1062], %f976;
$L__BB4_801:
	setp.ge.s32 	%p951, %r1285, %r2506;
	add.s32 	%r1311, %r1310, %r57;
	setp.ge.s32 	%p952, %r6696, %r2507;
	or.pred  	%p953, %p951, %p952;
	@%p953 bra 	$L__BB4_803;
	shl.b32 	%r4622, %r62, 10;
	add.s32 	%r4623, %r6692, %r4622;
	shl.b32 	%r4624, %r56, 5;
	add.s32 	%r4625, %r4623, %r4624;
	add.s32 	%r4627, %r4625, %r4595;
	shl.b32 	%r4628, %r4627, 1;
	add.s32 	%r4629, %r6701, %r4628;
	ld.shared.u16 	%rs692, [%r4629];
	// begin inline asm
	{  cvt.f32.f16 %f978, %rs692;}

	// end inline asm
	add.s32 	%r4630, %r6692, %r2;
	add.s32 	%r4631, %r4630, %r4595;
	mul.wide.u32 	%rd1063, %r4631, 4;
	add.s64 	%rd1064, %rd1935, %rd1063;
	ld.global.f32 	%f981, [%rd1064];
	add.f32 	%f979, %f978, %f981;
	// begin inline asm
	{  cvt.rn.f16.f32 %rs693, %f979;}

	// end inline asm
	st.shared.u16 	[%r4629], %rs693;
	// begin inline asm
	{  cvt.f32.f16 %f980, %rs693;}

	// end inline asm
	mul.wide.s32 	%rd1065, %r6695, 4;
	add.s64 	%rd1066, %rd3, %rd1065;
	st.global.f32 	[%rd1066], %f980;
$L__BB4_803:
	add.s32 	%r4632, %r1311, %r57;
	add.s32 	%r6702, %r4632, %r57;
	shl.b32 	%r4633, %r57, 3;
	add.s32 	%r6701, %r6701, %r4633;
	shl.b32 	%r4634, %r57, 2;
	add.s32 	%r6700, %r6700, %r4634;
	add.s64 	%rd1935, %rd1935, %rd1067;
	add.s32 	%r6699, %r6699, %r4634;
	add.s32 	%r6698, %r6698, %r4634;
	add.s32 	%r6697, %r6697, %r4634;
	add.s32 	%r6696, %r6696, %r4634;
	add.s32 	%r6695, %r6695, %r4634;
	add.s32 	%r6694, %r6694, %r4634;
	add.s32 	%r6693, %r6693, %r4634;
	setp.lt.u32 	%p954, %r6702, 32;
	@%p954 bra 	$L__BB4_795;
$L__BB4_804:
	add.s32 	%r1322, %r1284, %r62;
	setp.gt.u32 	%p955, %r1322, 63;
	@%p955 bra 	$L__BB4_1516;
	setp.gt.u32 	%p956, %r7033, 31;
	@%p956 bra 	$L__BB4_827;
	add.s32 	%r1323, %r1322, %r1;
	shl.b32 	%r1324, %r1322, 5;
	mul.lo.s32 	%r1325, %r1323, %r2507;
	and.b32  	%r1326, %r65, 3;
	setp.eq.s32 	%p957, %r1326, 0;
	mov.u32 	%r6703, %r7033;
	@%p957 bra 	$L__BB4_816;
	setp.ge.s32 	%p958, %r1323, %r2506;
	setp.ge.s32 	%p959, %r66, %r2507;
	or.pred  	%p960, %p958, %p959;
	@%p960 bra 	$L__BB4_809;
	add.s32 	%r4637, %r1324, %r7033;
	shl.b32 	%r4638, %r4637, 1;
	mov.u32 	%r4639, _ZZ14linear_forwardPfS_S_S_iiiE2Cs;
	add.s32 	%r4640, %r4639, %r4638;
	ld.shared.u16 	%rs695, [%r4640];
	// begin inline asm
	{  cvt.f32.f16 %f982, %rs695;}

	// end inline asm
	mul.wide.u32 	%rd1068, %r66, 4;
	add.s64 	%rd1069, %rd1966, %rd1068;
	ld.global.f32 	%f985, [%rd1069];
	add.f32 	%f983, %f982, %f985;
	// begin inline asm
	{  cvt.rn.f16.f32 %rs696, %f983;}

	// end inline asm
	st.shared.u16 	[%r4640], %rs696;
	// begin inline asm
	{  cvt.f32.f16 %f984, %rs696;}

	// end inline asm
	add.s32 	%r4641, %r66, %r1325;
	mul.wide.s32 	%rd1070, %r4641, 4;
	add.s64 	%rd1071, %rd3, %rd1070;
	st.global.f32 	[%rd1071], %f984;
$L__BB4_809:
	setp.eq.s32 	%p961, %r1326, 1;
	mov.u32 	%r6703, %r63;
	@%p961 bra 	$L__BB4_816;
	setp.ge.s32 	%p962, %r1323, %r2506;
	setp.ge.s32 	%p963, %r67, %r2507;
	or.pred  	%p964, %p962, %p963;
	@%p964 bra 	$L__BB4_812;
	add.s32 	%r4642, %r1324, %r63;
	shl.b32 	%r4643, %r4642, 1;
	mov.u32 	%r4644, _ZZ14linear_forwardPfS_S_S_iiiE2Cs;
	add.s32 	%r4645, %r4644, %r4643;
	ld.shared.u16 	%rs698, [%r4645];
	// begin inline asm
	{  cvt.f32.f16 %f986, %rs698;}

	// end inline asm
	ld.global.f32 	%f989, [%rd7];
	add.f32 	%f987, %f986, %f989;
	// begin inline asm
	{  cvt.rn.f16.f32 %rs699, %f987;}

	// end inline asm
	st.shared.u16 	[%r4645], %rs699;
	// begin inline asm
	{  cvt.f32.f16 %f988, %rs699;}

	// end inline asm
	add.s32 	%r4646, %r67, %r1325;
	mul.wide.s32 	%rd1072, %r4646, 4;
	add.s64 	%rd1073, %rd3, %rd1072;
	st.global.f32 	[%rd1073], %f988;
$L__BB4_812:
	setp.eq.s32 	%p965, %r1326, 2;
	mov.u32 	%r6703, %r68;
	@%p965 bra 	$L__BB4_816;
	setp.ge.s32 	%p966, %r1323, %r2506;
	setp.ge.s32 	%p967, %r69, %r2507;
	or.pred  	%p968, %p966, %p967;
	@%p968 bra 	$L__BB4_815;
	add.s32 	%r4647, %r1324, %r68;
	shl.b32 	%r4648, %r4647, 1;
	mov.u32 	%r4649, _ZZ14linear_forwardPfS_S_S_iiiE2Cs;
	add.s32 	%r4650, %r4649, %r4648;
	ld.shared.u16 	%rs701, [%r4650];
	// begin inline asm
	{  cvt.f32.f16 %f990, %rs701;}

	// end inline asm
	add.s64 	%rd1075, %rd7, %rd180;
	ld.global.f32 	%f993, [%rd1075];
	add.f32 	%f991, %f990, %f993;
	// begin inline asm
	{  cvt.rn.f16.f32 %rs702, %f991;}

	// end inline asm
	st.shared.u16 	[%r4650], %rs702;
	// begin inline asm
	{  cvt.f32.f16 %f992, %rs702;}

	// end inline asm
	add.s32 	%r4651, %r69, %r1325;
	mul.wide.s32 	%rd1076, %r4651, 4;
	add.s64 	%rd1077, %rd3, %rd1076;
	st.global.f32 	[%rd1077], %f992;
$L__BB4_815:
	add.s32 	%r6703, %r68, %r57;
$L__BB4_816:
	setp.lt.u32 	%p969, %r64, 3;
	@%p969 bra 	$L__BB4_827;
	shl.b32 	%r4653, %r57, 1;
	mul.lo.s32 	%r4654, %r57, 3;
	add.s32 	%r6704, %r6703, %r2;
	add.s32 	%r6711, %r6704, %r57;
	add.s32 	%r6710, %r6711, %r1325;
	add.s32 	%r6709, %r6704, %r4653;
	add.s32 	%r6705, %r6704, %r1325;
	add.s32 	%r6708, %r6705, %r4653;
	add.s32 	%r6707, %r6704, %r4654;
	add.s32 	%r6706, %r6705, %r4654;
	mov.u32 	%r6712, _ZZ14linear_forwardPfS_S_S_iiiE2Cs;
	mul.wide.u32 	%rd1094, %r57, 16;
	mov.u64 	%rd1936, %rd1966;
	mov.u32 	%r6713, %r6703;
$L__BB4_818:
	setp.ge.s32 	%p970, %r1323, %r2506;
	setp.ge.s32 	%p971, %r6704, %r2507;
	or.pred  	%p972, %p970, %p971;
	@%p972 bra 	$L__BB4_820;
	mad.lo.s32 	%r4656, %r62, 1056, %r6703;
	shl.b32 	%r4657, %r56, 5;
	add.s32 	%r4658, %r4656, %r4657;
	shl.b32 	%r4659, %r4658, 1;
	add.s32 	%r4660, %r6712, %r4659;
	ld.shared.u16 	%rs704, [%r4660];
	// begin inline asm
	{  cvt.f32.f16 %f994, %rs704;}

	// end inline asm
	add.s32 	%r4661, %r6703, %r2;
	mul.wide.u32 	%rd1078, %r4661, 4;
	add.s64 	%rd1079, %rd1936, %rd1078;
	ld.global.f32 	%f997, [%rd1079];
	add.f32 	%f995, %f994, %f997;
	// begin inline asm
	{  cvt.rn.f16.f32 %rs705, %f995;}

	// end inline asm
	st.shared.u16 	[%r4660], %rs705;
	// begin inline asm
	{  cvt.f32.f16 %f996, %rs705;}

	// end inline asm
	mul.wide.s32 	%rd1080, %r6705, 4;
	add.s64 	%rd1081, %rd3, %rd1080;
	st.global.f32 	[%rd1081], %f996;
$L__BB4_820:
	setp.ge.s32 	%p973, %r1323, %r2506;
	setp.ge.s32 	%p974, %r6711, %r2507;
	or.pred  	%p975, %p973, %p974;
	@%p975 bra 	$L__BB4_822;
	add.s32 	%r4662, %r57, %r6703;
	mad.lo.s32 	%r4663, %r62, 1056, %r4662;
	shl.b32 	%r4664, %r56, 5;
	add.s32 	%r4665, %r4663, %r4664;
	shl.b32 	%r4666, %r4665, 1;
	add.s32 	%r4667, %r6712, %r4666;
	ld.shared.u16 	%rs707, [%r4667];
	// begin inline asm
	{  cvt.f32.f16 %f998, %rs707;}

	// end inline asm
	add.s32 	%r4668, %r4662, %r2;
	mul.wide.u32 	%rd1082, %r4668, 4;
	add.s64 	%rd1083, %rd1936, %rd1082;
	ld.global.f32 	%f1001, [%rd1083];
	add.f32 	%f999, %f998, %f1001;
	// begin inline asm
	{  cvt.rn.f16.f32 %rs708, %f999;}

	// end inline asm
	st.shared.u16 	[%r4667], %rs708;
	// begin inline asm
	{  cvt.f32.f16 %f1000, %rs708;}

	// end inline asm
	mul.wide.s32 	%rd1084, %r6710, 4;
	add.s64 	%rd1085, %rd3, %rd1084;
	st.global.f32 	[%rd1085], %f1000;
$L__BB4_822:
	setp.ge.s32 	%p976, %r1323, %r2506;
	add.s32 	%r1348, %r6713, %r57;
	setp.ge.s32 	%p977, %r6709, %r2507;
	or.pred  	%p978, %p976, %p977;
	@%p978 bra 	$L__BB4_824;
	mad.lo.s32 	%r4669, %r62, 1056, %r6703;
	shl.b32 	%r4670, %r56, 5;
	add.s32 	%r4671, %r4669, %r4670;
	add.s32 	%r4673, %r4671, %r4653;
	shl.b32 	%r4674, %r4673, 1;
	add.s32 	%r4675, %r6712, %r4674;
	ld.shared.u16 	%rs710, [%r4675];
	// begin inline asm
	{  cvt.f32.f16 %f1002, %rs710;}

	// end inline asm
	add.s32 	%r4676, %r6703, %r2;
	add.s32 	%r4677, %r4676, %r4653;
	mul.wide.u32 	%rd1086, %r4677, 4;
	add.s64 	%rd1087, %rd1936, %rd1086;
	ld.global.f32 	%f1005, [%rd1087];
	add.f32 	%f1003, %f1002, %f1005;
	// begin inline asm
	{  cvt.rn.f16.f32 %rs711, %f1003;}

	// end inline asm
	st.shared.u16 	[%r4675], %rs711;
	// begin inline asm
	{  cvt.f32.f16 %f1004, %rs711;}

	// end inline asm
	mul.wide.s32 	%rd1088, %r6708, 4;
	add.s64 	%rd1089, %rd3, %rd1088;
	st.global.f32 	[%rd1089], %f1004;
$L__BB4_824:
	setp.ge.s32 	%p979, %r1323, %r2506;
	add.s32 	%r1349, %r1348, %r57;
	setp.ge.s32 	%p980, %r6707, %r2507;
	or.pred  	%p981, %p979, %p980;
	@%p981 bra 	$L__BB4_826;
	mad.lo.s32 	%r4678, %r62, 1056, %r6703;
	shl.b32 	%r4679, %r56, 5;
	add.s32 	%r4680, %r4678, %r4679;
	add.s32 	%r4682, %r4680, %r4654;
	shl.b32 	%r4683, %r4682, 1;
	add.s32 	%r4684, %r6712, %r4683;
	ld.shared.u16 	%rs713, [%r4684];
	// begin inline asm
	{  cvt.f32.f16 %f1006, %rs713;}

	// end inline asm
	add.s32 	%r4685, %r6703, %r2;
	add.s32 	%r4686, %r4685, %r4654;
	mul.wide.u32 	%rd1090, %r4686, 4;
	add.s64 	%rd1091, %rd1936, %rd1090;
	ld.global.f32 	%f1009, [%rd1091];
	add.f32 	%f1007, %f1006, %f1009;
	// begin inline asm
	{  cvt.rn.f16.f32 %rs714, %f1007;}

	// end inline asm
	st.shared.u16 	[%r4684], %rs714;
	// begin inline asm
	{  cvt.f32.f16 %f1008, %rs714;}

	// end inline asm
	mul.wide.s32 	%rd1092, %r6706, 4;
	add.s64 	%rd1093, %rd3, %rd1092;
	st.global.f32 	[%rd1093], %f1008;
$L__BB4_826:
	add.s32 	%r4687, %r1349, %r57;
	add.s32 	%r6713, %r4687, %r57;
	shl.b32 	%r4688, %r57, 3;
	add.s32 	%r6712, %r6712, %r4688;
	shl.b32 	%r4689, %r57, 2;
	add.s32 	%r6711, %r6711, %r4689;
	add.s64 	%rd1936, %rd1936, %rd1094;
	add.s32 	%r6710, %r6710, %r4689;
	add.s32 	%r6709, %r6709, %r4689;
	add.s32 	%r6708, %r6708, %r4689;
	add.s32 	%r6707, %r6707, %r4689;
	add.s32 	%r6706, %r6706, %r4689;
	add.s32 	%r6705, %r6705, %r4689;
	add.s32 	%r6704, %r6704, %r4689;
	setp.lt.u32 	%p982, %r6713, 32;
	@%p982 bra 	$L__BB4_818;
$L__BB4_827:
	add.s32 	%r1360, %r1322, %r62;
	setp.gt.u32 	%p983, %r1360, 63;
	@%p983 bra 	$L__BB4_1516;
	setp.gt.u32 	%p984, %r7033, 31;
	@%p984 bra 	$L__BB4_850;
	add.s32 	%r1361, %r1360, %r1;
	shl.b32 	%r1362, %r1360, 5;
	mul.lo.s32 	%r1363, %r1361, %r2507;
	and.b32  	%r1364, %r65, 3;
	setp.eq.s32 	%p985, %r1364, 0;
	mov.u32 	%r6714, %r7033;
	@%p985 bra 	$L__BB4_839;
	setp.ge.s32 	%p986, %r1361, %r2506;
	setp.ge.s32 	%p987, %r66, %r2507;
	or.pred  	%p988, %p986, %p987;
	@%p988 bra 	$L__BB4_832;
	add.s32 	%r4692, %r1362, %r7033;
	shl.b32 	%r4693, %r4692, 1;
	mov.u32 	%r4694, _ZZ14linear_forwardPfS_S_S_iiiE2Cs;
	add.s32 	%r4695, %r4694, %r4693;
	ld.shared.u16 	%rs716, [%r4695];
	// begin inline asm
	{  cvt.f32.f16 %f1010, %rs716;}

	// end inline asm
	mul.wide.u32 	%rd1095, %r66, 4;
	add.s64 	%rd1096, %rd1966, %rd1095;
	ld.global.f32 	%f1013, [%rd1096];
	add.f32 	%f1011, %f1010, %f1013;
	// begin inline asm
	{  cvt.rn.f16.f32 %rs717, %f1011;}

	// end inline asm
	st.shared.u16 	[%r4695], %rs717;
	// begin inline asm
	{  cvt.f32.f16 %f1012, %rs717;}

	// end inline asm
	add.s32 	%r4696, %r66, %r1363;
	mul.wide.s32 	%rd1097, %r4696, 4;
	add.s64 	%rd1098, %rd3, %rd1097;
	st.global.f32 	[%rd1098], %f1012;
$L__BB4_832:
	setp.eq.s32 	%p989, %r1364, 1;
	mov.u32 	%r6714, %r63;
	@%p989 bra 	$L__BB4_839;
	setp.ge.s32 	%p990, %r1361, %r2506;
	setp.ge.s32 	%p991, %r67, %r2507;
	or.pred  	%p992, %p990, %p991;
	@%p992 bra 	$L__BB4_835;
	add.s32 	%r4697, %r1362, %r63;
	shl.b32 	%r4698, %r4697, 1;
	mov.u32 	%r4699, _ZZ14linear_forwardPfS_S_S_iiiE2Cs;
	add.s32 	%r4700, %r4699, %r4698;
	ld.shared.u16 	%rs719, [%r4700];
	// begin inline asm
	{  cvt.f32.f16 %f1014, %rs719;}

	// end inline asm
	ld.global.f32 	%f1017, [%rd7];
	add.f32 	%f1015, %f1014, %f1017;
	// begin inline asm
	{  cvt.rn.f16.f32 %rs720, %f1015;}

	// end inline asm
	st.shared.u16 	[%r4700], %rs720;
	// begin inline asm
	{  cvt.f32.f16 %f1016, %rs720;}

	// end inline asm
	add.s32 	%r4701, %r67, %r1363;
	mul.wide.s32 	%rd1099, %r4701, 4;
	add.s64 	%rd1100, %rd3, %rd1099;
	st.global.f32 	[%rd1100], %f1016;
$L__BB4_835:
	setp.eq.s32 	%p993, %r1364, 2;
	mov.u32 	%r6714, %r68;
	@%p993 bra 	$L__BB4_839;
	setp.ge.s32 	%p994, %r1361, %r2506;
	setp.ge.s32 	%p995, %r69, %r2507;
	or.pred  	%p996, %p994, %p995;
	@%p996 bra 	$L__BB4_838;
	add.s32 	%r4702, %r1362, %r68;
	shl.b32 	%r4703, %r4702, 1;
	mov.u32 	%r4704, _ZZ14linear_forwardPfS_S_S_iiiE2Cs;
	add.s32 	%r4705, %r4704, %r4703;
	ld.shared.u16 	%rs722, [%r4705];
	// begin inline asm
	{  cvt.f32.f16 %f1018, %rs722;}

	// end inline asm
	add.s64 	%rd1102, %rd7, %rd180;
	ld.global.f32 	%f1021, [%rd1102];
	add.f32 	%f1019, %f1018, %f1021;
	// begin inline asm
	{  cvt.rn.f16.f32 %rs723, %f1019;}

	// end inline asm
	st.shared.u16 	[%r4705], %rs723;
	// begin inline asm
	{  cvt.f32.f16 %f1020, %rs723;}

	// end inline asm
	add.s32 	%r4706, %r69, %r1363;
	mul.wide.s32 	%rd1103, %r4706, 4;
	add.s64 	%rd1104, %rd3, %rd1103;
	st.global.f32 	[%rd1104], %f1020;
$L__BB4_838:
	add.s32 	%r6714, %r68, %r57;
$L__BB4_839:
	setp.lt.u32 	%p997, %r64, 3;
	@%p997 bra 	$L__BB4_850;
	shl.b32 	%r4708, %r57, 1;
	mul.lo.s32 	%r4709, %r57, 3;
	add.s32 	%r6715, %r6714, %r2;
	add.s32 	%r6722, %r6715, %r57;
	add.s32 	%r6721, %r6722, %r1363;
	add.s32 	%r6720, %r6715, %r4708;
	add.s32 	%r6716, %r6715, %r1363;
	add.s32 	%r6719, %r6716, %r4708;
	add.s32 	%r6718, %r6715, %r4709;
	add.s32 	%r6717, %r6716, %r4709;
	mov.u32 	%r6723, _ZZ14linear_forwardPfS_S_S_iiiE2Cs;
	mul.wide.u32 	%rd1121, %r57, 16;
	mov.u64 	%rd1937, %rd1966;
	mov.u32 	%r6724, %r6714;
$L__BB4_841:
	setp.ge.s32 	%p998, %r1361, %r2506;
	setp.ge.s32 	%p999, %r6715, %r2507;
	or.pred  	%p1000, %p998, %p999;
	@%p1000 bra 	$L__BB4_843;
	mad.lo.s32 	%r4711, %r62, 1088, %r6714;
	shl.b32 	%r4712, %r56, 5;
	add.s32 	%r4713, %r4711, %r4712;
	shl.b32 	%r4714, %r4713, 1;
	add.s32 	%r4715, %r6723, %r4714;
	ld.shared.u16 	%rs725, [%r4715];
	// begin inline asm
	{  cvt.f32.f16 %f1022, %rs725;}

	// end inline asm
	add.s32 	%r4716, %r6714, %r2;
	mul.wide.u32 	%rd1105, %r4716, 4;
	add.s64 	%rd1106, %rd1937, %rd1105;
	ld.global.f32 	%f1025, [%rd1106];
	add.f32 	%f1023, %f1022, %f1025;
	// begin inline asm
	{  cvt.rn.f16.f32 %rs726, %f1023;}

	// end inline asm
	st.shared.u16 	[%r4715], %rs726;
	// begin inline asm
	{  cvt.f32.f16 %f1024, %rs726;}

	// end inline asm
	mul.wide.s32 	%rd1107, %r6716, 4;
	add.s64 	%rd1108, %rd3, %rd1107;
	st.global.f32 	[%rd1108], %f1024;
$L__BB4_843:
	setp.ge.s32 	%p1001, %r1361, %r2506;
	setp.ge.s32 	%p1002, %r6722, %r2507;
	or.pred  	%p1003, %p1001, %p1002;
	@%p1003 bra 	$L__BB4_845;
	add.s32 	%r4717, %r57, %r6714;
	mad.lo.s32 	%r4718, %r62, 1088, %r4717;
	shl.b32 	%r4719, %r56, 5;
	add.s32 	%r4720, %r4718, %r4719;
	shl.b32 	%r4721, %r4720, 1;
	add.s32 	%r4722, %r6723, %r4721;
	ld.shared.u16 	%rs728, [%r4722];
	// begin inline asm
	{  cvt.f32.f16 %f1026, %rs728;}

	// end inline asm
	add.s32 	%r4723, %r4717, %r2;
	mul.wide.u32 	%rd1109, %r4723, 4;
	add.s64 	%rd1110, %rd1937, %rd1109;
	ld.global.f32 	%f1029, [%rd1110];
	add.f32 	%f1027, %f1026, %f1029;
	// begin inline asm
	{  cvt.rn.f16.f32 %rs729, %f1027;}

	// end inline asm
	st.shared.u16 	[%r4722], %rs729;
	// begin inline asm
	{  cvt.f32.f16 %f1028, %rs729;}

	// end inline asm
	mul.wide.s32 	%rd1111, %r6721, 4;
	add.s64 	%rd1112, %rd3, %rd1111;
	st.global.f32 	[%rd1112], %f1028;
$L__BB4_845:
	setp.ge.s32 	%p1004, %r1361, %r2506;
	add.s32 	%r1386, %r6724, %r57;
	setp.ge.s32 	%p1005, %r6720, %r2507;
	or.pred  	%p1006, %p1004, %p1005;
	@%p1006 bra 	$L__BB4_847;
	mad.lo.s32 	%r4724, %r62, 1088, %r6714;
	shl.b32 	%r4725, %r56, 5;
	add.s32 	%r4726, %r4724, %r4725;
	add.s32 	%r4728, %r4726, %r4708;
	shl.b32 	%r4729, %r4728, 1;
	add.s32 	%r4730, %r6723, %r4729;
	ld.shared.u16 	%rs731, [%r4730];
	// begin inline asm
	{  cvt.f32.f16 %f1030, %rs731;}

	// end inline asm
	add.s32 	%r4731, %r6714, %r2;
	add.s32 	%r4732, %r4731, %r4708;
	mul.wide.u32 	%rd1113, %r4732, 4;
	add.s64 	%rd1114, %rd1937, %rd1113;
	ld.global.f32 	%f1033, [%rd1114];
	add.f32 	%f1031, %f1030, %f1033;
	// begin inline asm
	{  cvt.rn.f16.f32 %rs732, %f1031;}

	// end inline asm
	st.shared.u16 	[%r4730], %rs732;
	// begin inline asm
	{  cvt.f32.f16 %f1032, %rs732;}

	// end inline asm
	mul.wide.s32 	%rd1115, %r6719, 4;
	add.s64 	%rd1116, %rd3, %rd1115;
	st.global.f32 	[%rd1116], %f1032;
$L__BB4_847:
	setp.ge.s32 	%p1007, %r1361, %r2506;
	add.s32 	%r1387, %r1386, %r57;
	setp.ge.s32 	%p1008, %r6718, %r2507;
	or.pred  	%p1009, %p1007, %p1008;
	@%p1009 bra 	$L__BB4_849;
	mad.lo.s32 	%r4733, %r62, 1088, %r6714;
	shl.b32 	%r4734, %r56, 5;
	add.s32 	%r4735, %r4733, %r4734;
	add.s32 	%r4737, %r4735, %r4709;
	shl.b32 	%r4738, %r4737, 1;
	add.s32 	%r4739, %r6723, %r4738;
	ld.shared.u16 	%rs734, [%r4739];
	// begin inline asm
	{  cvt.f32.f16 %f1034, %rs734;}

	// end inline asm
	add.s32 	%r4740, %r6714, %r2;
	add.s32 	%r4741, %r4740, %r4709;
	mul.wide.u32 	%rd1117, %r4741, 4;
	add.s64 	%rd1118, %rd1937, %rd1117;
	ld.global.f32 	%f1037, [%rd1118];
	add.f32 	%f1035, %f1034, %f1037;
	// begin inline asm
	{  cvt.rn.f16.f32 %rs735, %f1035;}

	// end inline asm
	st.shared.u16 	[%r4739], %rs735;
	// begin inline asm
	{  cvt.f32.f16 %f1036, %rs735;}

	// end inline asm
	mul.wide.s32 	%rd1119, %r6717, 4;
	add.s64 	%rd1120, %rd3, %rd1119;
	st.global.f32 	[%rd1120], %f1036;
$L__BB4_849:
	add.s32 	%r4742, %r1387, %r57;
	add.s32 	%r6724, %r4742, %r57;
	shl.b32 	%r4743, %r57, 3;
	add.s32 	%r6723, %r6723, %r4743;
	shl.b32 	%r4744, %r57, 2;
	add.s32 	%r6722, %r6722, %r4744;
	add.s64 	%rd1937, %rd1937, %rd1121;
	add.s32 	%r6721, %r6721, %r4744;
	add.s32 	%r6720, %r6720, %r4744;
	add.s32 	%r6719, %r6719, %r4744;
	add.s32 	%r6718, %r6718, %r4744;
	add.s32 	%r6717, %r6717, %r4744;
	add.s32 	%r6716, %r6716, %r4744;
	add.s32 	%r6715, %r6715, %r4744;
	setp.lt.u32 	%p1010, %r6724, 32;
	@%p1010 bra 	$L__BB4_841;
$L__BB4_850:
	add.s32 	%r1398, %r1360, %r62;
	setp.gt.u32 	%p1011, %r1398, 63;
	@%p1011 bra 	$L__BB4_1516;
	setp.gt.u32 	%p1012, %r7033, 31;
	@%p1012 bra 	$L__BB4_873;
	add.s32 	%r1399, %r1398, %r1;
	shl.b32 	%r1400, %r1398, 5;
	mul.lo.s32 	%r1401, %r1399, %r2507;
	and.b32  	%r1402, %r65, 3;
	setp.eq.s32 	%p1013, %r1402, 0;
	mov.u32 	%r6725, %r7033;
	@%p1013 bra 	$L__BB4_862;
	setp.ge.s32 	%p1014, %r1399, %r2506;
	setp.ge.s32 	%p1015, %r66, %r2507;
	or.pred  	%p1016, %p1014, %p1015;
	@%p1016 bra 	$L__BB4_855;
	add.s32 	%r4747, %r1400, %r7033;
	shl.b32 	%r4748, %r4747, 1;
	mov.u32 	%r4749, _ZZ14linear_forwardPfS_S_S_iiiE2Cs;
	add.s32 	%r4750, %r4749, %r4748;
	ld.shared.u16 	%rs737, [%r4750];
	// begin inline asm
	{  cvt.f32.f16 %f1038, %rs737;}

	// end inline asm
	mul.wide.u32 	%rd1122, %r66, 4;
	add.s64 	%rd1123, %rd1966, %rd1122;
	ld.global.f32 	%f1041, [%rd1123];
	add.f32 	%f1039, %f1038, %f1041;
	// begin inline asm
	{  cvt.rn.f16.f32 %rs738, %f1039;}

	// end inline asm
	st.shared.u16 	[%r4750], %rs738;
	// begin inline asm
	{  cvt.f32.f16 %f1040, %rs738;}

	// end inline asm
	add.s32 	%r4751, %r66, %r1401;
	mul.wide.s32 	%rd1124, %r4751, 4;
	add.s64 	%rd1125, %rd3, %rd1124;
	st.global.f32 	[%rd1125], %f1040;
$L__BB4_855:
	setp.eq.s32 	%p1017, %r1402, 1;
	mov.u32 	%r6725, %r63;
	@%p1017 bra 	$L__BB4_862;
	setp.ge.s32 	%p1018, %r1399, %r2506;
	setp.ge.s32 	%p1019, %r67, %r2507;
	or.pred  	%p1020, %p1018, %p1019;
	@%p1020 bra 	$L__BB4_858;
	add.s32 	%r4752, %r1400, %r63;
	shl.b32 	%r4753, %r4752, 1;
	mov.u32 	%r4754, _ZZ14linear_forwardPfS_S_S_iiiE2Cs;
	add.s32 	%r4755, %r4754, %r4753;
	ld.shared.u16 	%rs740, [%r4755];
	// begin inline asm
	{  cvt.f32.f16 %f1042, %rs740;}

	// end inline asm
	ld.global.f32 	%f1045, [%rd7];
	add.f32 	%f1043, %f1042, %f1045;
	// begin inline asm
	{  cvt.rn.f16.f32 %rs741, %f1043;}

	// end inline asm
	st.shared.u16 	[%r4755], %rs741;
	// begin inline asm
	{  cvt.f32.f16 %f1044, %rs741;}

	// end inline asm
	add.s32 	%r4756, %r67, %r1401;
	mul.wide.s32 	%rd1126, %r4756, 4;
	add.s64 	%rd1127, %rd3, %rd1126;
	st.global.f32 	[%rd1127], %f1044;
$L__BB4_858:
	setp.eq.s32 	%p1021, %r1402, 2;
	mov.u32 	%r6725, %r68;
	@%p1021 bra 	$L__BB4_862;
	setp.ge.s32 	%p1022, %r1399, %r2506;
	setp.ge.s32 	%p1023, %r69, %r2507;
	or.pred  	%p1024, %p1022, %p1023;
	@%p1024 bra 	$L__BB4_861;
	add.s32 	%r4757, %r1400, %r68;
	shl.b32 	%r4758, %r4757, 1;
	mov.u32 	%r4759, _ZZ14linear_forwardPfS_S_S_iiiE2Cs;
	add.s32 	%r4760, %r4759, %r4758;
	ld.shared.u16 	%rs743, [%r4760];
	// begin inline asm
	{  cvt.f32.f16 %f1046, %rs743;}

	// end inline asm
	add.s64 	%rd1129, %rd7, %rd180;
	ld.global.f32 	%f1049, [%rd1129];
	add.f32 	%f1047, %f1046, %f1049;
	// begin inline asm
	{  cvt.rn.f16.f32 %rs744, %f1047;}

	// end inline asm
	st.shared.u16 	[%r4760], %rs744;
	// begin inline asm
	{  cvt.f32.f16 %f1048, %rs744;}

	// end inline asm
	add.s32 	%r4761, %r69, %r1401;
	mul.wide.s32 	%rd1130, %r4761, 4;
	add.s64 	%rd1131, %rd3, %rd1130;
	st.global.f32 	[%rd1131], %f1048;
$L__BB4_861:
	add.s32 	%r6725, %r68, %r57;
$L__BB4_862:
	setp.lt.u32 	%p1025, %r64, 3;
	@%p1025 bra 	$L__BB4_873;
	shl.b32 	%r4763, %r57, 1;
	mul.lo.s32 	%r4764, %r57, 3;
	add.s32 	%r6726, %r6725, %r2;
	add.s32 	%r6733, %r6726, %r57;
	add.s32 	%r6732, %r6733, %r1401;
	add.s32 	%r6731, %r6726, %r4763;
	add.s32 	%r6727, %r6726, %r1401;
	add.s32 	%r6730, %r6727, %r4763;
	add.s32 	%r6729, %r6726, %r4764;
	add.s32 	%r6728, %r6727, %r4764;
	mov.u32 	%r6734, _ZZ14linear_forwardPfS_S_S_iiiE2Cs;
	mul.wide.u32 	%rd1148, %r57, 16;
	mov.u64 	%rd1938, %rd1966;
	mov.u32 	%r6735, %r6725;
$L__BB4_864:
	setp.ge.s32 	%p1026, %r1399, %r2506;
	setp.ge.s32 	%p1027, %r6726, %r2507;
	or.pred  	%p1028, %p1026, %p1027;
	@%p1028 bra 	$L__BB4_866;
	mad.lo.s32 	%r4766, %r62, 1120, %r6725;
	shl.b32 	%r4767, %r56, 5;
	add.s32 	%r4768, %r4766, %r4767;
	shl.b32 	%r4769, %r4768, 1;
	add.s32 	%r4770, %r6734, %r4769;
	ld.shared.u16 	%rs746, [%r4770];
	// begin inline asm
	{  cvt.f32.f16 %f1050, %rs746;}

	// end inline asm
	add.s32 	%r4771, %r6725, %r2;
	mul.wide.u32 	%rd1132, %r4771, 4;
	add.s64 	%rd1133, %rd1938, %rd1132;
	ld.global.f32 	%f1053, [%rd1133];
	add.f32 	%f1051, %f1050, %f1053;
	// begin inline asm
	{  cvt.rn.f16.f32 %rs747, %f1051;}

	// end inline asm
	st.shared.u16 	[%r4770], %rs747;
	// begin inline asm
	{  cvt.f32.f16 %f1052, %rs747;}

	// end inline asm
	mul.wide.s32 	%rd1134, %r6727, 4;
	add.s64 	%rd1135, %rd3, %rd1134;
	st.global.f32 	[%rd1135], %f1052;
$L__BB4_866:
	setp.ge.s32 	%p1029, %r1399, %r2506;
	setp.ge.s32 	%p1030, %r6733, %r2507;
	or.pred  	%p1031, %p1029, %p1030;
	@%p1031 bra 	$L__BB4_868;
	add.s32 	%r4772, %r57, %r6725;
	mad.lo.s32 	%r4773, %r62, 1120, %r4772;
	shl.b32 	%r4774, %r56, 5;
	add.s32 	%r4775, %r4773, %r4774;
	shl.b32 	%r4776, %r4775, 1;
	add.s32 	%r4777, %r6734, %r4776;
	ld.shared.u16 	%rs749, [%r4777];
	// begin inline asm
	{  cvt.f32.f16 %f1054, %rs749;}

	// end inline asm
	add.s32 	%r4778, %r4772, %r2;
	mul.wide.u32 	%rd1136, %r4778, 4;
	add.s64 	%rd1137, %rd1938, %rd1136;
	ld.global.f32 	%f1057, [%rd1137];
	add.f32 	%f1055, %f1054, %f1057;
	// begin inline asm
	{  cvt.rn.f16.f32 %rs750, %f1055;}

	// end inline asm
	st.shared.u16 	[%r4777], %rs750;
	// begin inline asm
	{  cvt.f32.f16 %f1056, %rs750;}

	// end inline asm
	mul.wide.s32 	%rd1138, %r6732, 4;
	add.s64 	%rd1139, %rd3, %rd1138;
	st.global.f32 	[%rd1139], %f1056;
$L__BB4_868:
	setp.ge.s32 	%p1032, %r1399, %r2506;
	add.s32 	%r1424, %r6735, %r57;
	setp.ge.s32 	%p1033, %r6731, %r2507;
	or.pred  	%p1034, %p1032, %p1033;
	@%p1034 bra 	$L__BB4_870;
	mad.lo.s32 	%r4779, %r62, 1120, %r6725;
	shl.b32 	%r4780, %r56, 5;
	add.s32 	%r4781, %r4779, %r4780;
	add.s32 	%r4783, %r4781, %r4763;
	shl.b32 	%r4784, %r4783, 1;
	add.s32 	%r4785, %r6734, %r4784;
	ld.shared.u16 	%rs752, [%r4785];
	// begin inline asm
	{  cvt.f32.f16 %f1058, %rs752;}

	// end inline asm
	add.s32 	%r4786, %r6725, %r2;
	add.s32 	%r4787, %r4786, %r4763;
	mul.wide.u32 	%rd1140, %r4787, 4;
	add.s64 	%rd1141, %rd1938, %rd1140;
	ld.global.f32 	%f1061, [%rd1141];
	add.f32 	%f1059, %f1058, %f1061;
	// begin inline asm
	{  cvt.rn.f16.f32 %rs753, %f1059;}

	// end inline asm
	st.shared.u16 	[%r4785], %rs753;
	// begin inline asm
	{  cvt.f32.f16 %f1060, %rs753;}

	// end inline asm
	mul.wide.s32 	%rd1142, %r6730, 4;
	add.s64 	%rd1143, %rd3, %rd1142;
	st.global.f32 	[%rd1143], %f1060;
$L__BB4_870:
	setp.ge.s32 	%p1035, %r1399, %r2506;
	add.s32 	%r1425, %r1424, %r57;
	setp.ge.s32 	%p1036, %r6729, %r2507;
	or.pred  	%p1037, %p1035, %p1036;
	@%p1037 bra 	$L__BB4_872;
	mad.lo.s32 	%r4788, %r62, 1120, %r6725;
	shl.b32 	%r4789, %r56, 5;
	add.s32 	%r4790, %r4788, %r4789;
	add.s32 	%r4792, %r4790, %r4764;
	shl.b32 	%r4793, %r4792, 1;
	add.s32 	%r4794, %r6734, %r4793;
	ld.shared.u16 	%rs755, [%r4794];
	// begin inline asm
	{  cvt.f32.f16 %f1062, %rs755;}

	// end inline asm
	add.s32 	%r4795, %r6725, %r2;
	add.s32 	%r4796, %r4795, %r4764;
	mul.wide.u32 	%rd1144, %r4796, 4;
	add.s64 	%rd1145, %rd1938, %rd1144;
	ld.global.f32 	%f1065, [%rd1145];
	add.f32 	%f1063, %f1062, %f1065;
	// begin inline asm
	{  cvt.rn.f16.f32 %rs756, %f1063;}

	// end inline asm
	st.shared.u16 	[%r4794], %rs756;
	// begin inline asm
	{  cvt.f32.f16 %f1064, %rs756;}

	// end inline asm
	mul.wide.s32 	%rd1146, %r6728, 4;
	add.s64 	%rd1147, %rd3, %rd1146;
	st.global.f32 	[%rd1147], %f1064;
$L__BB4_872:
	add.s32 	%r4797, %r1425, %r57;
	add.s32 	%r6735, %r4797, %r57;
	shl.b32 	%r4798, %r57, 3;
	add.s32 	%r6734, %r6734, %r4798;
	shl.b32 	%r4799, %r57, 2;
	add.s32 	%r6733, %r6733, %r4799;
	add.s64 	%rd1938, %rd1938, %rd1148;
	add.s32 	%r6732, %r6732, %r4799;
	add.s32 	%r6731, %r6731, %r4799;
	add.s32 	%r6730, %r6730, %r4799;
	add.s32 	%r6729, %r6729, %r4799;
	add.s32 	%r6728, %r6728, %r4799;
	add.s32 	%r6727, %r6727, %r4799;
	add.s32 	%r6726, %r6726, %r4799;
	setp.lt.u32 	%p1038, %r6735, 32;
	@%p1038 bra 	$L__BB4_864;
$L__BB4_873:
	add.s32 	%r1436, %r1398, %r62;
	setp.gt.u32 	%p1039, %r1436, 63;
	@%p1039 bra 	$L__BB4_1516;
	setp.gt.u32 	%p1040, %r7033, 31;
	@%p1040 bra 	$L__BB4_896;
	add.s32 	%r1437, %r1436, %r1;
	shl.b32 	%r1438, %r1436, 5;
	mul.lo.s32 	%r1439, %r1437, %r2507;
	and.b32  	%r1440, %r65, 3;
	setp.eq.s32 	%p1041, %r1440, 0;
	mov.u32 	%r6736, %r7033;
	@%p1041 bra 	$L__BB4_885;
	setp.ge.s32 	%p1042, %r1437, %r2506;
	setp.ge.s32 	%p1043, %r66, %r2507;
	or.pred  	%p1044, %p1042, %p1043;
	@%p1044 bra 	$L__BB4_878;
	add.s32 	%r4802, %r1438, %r7033;
	shl.b32 	%r4803, %r4802, 1;
	mov.u32 	%r4804, _ZZ14linear_forwardPfS_S_S_iiiE2Cs;
	add.s32 	%r4805, %r4804, %r4803;
	ld.shared.u16 	%rs758, [%r4805];
	// begin inline asm
	{  cvt.f32.f16 %f1066, %rs758;}

	// end inline asm
	mul.wide.u32 	%rd1149, %r66, 4;
	add.s64 	%rd1150, %rd1966, %rd1149;
	ld.global.f32 	%f1069, [%rd1150];
	add.f32 	%f1067, %f1066, %f1069;
	// begin inline asm
	{  cvt.rn.f16.f32 %rs759, %f1067;}

	// end inline asm
	st.shared.u16 	[%r4805], %rs759;
	// begin inline asm
	{  cvt.f32.f16 %f1068, %rs759;}

	// end inline asm
	add.s32 	%r4806, %r66, %r1439;
	mul.wide.s32 	%rd1151, %r4806, 4;
	add.s64 	%rd1152, %rd3, %rd1151;
	st.global.f32 	[%rd1152], %f1068;
$L__BB4_878:
	setp.eq.s32 	%p1045, %r1440, 1;
	mov.u32 	%r6736, %r63;
	@%p1045 bra 	$L__BB4_885;
	setp.ge.s32 	%p1046, %r1437, %r2506;
	setp.ge.s32 	%p1047, %r67, %r2507;
	or.pred  	%p1048, %p1046, %p1047;
	@%p1048 bra 	$L__BB4_881;
	add.s32 	%r4807, %r1438, %r63;
	shl.b32 	%r4808, %r4807, 1;
	mov.u32 	%r4809, _ZZ14linear_forwardPfS_S_S_iiiE2Cs;
	add.s32 	%r4810, %r4809, %r4808;
	ld.shared.u16 	%rs761, [%r4810];
	// begin inline asm
	{  cvt.f32.f16 %f1070, %rs761;}

	// end inline asm
	ld.global.f32 	%f1073, [%rd7];
	add.f32 	%f1071, %f1070, %f1073;
	// begin inline asm
	{  cvt.rn.f16.f32 %rs762, %f1071;}

	// end inline asm
	st.shared.u16 	[%r4810], %rs762;
	// begin inline asm
	{  cvt.f32.f16 %f1072, %rs762;}

	// end inline asm
	add.s32 	%r4811, %r67, %r1439;
	mul.wide.s32 	%rd1153, %r4811, 4;
	add.s64 	%rd1154, %rd3, %rd1153;
	st.global.f32 	[%rd1154], %f1072;
$L__BB4_881:
	setp.eq.s32 	%p1049, %r1440, 2;
	mov.u32 	%r6736, %r68;
	@%p1049 bra 	$L__BB4_885;
	setp.ge.s32 	%p1050, %r1437, %r2506;
	setp.ge.s32 	%p1051, %r69, %r2507;
	or.pred  	%p1052, %p1050, %p1051;
	@%p1052 bra 	$L__BB4_884;
	add.s32 	%r4812, %r1438, %r68;
	shl.b32 	%r4813, %r4812, 1;
	mov.u32 	%r4814, _ZZ14linear_forwardPfS_S_S_iiiE2Cs;
	add.s32 	%r4815, %r4814, %r4813;
	ld.shared.u16 	%rs764, [%r4815];
	// begin inline asm
	{  cvt.f32.f16 %f1074, %rs764;}

	// end inline asm
	add.s64 	%rd1156, %rd7, %rd180;
	ld.global.f32 	%f1077, [%rd1156];
	add.f32 	%f1075, %f1074, %f1077;
	// begin inline asm
	{  cvt.rn.f16.f32 %rs765, %f1075;}

	// end inline asm
	st.shared.u16 	[%r4815], %rs765;
	// begin inline asm
	{  cvt.f32.f16 %f1076, %rs765;}

	// end inline asm
	add.s32 	%r4816, %r69, %r1439;
	mul.wide.s32 	%rd1157, %r4816, 4;
	add.s64 	%rd1158, %rd3, %rd1157;
	st.global.f32 	[%rd1158], %f1076;
$L__BB4_884:
	add.s32 	%r6736, %r68, %r57;
$L__BB4_885:
	setp.lt.u32 	%p1053, %r64, 3;
	@%p1053 bra 	$L__BB4_896;
	shl.b32 	%r4818, %r57, 1;
	mul.lo.s32 	%r4819, %r57, 3;
	add.s32 	%r6737, %r6736, %r2;
	add.s32 	%r6744, %r6737, %r57;
	add.s32 	%r6743, %r6744, %r1439;
	add.s32 	%r6742, %r6737, %r4818;
	add.s32 	%r6738, %r6737, %r1439;
	add.s32 	%r6741, %r6738, %r4818;
	add.s32 	%r6740, %r6737, %r4819;
	add.s32 	%r6739, %r6738, %r4819;
	mov.u32 	%r6745, _ZZ14linear_forwardPfS_S_S_iiiE2Cs;
	mul.wide.u32 	%rd1175, %r57, 16;
	mov.u64 	%rd1939, %rd1966;
	mov.u32 	%r6746, %r6736;
$L__BB4_887:
	setp.ge.s32 	%p1054, %r1437, %r2506;
	setp.ge.s32 	%p1055, %r6737, %r2507;
	or.pred  	%p1056, %p1054, %p1055;
	@%p1056 bra 	$L__BB4_889;
	mad.lo.s32 	%r4821, %r62, 1152, %r6736;
	shl.b32 	%r4822, %r56, 5;
	add.s32 	%r4823, %r4821, %r4822;
	shl.b32 	%r4824, %r4823, 1;
	add.s32 	%r4825, %r6745, %r4824;
	ld.shared.u16 	%rs767, [%r4825];
	// begin inline asm
	{  cvt.f32.f16 %f1078, %rs767;}

	// end inline asm
	add.s32 	%r4826, %r6736, %r2;
	mul.wide.u32 	%rd1159, %r4826, 4;
	add.s64 	%rd1160, %rd1939, %rd1159;
	ld.global.f32 	%f1081, [%rd1160];
	add.f32 	%f1079, %f1078, %f1081;
	// begin inline asm
	{  cvt.rn.f16.f32 %rs768, %f1079;}

	// end inline asm
	st.shared.u16 	[%r4825], %rs768;
	// begin inline asm
	{  cvt.f32.f16 %f1080, %rs768;}

	// end inline asm
	mul.wide.s32 	%rd1161, %r6738, 4;
	add.s64 	%rd1162, %rd3, %rd1161;
	st.global.f32 	[%rd1162], %f1080;
$L__BB4_889:
	setp.ge.s32 	%p1057, %r1437, %r2506;
	setp.ge.s32 	%p1058, %r6744, %r2507;
	or.pred  	%p1059, %p1057, %p1058;
	@%p1059 bra 	$L__BB4_891;
	add.s32 	%r4827, %r57, %r6736;
	mad.lo.s32 	%r4828, %r62, 1152, %r4827;
	shl.b32 	%r4829, %r56, 5;
	add.s32 	%r4830, %r4828, %r4829;
	shl.b32 	%r4831, %r4830, 1;
	add.s32 	%r4832, %r6745, %r4831;
	ld.shared.u16 	%rs770, [%r4832];
	// begin inline asm
	{  cvt.f32.f16 %f1082, %rs770;}

	// end inline asm
	add.s32 	%r4833, %r4827, %r2;
	mul.wide.u32 	%rd1163, %r4833, 4;
	add.s64 	%rd1164, %rd1939, %rd1163;
	ld.global.f32 	%f1085, [%rd1164];
	add.f32 	%f1083, %f1082, %f1085;
	// begin inline asm
	{  cvt.rn.f16.f32 %rs771, %f1083;}

	// end inline asm
	st.shared.u16 	[%r4832], %rs771;
	// begin inline asm
	{  cvt.f32.f16 %f1084, %rs771;}

	// end inline asm
	mul.wide.s32 	%rd1165, %r6743, 4;
	add.s64 	%rd1166, %rd3, %rd1165;
	st.global.f32 	[%rd1166], %f1084;
$L__BB4_891:
	setp.ge.s32 	%p1060, %r1437, %r2506;
	add.s32 	%r1462, %r6746, %r57;
	setp.ge.s32 	%p1061, %r6742, %r2507;
	or.pred  	%p1062, %p1060, %p1061;
	@%p1062 bra 	$L__BB4_893;
	mad.lo.s32 	%r4834, %r62, 1152, %r6736;
	shl.b32 	%r4835, %r56, 5;
	add.s32 	%r4836, %r4834, %r4835;
	add.s32 	%r4838, %r4836, %r4818;
	shl.b32 	%r4839, %r4838, 1;
	add.s32 	%r4840, %r6745, %r4839;
	ld.shared.u16 	%rs773, [%r4840];
	// begin inline asm
	{  cvt.f32.f16 %f1086, %rs773;}

	// end inline asm
	add.s32 	%r4841, %r6736, %r2;
	add.s32 	%r4842, %r4841, %r4818;
	mul.wide.u32 	%rd1167, %r4842, 4;
	add.s64 	%rd1168, %rd1939, %rd1167;
	ld.global.f32 	%f1089, [%rd1168];
	add.f32 	%f1087, %f1086, %f1089;
	// begin inline asm
	{  cvt.rn.f16.f32 %rs774, %f1087;}

	// end inline asm
	st.shared.u16 	[%r4840], %rs774;
	// begin inline asm
	{  cvt.f32.f16 %f1088, %rs774;}

	// end inline asm
	mul.wide.s32 	%rd1169, %r6741, 4;
	add.s64 	%rd1170, %rd3, %rd1169;
	st.global.f32 	[%rd1170], %f1088;
$L__BB4_893:
	setp.ge.s32 	%p1063, %r1437, %r2506;
	add.s32 	%r1463, %r1462, %r57;
	setp.ge.s32 	%p1064, %r6740, %r2507;
	or.pred  	%p1065, %p1063, %p1064;
	@%p1065 bra 	$L__BB4_895;
	mad.lo.s32 	%r4843, %r62, 1152, %r6736;
	shl.b32 	%r4844, %r56, 5;
	add.s32 	%r4845, %r4843, %r4844;
	add.s32 	%r4847, %r4845, %r4819;
	shl.b32 	%r4848, %r4847, 1;
	add.s32 	%r4849, %r6745, %r4848;
	ld.shared.u16 	%rs776, [%r4849];
	// begin inline asm
	{  cvt.f32.f16 %f1090, %rs776;}

	// end inline asm
	add.s32 	%r4850, %r6736, %r2;
	add.s32 	%r4851, %r4850, %r4819;
	mul.wide.u32 	%rd1171, %r4851, 4;
	add.s64 	%rd1172, %rd1939, %rd1171;
	ld.global.f32 	%f1093, [%rd1172];
	add.f32 	%f1091, %f1090, %f1093;
	// begin inline asm
	{  cvt.rn.f16.f32 %rs777, %f1091;}

	// end inline asm
	st.shared.u16 	[%r4849], %rs777;
	// begin inline asm
	{  cvt.f32.f16 %f1092, %rs777;}

	// end inline asm
	mul.wide.s32 	%rd1173, %r6739, 4;
	add.s64 	%rd1174, %rd3, %rd1173;
	st.global.f32 	[%rd1174], %f1092;
$L__BB4_895:
	add.s32 	%r4852, %r1463, %r57;
	add.s32 	%r6746, %r4852, %r57;
	shl.b32 	%r4853, %r57, 3;
	add.s32 	%r6745, %r6745, %r4853;
	shl.b32 	%r4854, %r57, 2;
	add.s32 	%r6744, %r6744, %r4854;
	add.s64 	%rd1939, %rd1939, %rd1175;
	add.s32 	%r6743, %r6743, %r4854;
	add.s32 	%r6742, %r6742, %r4854;
	add.s32 	%r6741, %r6741, %r4854;
	add.s32 	%r6740, %r6740, %r4854;
	add.s32 	%r6739, %r6739, %r4854;
	add.s32 	%r6738, %r6738, %r4854;
	add.s32 	%r6737, %r6737, %r4854;
	setp.lt.u32 	%p1066, %r6746, 32;
	@%p1066 bra 	$L__BB4_887;
$L__BB4_896:
	add.s32 	%r1474, %r1436, %r62;
	setp.gt.u32 	%p1067, %r1474, 63;
	@%p1067 bra 	$L__BB4_1516;
	setp.gt.u32 	%p1068, %r7033, 31;
	@%p1068 bra 	$L__BB4_919;
	add.s32 	%r1475, %r1474, %r1;
	shl.b32 	%r1476, %r1474, 5;
	mul.lo.s32 	%r1477, %r1475, %r2507;
	and.b32  	%r1478, %r65, 3;
	setp.eq.s32 	%p1069, %r1478, 0;
	mov.u32 	%r6747, %r7033;
	@%p1069 bra 	$L__BB4_908;
	setp.ge.s32 	%p1070, %r1475, %r2506;
	setp.ge.s32 	%p1071, %r66, %r2507;
	or.pred  	%p1072, %p1070, %p1071;
	@%p1072 bra 	$L__BB4_901;
	add.s32 	%r4857, %r1476, %r7033;
	shl.b32 	%r4858, %r4857, 1;
	mov.u32 	%r4859, _ZZ14linear_forwardPfS_S_S_iiiE2Cs;
	add.s32 	%r4860, %r4859, %r4858;
	ld.shared.u16 	%rs779, [%r4860];
	// begin inline asm
	{  cvt.f32.f16 %f1094, %rs779;}

	// end inline asm
	mul.wide.u32 	%rd1176, %r66, 4;
	add.s64 	%rd1177, %rd1966, %rd1176;
	ld.global.f32 	%f1097, [%rd1177];
	add.f32 	%f1095, %f1094, %f1097;
	// begin inline asm
	{  cvt.rn.f16.f32 %rs780, %f1095;}

	// end inline asm
	st.shared.u16 	[%r4860], %rs780;
	// begin inline asm
	{  cvt.f32.f16 %f1096, %rs780;}

	// end inline asm
	add.s32 	%r4861, %r66, %r1477;
	mul.wide.s32 	%rd1178, %r4861, 4;
	add.s64 	%rd1179, %rd3, %rd1178;
	st.global.f32 	[%rd1179], %f1096;
$L__BB4_901:
	setp.eq.s32 	%p1073, %r1478, 1;
	mov.u32 	%r6747, %r63;
	@%p1073 bra 	$L__BB4_908;
	setp.ge.s32 	%p1074, %r1475, %r2506;
	setp.ge.s32 	%p1075, %r67, %r2507;
	or.pred  	%p1076, %p1074, %p1075;
	@%p1076 bra 	$L__BB4_904;
	add.s32 	%r4862, %r1476, %r63;
	shl.b32 	%r4863, %r4862, 1;
	mov.u32 	%r4864, _ZZ14linear_forwardPfS_S_S_iiiE2Cs;
	add.s32 	%r4865, %r4864, %r4863;
	ld.shared.u16 	%rs782, [%r4865];
	// begin inline asm
	{  cvt.f32.f16 %f1098, %rs782;}

	// end inline asm
	ld.global.f32 	%f1101, [%rd7];
	add.f32 	%f1099, %f1098, %f1101;
	// begin inline asm
	{  cvt.rn.f16.f32 %rs783, %f1099;}

	// end inline asm
	st.shared.u16 	[%r4865], %rs783;
	// begin inline asm
	{  cvt.f32.f16 %f1100, %rs783;}

	// end inline asm
	add.s32 	%r4866, %r67, %r1477;
	mul.wide.s32 	%rd1180, %r4866, 4;
	add.s64 	%rd1181, %rd3, %rd1180;
	st.global.f32 	[%rd1181], %f1100;
$L__BB4_904:
	setp.eq.s32 	%p1077, %r1478, 2;
	mov.u32 	%r6747, %r68;
	@%p1077 bra 	$L__BB4_908;
	setp.ge.s32 	%p1078, %r1475, %r2506;
	setp.ge.s32 	%p1079, %r69, %r2507;
	or.pred  	%p1080, %p1078, %p1079;
	@%p1080 bra 	$L__BB4_907;
	add.s32 	%r4867, %r1476, %r68;
	shl.b32 	%r4868, %r4867, 1;
	mov.u32 	%r4869, _ZZ14linear_forwardPfS_S_S_iiiE2Cs;
	add.s32 	%r4870, %r4869, %r4868;
	ld.shared.u16 	%rs785, [%r4870];
	// begin inline asm
	{  cvt.f32.f16 %f1102, %rs785;}

	// end inline asm
	add.s64 	%rd1183, %rd7, %rd180;
	ld.global.f32 	%f1105, [%rd1183];
	add.f32 	%f1103, %f1102, %f1105;
	// begin inline asm
	{  cvt.rn.f16.f32 %rs786, %f1103;}

	// end inline asm
	st.shared.u16 	[%r4870], %rs786;
	// begin inline asm
	{  cvt.f32.f16 %f1104, %rs786;}

	// end inline asm
	add.s32 	%r4871, %r69, %r1477;
	mul.wide.s32 	%rd1184, %r4871, 4;
	add.s64 	%rd1185, %rd3, %rd1184;
	st.global.f32 	[%rd1185], %f1104;
$L__BB4_907:
	add.s32 	%r6747, %r68, %r57;
$L__BB4_908:
	setp.lt.u32 	%p1081, %r64, 3;
	@%p1081 bra 	$L__BB4_919;
	shl.b32 	%r4873, %r57, 1;
	mul.lo.s32 	%r4874, %r57, 3;
	add.s32 	%r6748, %r6747, %r2;
	add.s32 	%r6755, %r6748, %r57;
	add.s32 	%r6754, %r6755, %r1477;
	add.s32 	%r6753, %r6748, %r4873;
	add.s32 	%r6749, %r6748, %r1477;
	add.s32 	%r6752, %r6749, %r4873;
	add.s32 	%r6751, %r6748, %r4874;
	add.s32 	%r6750, %r6749, %r4874;
	mov.u32 	%r6756, _ZZ14linear_forwardPfS_S_S_iiiE2Cs;
	mul.wide.u32 	%rd1202, %r57, 16;
	mov.u64 	%rd1940, %rd1966;
	mov.u32 	%r6757, %r6747;
$L__BB4_910:
	setp.ge.s32 	%p1082, %r1475, %r2506;
	setp.ge.s32 	%p1083, %r6748, %r2507;
	or.pred  	%p1084, %p1082, %p1083;
	@%p1084 bra 	$L__BB4_912;
	mad.lo.s32 	%r4876, %r62, 1184, %r6747;
	shl.b32 	%r4877, %r56, 5;
	add.s32 	%r4878, %r4876, %r4877;
	shl.b32 	%r4879, %r4878, 1;
	add.s32 	%r4880, %r6756, %r4879;
	ld.shared.u16 	%rs788, [%r4880];
	// begin inline asm
	{  cvt.f32.f16 %f1106, %rs788;}

	// end inline asm
	add.s32 	%r4881, %r6747, %r2;
	mul.wide.u32 	%rd1186, %r4881, 4;
	add.s64 	%rd1187, %rd1940, %rd1186;
	ld.global.f32 	%f1109, [%rd1187];
	add.f32 	%f1107, %f1106, %f1109;
	// begin inline asm
	{  cvt.rn.f16.f32 %rs789, %f1107;}

	// end inline asm
	st.shared.u16 	[%r4880], %rs789;
	// begin inline asm
	{  cvt.f32.f16 %f1108, %rs789;}

	// end inline asm
	mul.wide.s32 	%rd1188, %r6749, 4;
	add.s64 	%rd1189, %rd3, %rd1188;
	st.global.f32 	[%rd1189], %f1108;
$L__BB4_912:
	setp.ge.s32 	%p1085, %r1475, %r2506;
	setp.ge.s32 	%p1086, %r6755, %r2507;
	or.pred  	%p1087, %p1085, %p1086;
	@%p1087 bra 	$L__BB4_914;
	add.s32 	%r4882, %r57, %r6747;
	mad.lo.s32 	%r4883, %r62, 1184, %r4882;
	shl.b32 	%r4884, %r56, 5;
	add.s32 	%r4885, %r4883, %r4884;
	shl.b32 	%r4886, %r4885, 1;
	add.s32 	%r4887, %r6756, %r4886;
	ld.shared.u16 	%rs791, [%r4887];
	// begin inline asm
	{  cvt.f32.f16 %f1110, %rs791;}

	// end inline asm
	add.s32 	%r4888, %r4882, %r2;
	mul.wide.u32 	%rd1190, %r4888, 4;
	add.s64 	%rd1191, %rd1940, %rd1190;
	ld.global.f32 	%f1113, [%rd1191];
	add.f32 	%f1111, %f1110, %f1113;
	// begin inline asm
	{  cvt.rn.f16.f32 %rs792, %f1111;}

	// end inline asm
	st.shared.u16 	[%r4887], %rs792;
	// begin inline asm
	{  cvt.f32.f16 %f1112, %rs792;}

	// end inline asm
	mul.wide.s32 	%rd1192, %r6754, 4;
	add.s64 	%rd1193, %rd3, %rd1192;
	st.global.f32 	[%rd1193], %f1112;
$L__BB4_914:
	setp.ge.s32 	%p1088, %r1475, %r2506;
	add.s32 	%r1500, %r6757, %r57;
	setp.ge.s32 	%p1089, %r6753, %r2507;
	or.pred  	%p1090, %p1088, %p1089;
	@%p1090 bra 	$L__BB4_916;
	mad.lo.s32 	%r4889, %r62, 1184, %r6747;
	shl.b32 	%r4890, %r56, 5;
	add.s32 	%r4891, %r4889, %r4890;
	add.s32 	%r4893, %r4891, %r4873;
	shl.b32 	%r4894, %r4893, 1;
	add.s32 	%r4895, %r6756, %r4894;
	ld.shared.u16 	%rs794, [%r4895];
	// begin inline asm
	{  cvt.f32.f16 %f1114, %rs794;}

	// end inline asm
	add.s32 	%r4896, %r6747, %r2;
	add.s32 	%r4897, %r4896, %r4873;
	mul.wide.u32 	%rd1194, %r4897, 4;
	add.s64 	%rd1195, %rd1940, %rd1194;
	ld.global.f32 	%f1117, [%rd1195];
	add.f32 	%f1115, %f1114, %f1117;
	// begin inline asm
	{  cvt.rn.f16.f32 %rs795, %f1115;}

	// end inline asm
	st.shared.u16 	[%r4895], %rs795;
	// begin inline asm
	{  cvt.f32.f16 %f1116, %rs795;}

	// end inline asm
	mul.wide.s32 	%rd1196, %r6752, 4;
	add.s64 	%rd1197, %rd3, %rd1196;
	st.global.f32 	[%rd1197], %f1116;
$L__BB4_916:
	setp.ge.s32 	%p1091, %r1475, %r2506;
	add.s32 	%r1501, %r1500, %r57;
	setp.ge.s32 	%p1092, %r6751, %r2507;
	or.pred  	%p1093, %p1091, %p1092;
	@%p1093 bra 	$L__BB4_918;
	mad.lo.s32 	%r4898, %r62, 1184, %r6747;
	shl.b32 	%r4899, %r56, 5;
	add.s32 	%r4900, %r4898, %r4899;
	add.s32 	%r4902, %r4900, %r4874;
	shl.b32 	%r4903, %r4902, 1;
	add.s32 	%r4904, %r6756, %r4903;
	ld.shared.u16 	%rs797, [%r4904];
	// begin inline asm
	{  cvt.f32.f16 %f1118, %rs797;}

	// end inline asm
	add.s32 	%r4905, %r6747, %r2;
	add.s32 	%r4906, %r4905, %r4874;
	mul.wide.u32 	%rd1198, %r4906, 4;
	add.s64 	%rd1199, %rd1940, %rd1198;
	ld.global.f32 	%f1121, [%rd1199];
	add.f32 	%f1119, %f1118, %f1121;
	// begin inline asm
	{  cvt.rn.f16.f32 %rs798, %f1119;}

	// end inline asm
	st.shared.u16 	[%r4904], %rs798;
	// begin inline asm
	{  cvt.f32.f16 %f1120, %rs798;}

	// end inline asm
	mul.wide.s32 	%rd1200, %r6750, 4;
	add.s64 	%rd1201, %rd3, %rd1200;
	st.global.f32 	[%rd1201], %f1120;
$L__BB4_918:
	add.s32 	%r4907, %r1501, %r57;
	add.s32 	%r6757, %r4907, %r57;
	shl.b32 	%r4908, %r57, 3;
	add.s32 	%r6756, %r6756, %r4908;
	shl.b32 	%r4909, %r57, 2;
	add.s32 	%r6755, %r6755, %r4909;
	add.s64 	%rd1940, %rd1940, %rd1202;
	add.s32 	%r6754, %r6754, %r4909;
	add.s32 	%r6753, %r6753, %r4909;
	add.s32 	%r6752, %r6752, %r4909;
	add.s32 	%r6751, %r6751, %r4909;
	add.s32 	%r6750, %r6750, %r4909;
	add.s32 	%r6749, %r6749, %r4909;
	add.s32 	%r6748, %r6748, %r4909;
	setp.lt.u32 	%p1094, %r6757, 32;
	@%p1094 bra 	$L__BB4_910;
$L__BB4_919:
	add.s32 	%r1512, %r1474, %r62;
	setp.gt.u32 	%p1095, %r1512, 63;
	@%p1095 bra 	$L__BB4_1516;
	setp.gt.u32 	%p1096, %r7033, 31;
	@%p1096 bra 	$L__BB4_942;
	add.s32 	%r1513, %r1512, %r1;
	shl.b32 	%r1514, %r1512, 5;
	mul.lo.s32 	%r1515, %r1513, %r2507;
	and.b32  	%r1516, %r65, 3;
	setp.eq.s32 	%p1097, %r1516, 0;
	mov.u32 	%r6758, %r7033;
	@%p1097 bra 	$L__BB4_931;
	setp.ge.s32 	%p1098, %r1513, %r2506;
	setp.ge.s32 	%p1099, %r66, %r2507;
	or.pred  	%p1100, %p1098, %p1099;
	@%p1100 bra 	$L__BB4_924;
	add.s32 	%r4912, %r1514, %r7033;
	shl.b32 	%r4913, %r4912, 1;
	mov.u32 	%r4914, _ZZ14linear_forwardPfS_S_S_iiiE2Cs;
	add.s32 	%r4915, %r4914, %r4913;
	ld.shared.u16 	%rs800, [%r4915];
	// begin inline asm
	{  cvt.f32.f16 %f1122, %rs800;}

	// end inline asm
	mul.wide.u32 	%rd1203, %r66, 4;
	add.s64 	%rd1204, %rd1966, %rd1203;
	ld.global.f32 	%f1125, [%rd1204];
	add.f32 	%f1123, %f1122, %f1125;
	// begin inline asm
	{  cvt.rn.f16.f32 %rs801, %f1123;}

	// end inline asm
	st.shared.u16 	[%r4915], %rs801;
	// begin inline asm
	{  cvt.f32.f16 %f1124, %rs801;}

	// end inline asm
	add.s32 	%r4916, %r66, %r1515;
	mul.wide.s32 	%rd1205, %r4916, 4;
	add.s64 	%rd1206, %rd3, %rd1205;
	st.global.f32 	[%rd1206], %f1124;
$L__BB4_924:
	setp.eq.s32 	%p1101, %r1516, 1;
	mov.u32 	%r6758, %r63;
	@%p1101 bra 	$L__BB4_931;
	setp.ge.s32 	%p1102, %r1513, %r2506;
	setp.ge.s32 	%p1103, %r67, %r2507;
	or.pred  	%p1104, %p1102, %p1103;
	@%p1104 bra 	$L__BB4_927;
	add.s32 	%r4917, %r1514, %r63;
	shl.b32 	%r4918, %r4917, 1;
	mov.u32 	%r4919, _ZZ14linear_forwardPfS_S_S_iiiE2Cs;
	add.s32 	%r4920, %r4919, %r4918;
	ld.shared.u16 	%rs803, [%r4920];
	// begin inline asm
	{  cvt.f32.f16 %f1126, %rs803;}

	// end inline asm
	ld.global.f32 	%f1129, [%rd7];
	add.f32 	%f1127, %f1126, %f1129;
	// begin inline asm
	{  cvt.rn.f16.f32 %rs804, %f1127;}

	// end inline asm
	st.shared.u16 	[%r4920], %rs804;
	// begin inline asm
	{  cvt.f32.f16 %f1128, %rs804;}

	// end inline asm
	add.s32 	%r4921, %r67, %r1515;
	mul.wide.s32 	%rd1207, %r4921, 4;
	add.s64 	%rd1208, %rd3, %rd1207;
	st.global.f32 	[%rd1208], %f1128;
$L__BB4_927:
	setp.eq.s32 	%p1105, %r1516, 2;
	mov.u32 	%r6758, %r68;
	@%p1105 bra 	$L__BB4_931;
	setp.ge.s32 	%p1106, %r1513, %r2506;
	setp.ge.s32 	%p1107, %r69, %r2507;
	or.pred  	%p1108, %p1106, %p1107;
	@%p1108 bra 	$L__BB4_930;
	add.s32 	%r4922, %r1514, %r68;
	shl.b32 	%r4923, %r4922, 1;
	mov.u32 	%r4924, _ZZ14linear_forwardPfS_S_S_iiiE2Cs;
	add.s32 	%r4925, %r4924, %r4923;
	ld.shared.u16 	%rs806, [%r4925];
	// begin inline asm
	{  cvt.f32.f16 %f1130, %rs806;}

	// end inline asm
	add.s64 	%rd1210, %rd7, %rd180;
	ld.global.f32 	%f1133, [%rd1210];
	add.f32 	%f1131, %f1130, %f1133;
	// begin inline asm
	{  cvt.rn.f16.f32 %rs807, %f1131;}

	// end inline asm
	st.shared.u16 	[%r4925], %rs807;
	// begin inline asm
	{  cvt.f32.f16 %f1132, %rs807;}

	// end inline asm
	add.s32 	%r4926, %r69, %r1515;
	mul.wide.s32 	%rd1211, %r4926, 4;
	add.s64 	%rd1212, %rd3, %rd1211;
	st.global.f32 	[%rd1212], %f1132;
$L__BB4_930:
	add.s32 	%r6758, %r68, %r57;
$L__BB4_931:
	setp.lt.u32 	%p1109, %r64, 3;
	@%p1109 bra 	$L__BB4_942;
	shl.b32 	%r4928, %r57, 1;
	mul.lo.s32 	%r4929, %r57, 3;
	add.s32 	%r6759, %r6758, %r2;
	add.s32 	%r6766, %r6759, %r57;
	add.s32 	%r6765, %r6766, %r1515;
	add.s32 	%r6764, %r6759, %r4928;
	add.s32 	%r6760, %r6759, %r1515;
	add.s32 	%r6763, %r6760, %r4928;
	add.s32 	%r6762, %r6759, %r4929;
	add.s32 	%r6761, %r6760, %r4929;
	mov.u32 	%r6767, _ZZ14linear_forwardPfS_S_S_iiiE2Cs;
	mul.wide.u32 	%rd1229, %r57, 16;
	mov.u64 	%rd1941, %rd1966;
	mov.u32 	%r6768, %r6758;
$L__BB4_933:
	setp.ge.s32 	%p1110, %r1513, %r2506;
	setp.ge.s32 	%p1111, %r6759, %r2507;
	or.pred  	%p1112, %p1110, %p1111;
	@%p1112 bra 	$L__BB4_935;
	mad.lo.s32 	%r4931, %r62, 1216, %r6758;
	shl.b32 	%r4932, %r56, 5;
	add.s32 	%r4933, %r4931, %r4932;
	shl.b32 	%r4934, %r4933, 1;
	add.s32 	%r4935, %r6767, %r4934;
	ld.shared.u16 	%rs809, [%r4935];
	// begin inline asm
	{  cvt.f32.f16 %f1134, %rs809;}

	// end inline asm
	add.s32 	%r4936, %r6758, %r2;
	mul.wide.u32 	%rd1213, %r4936, 4;
	add.s64 	%rd1214, %rd1941, %rd1213;
	ld.global.f32 	%f1137, [%rd1214];
	add.f32 	%f1135, %f1134, %f1137;
	// begin inline asm
	{  cvt.rn.f16.f32 %rs810, %f1135;}

	// end inline asm
	st.shared.u16 	[%r4935], %rs810;
	// begin inline asm
	{  cvt.f32.f16 %f1136, %rs810;}

	// end inline asm
	mul.wide.s32 	%rd1215, %r6760, 4;
	add.s64 	%rd1216, %rd3, %rd1215;
	st.global.f32 	[%rd1216], %f1136;
$L__BB4_935:
	setp.ge.s32 	%p1113, %r1513, %r2506;
	setp.ge.s32 	%p1114, %r6766, %r2507;
	or.pred  	%p1115, %p1113, %p1114;
	@%p1115 bra 	$L__BB4_937;
	add.s32 	%r4937, %r57, %r6758;
	mad.lo.s32 	%r4938, %r62, 1216, %r4937;
	shl.b32 	%r4939, %r56, 5;
	add.s32 	%r4940, %r4938, %r4939;
	shl.b32 	%r4941, %r4940, 1;
	add.s32 	%r4942, %r6767, %r4941;
	ld.shared.u16 	%rs812, [%r4942];
	// begin inline asm
	{  cvt.f32.f16 %f1138, %rs812;}

	// end inline asm
	add.s32 	%r4943, %r4937, %r2;
	mul.wide.u32 	%rd1217, %r4943, 4;
	add.s64 	%rd1218, %rd1941, %rd1217;
	ld.global.f32 	%f1141, [%rd1218];
	add.f32 	%f1139, %f1138, %f1141;
	// begin inline asm
	{  cvt.rn.f16.f32 %rs813, %f1139;}

	// end inline asm
	st.shared.u16 	[%r4942], %rs813;
	// begin inline asm
	{  cvt.f32.f16 %f1140, %rs813;}

	// end inline asm
	mul.wide.s32 	%rd1219, %r6765, 4;
	add.s64 	%rd1220, %rd3, %rd1219;
	st.global.f32 	[%rd1220], %f1140;
$L__BB4_937:
	setp.ge.s32 	%p1116, %r1513, %r2506;
	add.s32 	%r1538, %r6768, %r57;
	setp.ge.s32 	%p1117, %r6764, %r2507;
	or.pred  	%p1118, %p1116, %p1117;
	@%p1118 bra 	$L__BB4_939;
	mad.lo.s32 	%r4944, %r62, 1216, %r6758;
	shl.b32 	%r4945, %r56, 5;
	add.s32 	%r4946, %r4944, %r4945;
	add.s32 	%r4948, %r4946, %r4928;
	shl.b32 	%r4949, %r4948, 1;
	add.s32 	%r4950, %r6767, %r4949;
	ld.shared.u16 	%rs815, [%r4950];
	// begin inline asm
	{  cvt.f32.f16 %f1142, %rs815;}

	// end inline asm
	add.s32 	%r4951, %r6758, %r2;
	add.s32 	%r4952, %r4951, %r4928;
	mul.wide.u32 	%rd1221, %r4952, 4;
	add.s64 	%rd1222, %rd1941, %rd1221;
	ld.global.f32 	%f1145, [%rd1222];
	add.f32 	%f1143, %f1142, %f1145;
	// begin inline asm
	{  cvt.rn.f16.f32 %rs816, %f1143;}

	// end inline asm
	st.shared.u16 	[%r4950], %rs816;
	// begin inline asm
	{  cvt.f32.f16 %f1144, %rs816;}

	// end inline asm
	mul.wide.s32 	%rd1223, %r6763, 4;
	add.s64 	%rd1224, %rd3, %rd1223;
	st.global.f32 	[%rd1224], %f1144;
$L__BB4_939:
	setp.ge.s32 	%p1119, %r1513, %r2506;
	add.s32 	%r1539, %r1538, %r57;
	setp.ge.s32 	%p1120, %r6762, %r2507;
	or.pred  	%p1121, %p1119, %p1120;
	@%p1121 bra 	$L__BB4_941;
	mad.lo.s32 	%r4953, %r62, 1216, %r6758;
	shl.b32 	%r4954, %r56, 5;
	add.s32 	%r4955, %r4953, %r4954;
	add.s32 	%r4957, %r4955, %r4929;
	shl.b32 	%r4958, %r4957, 1;
	add.s32 	%r4959, %r6767, %r4958;
	ld.shared.u16 	%rs818, [%r4959];
	// begin inline asm
	{  cvt.f32.f16 %f1146, %rs818;}

	// end inline asm
	add.s32 	%r4960, %r6758, %r2;
	add.s32 	%r4961, %r4960, %r4929;
	mul.wide.u32 	%rd1225, %r4961, 4;
	add.s64 	%rd1226, %rd1941, %rd1225;
	ld.global.f32 	%f1149, [%rd1226];
	add.f32 	%f1147, %f1146, %f1149;
	// begin inline asm
	{  cvt.rn.f16.f32 %rs819, %f1147;}

	// end inline asm
	st.shared.u16 	[%r4959], %rs819;
	// begin inline asm
	{  cvt.f32.f16 %f1148, %rs819;}

	// end inline asm
	mul.wide.s32 	%rd1227, %r6761, 4;
	add.s64 	%rd1228, %rd3, %rd1227;
	st.global.f32 	[%rd1228], %f1148;
$L__BB4_941:
	add.s32 	%r4962, %r1539, %r57;
	add.s32 	%r6768, %r4962, %r57;
	shl.b32 	%r4963, %r57, 3;
	add.s32 	%r6767, %r6767, %r4963;
	shl.b32 	%r4964, %r57, 2;
	add.s32 	%r6766, %r6766, %r4964;
	add.s64 	%rd1941, %rd1941, %rd1229;
	add.s32 	%r6765, %r6765, %r4964;
	add.s32 	%r6764, %r6764, %r4964;
	add.s32 	%r6763, %r6763, %r4964;
	add.s32 	%r6762, %r6762, %r4964;
	add.s32 	%r6761, %r6761, %r4964;
	add.s32 	%r6760, %r6760, %r4964;
	add.s32 	%r6759, %r6759, %r4964;
	setp.lt.u32 	%p1122, %r6768, 32;
	@%p1122 bra 	$L__BB4_933;
$L__BB4_942:
	add.s32 	%r1550, %r1512, %r62;
	setp.gt.u32 	%p1123, %r1550, 63;
	@%p1123 bra 	$L__BB4_1516;
	setp.gt.u32 	%p1124, %r7033, 31;
	@%p1124 bra 	$L__BB4_965;
	add.s32 	%r1551, %r1550, %r1;
	shl.b32 	%r1552, %r1550, 5;
	mul.lo.s32 	%r1553, %r1551, %r2507;
	and.b32  	%r1554, %r65, 3;
	setp.eq.s32 	%p1125, %r1554, 0;
	mov.u32 	%r6769, %r7033;
	@%p1125 bra 	$L__BB4_954;
	setp.ge.s32 	%p1126, %r1551, %r2506;
	setp.ge.s32 	%p1127, %r66, %r2507;
	or.pred  	%p1128, %p1126, %p1127;
	@%p1128 bra 	$L__BB4_947;
	add.s32 	%r4967, %r1552, %r7033;
	shl.b32 	%r4968, %r4967, 1;
	mov.u32 	%r4969, _ZZ14linear_forwardPfS_S_S_iiiE2Cs;
	add.s32 	%r4970, %r4969, %r4968;
	ld.shared.u16 	%rs821, [%r4970];
	// begin inline asm
	{  cvt.f32.f16 %f1150, %rs821;}

	// end inline asm
	mul.wide.u32 	%rd1230, %r66, 4;
	add.s64 	%rd1231, %rd1966, %rd1230;
	ld.global.f32 	%f1153, [%rd1231];
	add.f32 	%f1151, %f1150, %f1153;
	// begin inline asm
	{  cvt.rn.f16.f32 %rs822, %f1151;}

	// end inline asm
	st.shared.u16 	[%r4970], %rs822;
	// begin inline asm
	{  cvt.f32.f16 %f1152, %rs822;}

	// end inline asm
	add.s32 	%r4971, %r66, %r1553;
	mul.wide.s32 	%rd1232, %r4971, 4;
	add.s64 	%rd1233, %rd3, %rd1232;
	st.global.f32 	[%rd1233], %f1152;
$L__BB4_947:
	setp.eq.s32 	%p1129, %r1554, 1;
	mov.u32 	%r6769, %r63;
	@%p1129 bra 	$L__BB4_954;
	setp.ge.s32 	%p1130, %r1551, %r2506;
	setp.ge.s32 	%p1131, %r67, %r2507;
	or.pred  	%p1132, %p1130, %p1131;
	@%p1132 bra 	$L__BB4_950;
	add.s32 	%r4972, %r1552, %r63;
	shl.b32 	%r4973, %r4972, 1;
	mov.u32 	%r4974, _ZZ14linear_forwardPfS_S_S_iiiE2Cs;
	add.s32 	%r4975, %r4974, %r4973;
	ld.shared.u16 	%rs824, [%r4975];
	// begin inline asm
	{  cvt.f32.f16 %f1154, %rs824;}

	// end inline asm
	ld.global.f32 	%f1157, [%rd7];
	add.f32 	%f1155, %f1154, %f1157;
	// begin inline asm
	{  cvt.rn.f16.f32 %rs825, %f1155;}

	// end inline asm
	st.shared.u16 	[%r4975], %rs825;
	// begin inline asm
	{  cvt.f32.f16 %f1156, %rs825;}

	// end inline asm
	add.s32 	%r4976, %r67, %r1553;
	mul.wide.s32 	%rd1234, %r4976, 4;
	add.s64 	%rd1235, %rd3, %rd1234;
	st.global.f32 	[%rd1235], %f1156;
$L__BB4_950:
	setp.eq.s32 	%p1133, %r1554, 2;
	mov.u32 	%r6769, %r68;
	@%p1133 bra 	$L__BB4_954;
	setp.ge.s32 	%p1134, %r1551, %r2506;
	setp.ge.s32 	%p1135, %r69, %r2507;
	or.pred  	%p1136, %p1134, %p1135;
	@%p1136 bra 	$L__BB4_953;
	add.s32 	%r4977, %r1552, %r68;
	shl.b32 	%r4978, %r4977, 1;
	mov.u32 	%r4979, _ZZ14linear_forwardPfS_S_S_iiiE2Cs;
	add.s32 	%r4980, %r4979, %r4978;
	ld.shared.u16 	%rs827, [%r4980];
	// begin inline asm
	{  cvt.f32.f16 %f1158, %rs827;}

	// end inline asm
	add.s64 	%rd1237, %rd7, %rd180;
	ld.global.f32 	%f1161, [%rd1237];
	add.f32 	%f1159, %f1158, %f1161;
	// begin inline asm
	{  cvt.rn.f16.f32 %rs828, %f1159;}

	// end inline asm
	st.shared.u16 	[%r4980], %rs828;
	// begin inline asm
	{  cvt.f32.f16 %f1160, %rs828;}

	// end inline asm
	add.s32 	%r4981, %r69, %r1553;
	mul.wide.s32 	%rd1238, %r4981, 4;
	add.s64 	%rd1239, %rd3, %rd1238;
	st.global.f32 	[%rd1239], %f1160;
$L__BB4_953:
	add.s32 	%r6769, %r68, %r57;
$L__BB4_954:
	setp.lt.u32 	%p1137, %r64, 3;
	@%p1137 bra 	$L__BB4_965;
	shl.b32 	%r4983, %r57, 1;
	mul.lo.s32 	%r4984, %r57, 3;
	add.s32 	%r6770, %r6769, %r2;
	add.s32 	%r6777, %r6770, %r57;
	add.s32 	%r6776, %r6777, %r1553;
	add.s32 	%r6775, %r6770, %r4983;
	add.s32 	%r6771, %r6770, %r1553;
	add.s32 	%r6774, %r6771, %r4983;
	add.s32 	%r6773, %r6770, %r4984;
	add.s32 	%r6772, %r6771, %r4984;
	mov.u32 	%r6778, _ZZ14linear_forwardPfS_S_S_iiiE2Cs;
	mul.wide.u32 	%rd1256, %r57, 16;
	mov.u64 	%rd1942, %rd1966;
	mov.u32 	%r6779, %r6769;
$L__BB4_956:
	setp.ge.s32 	%p1138, %r1551, %r2506;
	setp.ge.s32 	%p1139, %r6770, %r2507;
	or.pred  	%p1140, %p1138, %p1139;
	@%p1140 bra 	$L__BB4_958;
	mad.lo.s32 	%r4986, %r62, 1248, %r6769;
	shl.b32 	%r4987, %r56, 5;
	add.s32 	%r4988, %r4986, %r4987;
	shl.b32 	%r4989, %r4988, 1;
	add.s32 	%r4990, %r6778, %r4989;
	ld.shared.u16 	%rs830, [%r4990];
	// begin inline asm
	{  cvt.f32.f16 %f1162, %rs830;}

	// end inline asm
	add.s32 	%r4991, %r6769, %r2;
	mul.wide.u32 	%rd1240, %r4991, 4;
	add.s64 	%rd1241, %rd1942, %rd1240;
	ld.global.f32 	%f1165, [%rd1241];
	add.f32 	%f1163, %f1162, %f1165;
	// begin inline asm
	{  cvt.rn.f16.f32 %rs831, %f1163;}

	// end inline asm
	st.shared.u16 	[%r4990], %rs831;
	// begin inline asm
	{  cvt.f32.f16 %f1164, %rs831;}

	// end inline asm
	mul.wide.s32 	%rd1242, %r6771, 4;
	add.s64 	%rd1243, %rd3, %rd1242;
	st.global.f32 	[%rd1243], %f1164;
$L__BB4_958:
	setp.ge.s32 	%p1141, %r1551, %r2506;
	setp.ge.s32 	%p1142, %r6777, %r2507;
	or.pred  	%p1143, %p1141, %p1142;
	@%p1143 bra 	$L__BB4_960;
	add.s32 	%r4992, %r57, %r6769;
	mad.lo.s32 	%r4993, %r62, 1248, %r4992;
	shl.b32 	%r4994, %r56, 5;
	add.s32 	%r4995, %r4993, %r4994;
	shl.b32 	%r4996, %r4995, 1;
	add.s32 	%r4997, %r6778, %r4996;
	ld.shared.u16 	%rs833, [%r4997];
	// begin inline asm
	{  cvt.f32.f16 %f1166, %rs833;}

	// end inline asm
	add.s32 	%r4998, %r4992, %r2;
	mul.wide.u32 	%rd1244, %r4998, 4;
	add.s64 	%rd1245, %rd1942, %rd1244;
	ld.global.f32 	%f1169, [%rd1245];
	add.f32 	%f1167, %f1166, %f1169;
	// begin inline asm
	{  cvt.rn.f16.f32 %rs834, %f1167;}

	// end inline asm
	st.shared.u16 	[%r4997], %rs834;
	// begin inline asm
	{  cvt.f32.f16 %f1168, %rs834;}

	// end inline asm
	mul.wide.s32 	%rd1246, %r6776, 4;
	add.s64 	%rd1247, %rd3, %rd1246;
	st.global.f32 	[%rd1247], %f1168;
$L__BB4_960:
	setp.ge.s32 	%p1144, %r1551, %r2506;
	add.s32 	%r1576, %r6779, %r57;
	setp.ge.s32 	%p1145, %r6775, %r2507;
	or.pred  	%p1146, %p1144, %p1145;
	@%p1146 bra 	$L__BB4_962;
	mad.lo.s32 	%r4999, %r62, 1248, %r6769;
	shl.b32 	%r5000, %r56, 5;
	add.s32 	%r5001, %r4999, %r5000;
	add.s32 	%r5003, %r5001, %r4983;
	shl.b32 	%r5004, %r5003, 1;
	add.s32 	%r5005, %r6778, %r5004;
	ld.shared.u16 	%rs836, [%r5005];
	// begin inline asm
	{  cvt.f32.f16 %f1170, %rs836;}

	// end inline asm
	add.s32 	%r5006, %r6769, %r2;
	add.s32 	%r5007, %r5006, %r4983;
	mul.wide.u32 	%rd1248, %r5007, 4;
	add.s64 	%rd1249, %rd1942, %rd1248;
	ld.global.f32 	%f1173, [%rd1249];
	add.f32 	%f1171, %f1170, %f1173;
	// begin inline asm
	{  cvt.rn.f16.f32 %rs837, %f1171;}

	// end inline asm
	st.shared.u16 	[%r5005], %rs837;
	// begin inline asm
	{  cvt.f32.f16 %f1172, %rs837;}

	// end inline asm
	mul.wide.s32 	%rd1250, %r6774, 4;
	add.s64 	%rd1251, %rd3, %rd1250;
	st.global.f32 	[%rd1251], %f1172;
$L__BB4_962:
	setp.ge.s32 	%p1147, %r1551, %r2506;
	add.s32 	%r1577, %r1576, %r57;
	setp.ge.s32 	%p1148, %r6773, %r2507;
	or.pred  	%p1149, %p1147, %p1148;
	@%p1149 bra 	$L__BB4_964;
	mad.lo.s32 	%r5008, %r62, 1248, %r6769;
	shl.b32 	%r5009, %r56, 5;
	add.s32 	%r5010, %r5008, %r5009;
	add.s32 	%r5012, %r5010, %r4984;
	shl.b32 	%r5013, %r5012, 1;
	add.s32 	%r5014, %r6778, %r5013;
	ld.shared.u16 	%rs839, [%r5014];
	// begin inline asm
	{  cvt.f32.f16 %f1174, %rs839;}

	// end inline asm
	add.s32 	%r5015, %r6769, %r2;
	add.s32 	%r5016, %r5015, %r4984;
	mul.wide.u32 	%rd1252, %r5016, 4;
	add.s64 	%rd1253, %rd1942, %rd1252;
	ld.global.f32 	%f1177, [%rd1253];
	add.f32 	%f1175, %f1174, %f1177;
	// begin inline asm
	{  cvt.rn.f16.f32 %rs840, %f1175;}

	// end inline asm
	st.shared.u16 	[%r5014], %rs840;
	// begin inline asm
	{  cvt.f32.f16 %f1176, %rs840;}

	// end inline asm
	mul.wide.s32 	%rd1254, %r6772, 4;
	add.s64 	%rd1255, %rd3, %rd1254;
	st.global.f32 	[%rd1255], %f1176;
$L__BB4_964:
	add.s32 	%r5017, %r1577, %r57;
	add.s32 	%r6779, %r5017, %r57;
	shl.b32 	%r5018, %r57, 3;
	add.s32 	%r6778, %r6778, %r5018;
	shl.b32 	%r5019, %r57, 2;
	add.s32 	%r6777, %r6777, %r5019;
	add.s64 	%rd1942, %rd1942, %rd1256;
	add.s32 	%r6776, %r6776, %r5019;
	add.s32 	%r6775, %r6775, %r5019;
	add.s32 	%r6774, %r6774, %r5019;
	add.s32 	%r6773, %r6773, %r5019;
	add.s32 	%r6772, %r6772, %r5019;
	add.s32 	%r6771, %r6771, %r5019;
	add.s32 	%r6770, %r6770, %r5019;
	setp.lt.u32 	%p1150, %r6779, 32;
	@%p1150 bra 	$L__BB4_956;
$L__BB4_965:
	add.s32 	%r1588, %r1550, %r62;
	setp.gt.u32 	%p1151, %r1588, 63;
	@%p1151 bra 	$L__BB4_1516;
	setp.gt.u32 	%p1152, %r7033, 31;
	@%p1152 bra 	$L__BB4_988;
	add.s32 	%r1589, %r1588, %r1;
	shl.b32 	%r1590, %r1588, 5;
	mul.lo.s32 	%r1591, %r1589, %r2507;
	and.b32  	%r1592, %r65, 3;
	setp.eq.s32 	%p1153, %r1592, 0;
	mov.u32 	%r6780, %r7033;
	@%p1153 bra 	$L__BB4_977;
	setp.ge.s32 	%p1154, %r1589, %r2506;
	setp.ge.s32 	%p1155, %r66, %r2507;
	or.pred  	%p1156, %p1154, %p1155;
	@%p1156 bra 	$L__BB4_970;
	add.s32 	%r5022, %r1590, %r7033;
	shl.b32 	%r5023, %r5022, 1;
	mov.u32 	%r5024, _ZZ14linear_forwardPfS_S_S_iiiE2Cs;
	add.s32 	%r5025, %r5024, %r5023;
	ld.shared.u16 	%rs842, [%r5025];
	// begin inline asm
	{  cvt.f32.f16 %f1178, %rs842;}

	// end inline asm
	mul.wide.u32 	%rd1257, %r66, 4;
	add.s64 	%rd1258, %rd1966, %rd1257;
	ld.global.f32 	%f1181, [%rd1258];
	add.f32 	%f1179, %f1178, %f1181;
	// begin inline asm
	{  cvt.rn.f16.f32 %rs843, %f1179;}

	// end inline asm
	st.shared.u16 	[%r5025], %rs843;
	// begin inline asm
	{  cvt.f32.f16 %f1180, %rs843;}

	// end inline asm
	add.s32 	%r5026, %r66, %r1591;
	mul.wide.s32 	%rd1259, %r5026, 4;
	add.s64 	%rd1260, %rd3, %rd1259;
	st.global.f32 	[%rd1260], %f1180;
$L__BB4_970:
	setp.eq.s32 	%p1157, %r1592, 1;
	mov.u32 	%r6780, %r63;
	@%p1157 bra 	$L__BB4_977;
	setp.ge.s32 	%p1158, %r1589, %r2506;
	setp.ge.s32 	%p1159, %r67, %r2507;
	or.pred  	%p1160, %p1158, %p1159;
	@%p1160 bra 	$L__BB4_973;
	add.s32 	%r5027, %r1590, %r63;
	shl.b32 	%r5028, %r5027, 1;
	mov.u32 	%r5029, _ZZ14linear_forwardPfS_S_S_iiiE2Cs;
	add.s32 	%r5030, %r5029, %r5028;
	ld.shared.u16 	%rs845, [%r5030];
	// begin inline asm
	{  cvt.f32.f16 %f1182, %rs845;}

	// end inline asm
	ld.global.f32 	%f1185, [%rd7];
	add.f32 	%f1183, %f1182, %f1185;
	// begin inline asm
	{  cvt.rn.f16.f32 %rs846, %f1183;}

	// end inline asm
	st.shared.u16 	[%r5030], %rs846;
	// begin inline asm
	{  cvt.f32.f16 %f1184, %rs846;}

	// end inline asm
	add.s32 	%r5031, %r67, %r1591;
	mul.wide.s32 	%rd1261, %r5031, 4;
	add.s64 	%rd1262, %rd3, %rd1261;
	st.global.f32 	[%rd1262], %f1184;
$L__BB4_973:
	setp.eq.s32 	%p1161, %r1592, 2;
	mov.u32 	%r6780, %r68;
	@%p1161 bra 	$L__BB4_977;
	setp.ge.s32 	%p1162, %r1589, %r2506;
	setp.ge.s32 	%p1163, %r69, %r2507;
	or.pred  	%p1164, %p1162, %p1163;
	@%p1164 bra 	$L__BB4_976;
	add.s32 	%r5032, %r1590, %r68;
	shl.b32 	%r5033, %r5032, 1;
	mov.u32 	%r5034, _ZZ14linear_forwardPfS_S_S_iiiE2Cs;
	add.s32 	%r5035, %r5034, %r5033;
	ld.shared.u16 	%rs848, [%r5035];
	// begin inline asm
	{  cvt.f32.f16 %f1186, %rs848;}

	// end inline asm
	add.s64 	%rd1264, %rd7, %rd180;
	ld.global.f32 	%f1189, [%rd1264];
	add.f32 	%f1187, %f1186, %f1189;
	// begin inline asm
	{  cvt.rn.f16.f32 %rs849, %f1187;}

	// end inline asm
	st.shared.u16 	[%r5035], %rs849;
	// begin inline asm
	{  cvt.f32.f16 %f1188, %rs849;}

	// end inline asm
	add.s32 	%r5036, %r69, %r1591;
	mul.wide.s32 	%rd1265, %r5036, 4;
	add.s64 	%rd1266, %rd3, %rd1265;
	st.global.f32 	[%rd1266], %f1188;
$L__BB4_976:
	add.s32 	%r6780, %r68, %r57;
$L__BB4_977:
	setp.lt.u32 	%p1165, %r64, 3;
	@%p1165 bra 	$L__BB4_988;
	shl.b32 	%r5038, %r57, 1;
	mul.lo.s32 	%r5039, %r57, 3;
	add.s32 	%r6781, %r6780, %r2;
	add.s32 	%r6788, %r6781, %r57;
	add.s32 	%r6787, %r6788, %r1591;
	add.s32 	%r6786, %r6781, %r5038;
	add.s32 	%r6782, %r6781, %r1591;
	add.s32 	%r6785, %r6782, %r5038;
	add.s32 	%r6784, %r6781, %r5039;
	add.s32 	%r6783, %r6782, %r5039;
	mov.u32 	%r6789, _ZZ14linear_forwardPfS_S_S_iiiE2Cs;
	mul.wide.u32 	%rd1283, %r57, 16;
	mov.u64 	%rd1943, %rd1966;
	mov.u32 	%r6790, %r6780;
$L__BB4_979:
	setp.ge.s32 	%p1166, %r1589, %r2506;
	setp.ge.s32 	%p1167, %r6781, %r2507;
	or.pred  	%p1168, %p1166, %p1167;
	@%p1168 bra 	$L__BB4_981;
	mad.lo.s32 	%r5041, %r62, 1280, %r6780;
	shl.b32 	%r5042, %r56, 5;
	add.s32 	%r5043, %r5041, %r5042;
	shl.b32 	%r5044, %r5043, 1;
	add.s32 	%r5045, %r6789, %r5044;
	ld.shared.u16 	%rs851, [%r5045];
	// begin inline asm
	{  cvt.f32.f16 %f1190, %rs851;}

	// end inline asm
	add.s32 	%r5046, %r6780, %r2;
	mul.wide.u32 	%rd1267, %r5046, 4;
	add.s64 	%rd1268, %rd1943, %rd1267;
	ld.global.f32 	%f1193, [%rd1268];
	add.f32 	%f1191, %f1190, %f1193;
	// begin inline asm
	{  cvt.rn.f16.f32 %rs852, %f1191;}

	// end inline asm
	st.shared.u16 	[%r5045], %rs852;
	// begin inline asm
	{  cvt.f32.f16 %f1192, %rs852;}

	// end inline asm
	mul.wide.s32 	%rd1269, %r6782, 4;
	add.s64 	%rd1270, %rd3, %rd1269;
	st.global.f32 	[%rd1270], %f1192;
$L__BB4_981:
	setp.ge.s32 	%p1169, %r1589, %r2506;
	setp.ge.s32 	%p1170, %r6788, %r2507;
	or.pred  	%p1171, %p1169, %p1170;
	@%p1171 bra 	$L__BB4_983;
	add.s32 	%r5047, %r57, %r6780;
	mad.lo.s32 	%r5048, %r62, 1280, %r5047;
	shl.b32 	%r5049, %r56, 5;
	add.s32 	%r5050, %r5048, %r5049;
	shl.b32 	%r5051, %r5050, 1;
	add.s32 	%r5052, %r6789, %r5051;
	ld.shared.u16 	%rs854, [%r5052];
	// begin inline asm
	{  cvt.f32.f16 %f1194, %rs854;}

	// end inline asm
	add.s32 	%r5053, %r5047, %r2;
	mul.wide.u32 	%rd1271, %r5053, 4;
	add.s64 	%rd1272, %rd1943, %rd1271;
	ld.global.f32 	%f1197, [%rd1272];
	add.f32 	%f1195, %f1194, %f1197;
	// begin inline asm
	{  cvt.rn.f16.f32 %rs855, %f1195;}

	// end inline asm
	st.shared.u16 	[%r5052], %rs855;
	// begin inline asm
	{  cvt.f32.f16 %f1196, %rs855;}

	// end inline asm
	mul.wide.s32 	%rd1273, %r6787, 4;
	add.s64 	%rd1274, %rd3, %rd1273;
	st.global.f32 	[%rd1274], %f1196;
$L__BB4_983:
	setp.ge.s32 	%p1172, %r1589, %r2506;
	add.s32 	%r1614, %r6790, %r57;
	setp.ge.s32 	%p1173, %r6786, %r2507;
	or.pred  	%p1174, %p1172, %p1173;
	@%p1174 bra 	$L__BB4_985;
	mad.lo.s32 	%r5054, %r62, 1280, %r6780;
	shl.b32 	%r5055, %r56, 5;
	add.s32 	%r5056, %r5054, %r5055;
	add.s32 	%r5058, %r5056, %r5038;
	shl.b32 	%r5059, %r5058, 1;
	add.s32 	%r5060, %r6789, %r5059;
	ld.shared.u16 	%rs857, [%r5060];
	// begin inline asm
	{  cvt.f32.f16 %f1198, %rs857;}

	// end inline asm
	add.s32 	%r5061, %r6780, %r2;
	add.s32 	%r5062, %r5061, %r5038;
	mul.wide.u32 	%rd1275, %r5062, 4;
	add.s64 	%rd1276, %rd1943, %rd1275;
	ld.global.f32 	%f1201, [%rd1276];
	add.f32 	%f1199, %f1198, %f1201;
	// begin inline asm
	{  cvt.rn.f16.f32 %rs858, %f1199;}

	// end inline asm
	st.shared.u16 	[%r5060], %rs858;
	// begin inline asm
	{  cvt.f32.f16 %f1200, %rs858;}

	// end inline asm
	mul.wide.s32 	%rd1277, %r6785, 4;
	add.s64 	%rd1278, %rd3, %rd1277;
	st.global.f32 	[%rd1278], %f1200;
$L__BB4_985:
	setp.ge.s32 	%p1175, %r1589, %r2506;
	add.s32 	%r1615, %r1614, %r57;
	setp.ge.s32 	%p1176, %r6784, %r2507;
	or.pred  	%p1177, %p1175, %p1176;
	@%p1177 bra 	$L__BB4_987;
	mad.lo.s32 	%r5063, %r62, 1280, %r6780;
	shl.b32 	%r5064, %r56, 5;
	add.s32 	%r5065, %r5063, %r5064;
	add.s32 	%r5067, %r5065, %r5039;
	shl.b32 	%r5068, %r5067, 1;
	add.s32 	%r5069, %r6789, %r5068;
	ld.shared.u16 	%rs860, [%r5069];
	// begin inline asm
	{  cvt.f32.f16 %f1202, %rs860;}

	// end inline asm
	add.s32 	%r5070, %r6780, %r2;
	add.s32 	%r5071, %r5070, %r5039;
	mul.wide.u32 	%rd1279, %r5071, 4;
	add.s64 	%rd1280, %rd1943, %rd1279;
	ld.global.f32 	%f1205, [%rd1280];
	add.f32 	%f1203, %f1202, %f1205;
	// begin inline asm
	{  cvt.rn.f16.f32 %rs861, %f1203;}

	// end inline asm
	st.shared.u16 	[%r5069], %rs861;
	// begin inline asm
	{  cvt.f32.f16 %f1204, %rs861;}

	// end inline asm
	mul.wide.s32 	%rd1281, %r6783, 4;
	add.s64 	%rd1282, %rd3, %rd1281;
	st.global.f32 	[%rd1282], %f1204;
$L__BB4_987:
	add.s32 	%r5072, %r1615, %r57;
	add.s32 	%r6790, %r5072, %r57;
	shl.b32 	%r5073, %r57, 3;
	add.s32 	%r6789, %r6789, %r5073;
	shl.b32 	%r5074, %r57, 2;
	add.s32 	%r6788, %r6788, %r5074;
	add.s64 	%rd1943, %rd1943, %rd1283;
	add.s32 	%r6787, %r6787, %r5074;
	add.s32 	%r6786, %r6786, %r5074;
	add.s32 	%r6785, %r6785, %r5074;
	add.s32 	%r6784, %r6784, %r5074;
	add.s32 	%r6783, %r6783, %r5074;
	add.s32 	%r6782, %r6782, %r5074;
	add.s32 	%r6781, %r6781, %r5074;
	setp.lt.u32 	%p1178, %r6790, 32;
	@%p1178 bra 	$L__BB4_979;
$L__BB4_988:
	add.s32 	%r1626, %r1588, %r62;
	setp.gt.u32 	%p1179, %r1626, 63;
	@%p1179 bra 	$L__BB4_1516;
	setp.gt.u32 	%p1180, %r7033, 31;
	@%p1180 bra 	$L__BB4_1011;
	add.s32 	%r1627, %r1626, %r1;
	shl.b32 	%r1628, %r1626, 5;
	mul.lo.s32 	%r1629, %r1627, %r2507;
	and.b32  	%r1630, %r65, 3;
	setp.eq.s32 	%p1181, %r1630, 0;
	mov.u32 	%r6791, %r7033;
	@%p1181 bra 	$L__BB4_1000;
	setp.ge.s32 	%p1182, %r1627, %r2506;
	setp.ge.s32 	%p1183, %r66, %r2507;
	or.pred  	%p1184, %p1182, %p1183;
	@%p1184 bra 	$L__BB4_993;
	add.s32 	%r5077, %r1628, %r7033;
	shl.b32 	%r5078, %r5077, 1;
	mov.u32 	%r5079, _ZZ14linear_forwardPfS_S_S_iiiE2Cs;
	add.s32 	%r5080, %r5079, %r5078;
	ld.shared.u16 	%rs863, [%r5080];
	// begin inline asm
	{  cvt.f32.f16 %f1206, %rs863;}

	// end inline asm
	mul.wide.u32 	%rd1284, %r66, 4;
	add.s64 	%rd1285, %rd1966, %rd1284;
	ld.global.f32 	%f1209, [%rd1285];
	add.f32 	%f1207, %f1206, %f1209;
	// begin inline asm
	{  cvt.rn.f16.f32 %rs864, %f1207;}

	// end inline asm
	st.shared.u16 	[%r5080], %rs864;
	// begin inline asm
	{  cvt.f32.f16 %f1208, %rs864;}

	// end inline asm
	add.s32 	%r5081, %r66, %r1629;
	mul.wide.s32 	%rd1286, %r5081, 4;
	add.s64 	%rd1287, %rd3, %rd1286;
	st.global.f32 	[%rd1287], %f1208;
$L__BB4_993:
	setp.eq.s32 	%p1185, %r1630, 1;
	mov.u32 	%r6791, %r63;
	@%p1185 bra 	$L__BB4_1000;
	setp.ge.s32 	%p1186, %r1627, %r2506;
	setp.ge.s32 	%p1187, %r67, %r2507;
	or.pred  	%p1188, %p1186, %p1187;
	@%p1188 bra 	$L__BB4_996;
	add.s32 	%r5082, %r1628, %r63;
	shl.b32 	%r5083, %r5082, 1;
	mov.u32 	%r5084, _ZZ14linear_forwardPfS_S_S_iiiE2Cs;
	add.s32 	%r5085, %r5084, %r5083;
	ld.shared.u16 	%rs866, [%r5085];
	// begin inline asm
	{  cvt.f32.f16 %f1210, %rs866;}

	// end inline asm
	ld.global.f32 	%f1213, [%rd7];
	add.f32 	%f1211, %f1210, %f1213;
	// begin inline asm
	{  cvt.rn.f16.f32 %rs867, %f1211;}

	// end inline asm
	st.shared.u16 	[%r5085], %rs867;
	// begin inline asm
	{  cvt.f32.f16 %f1212, %rs867;}

	// end inline asm
	add.s32 	%r5086, %r67, %r1629;
	mul.wide.s32 	%rd1288, %r5086, 4;
	add.s64 	%rd1289, %rd3, %rd1288;
	st.global.f32 	[%rd1289], %f1212;
$L__BB4_996:
	setp.eq.s32 	%p1189, %r1630, 2;
	mov.u32 	%r6791, %r68;
	@%p1189 bra 	$L__BB4_1000;
	setp.ge.s32 	%p1190, %r1627, %r2506;
	setp.ge.s32 	%p1191, %r69, %r2507;
	or.pred  	%p1192, %p1190, %p1191;
	@%p1192 bra 	$L__BB4_999;
	add.s32 	%r5087, %r1628, %r68;
	shl.b32 	%r5088, %r5087, 1;
	mov.u32 	%r5089, _ZZ14linear_forwardPfS_S_S_iiiE2Cs;
	add.s32 	%r5090, %r5089, %r5088;
	ld.shared.u16 	%rs869, [%r5090];
	// begin inline asm
	{  cvt.f32.f16 %f1214, %rs869;}

	// end inline asm
	add.s64 	%rd1291, %rd7, %rd180;
	ld.global.f32 	%f1217, [%rd1291];
	add.f32 	%f1215, %f1214, %f1217;
	// begin inline asm
	{  cvt.rn.f16.f32 %rs870, %f1215;}

	// end inline asm
	st.shared.u16 	[%r5090], %rs870;
	// begin inline asm
	{  cvt.f32.f16 %f1216, %rs870;}

	// end inline asm
	add.s32 	%r5091, %r69, %r1629;
	mul.wide.s32 	%rd1292, %r5091, 4;
	add.s64 	%rd1293, %rd3, %rd1292;
	st.global.f32 	[%rd1293], %f1216;
$L__BB4_999:
	add.s32 	%r6791, %r68, %r57;
$L__BB4_1000:
	setp.lt.u32 	%p1193, %r64, 3;
	@%p1193 bra 	$L__BB4_1011;
	shl.b32 	%r5093, %r57, 1;
	mul.lo.s32 	%r5094, %r57, 3;
	add.s32 	%r6792, %r6791, %r2;
	add.s32 	%r6799, %r6792, %r57;
	add.s32 	%r6798, %r6799, %r1629;
	add.s32 	%r6797, %r6792, %r5093;
	add.s32 	%r6793, %r6792, %r1629;
	add.s32 	%r6796, %r6793, %r5093;
	add.s32 	%r6795, %r6792, %r5094;
	add.s32 	%r6794, %r6793, %r5094;
	mov.u32 	%r6800, _ZZ14linear_forwardPfS_S_S_iiiE2Cs;
	mul.wide.u32 	%rd1310, %r57, 16;
	mov.u64 	%rd1944, %rd1966;
	mov.u32 	%r6801, %r6791;
$L__BB4_1002:
	setp.ge.s32 	%p1194, %r1627, %r2506;
	setp.ge.s32 	%p1195, %r6792, %r2507;
	or.pred  	%p1196, %p1194, %p1195;
	@%p1196 bra 	$L__BB4_1004;
	mad.lo.s32 	%r5096, %r62, 1312, %r6791;
	shl.b32 	%r5097, %r56, 5;
	add.s32 	%r5098, %r5096, %r5097;
	shl.b32 	%r5099, %r5098, 1;
	add.s32 	%r5100, %r6800, %r5099;
	ld.shared.u16 	%rs872, [%r5100];
	// begin inline asm
	{  cvt.f32.f16 %f1218, %rs872;}

	// end inline asm
	add.s32 	%r5101, %r6791, %r2;
	mul.wide.u32 	%rd1294, %r5101, 4;
	add.s64 	%rd1295, %rd1944, %rd1294;
	ld.global.f32 	%f1221, [%rd1295];
	add.f32 	%f1219, %f1218, %f1221;
	// begin inline asm
	{  cvt.rn.f16.f32 %rs873, %f1219;}

	// end inline asm
	st.shared.u16 	[%r5100], %rs873;
	// begin inline asm
	{  cvt.f32.f16 %f1220, %rs873;}

	// end inline asm
	mul.wide.s32 	%rd1296, %r6793, 4;
	add.s64 	%rd1297, %rd3, %rd1296;
	st.global.f32 	[%rd1297], %f1220;
$L__BB4_1004:
	setp.ge.s32 	%p1197, %r1627, %r2506;
	setp.ge.s32 	%p1198, %r6799, %r2507;
	or.pred  	%p1199, %p1197, %p1198;
	@%p1199 bra 	$L__BB4_1006;
	add.s32 	%r5102, %r57, %r6791;
	mad.lo.s32 	%r5103, %r62, 1312, %r5102;
	shl.b32 	%r5104, %r56, 5;
	add.s32 	%r5105, %r5103, %r5104;
	shl.b32 	%r5106, %r5105, 1;
	add.s32 	%r5107, %r6800, %r5106;
	ld.shared.u16 	%rs875, [%r5107];
	// begin inline asm
	{  cvt.f32.f16 %f1222, %rs875;}

	// end inline asm
	add.s32 	%r5108, %r5102, %r2;
	mul.wide.u32 	%rd1298, %r5108, 4;
	add.s64 	%rd1299, %rd1944, %rd1298;
	ld.global.f32 	%f1225, [%rd1299];
	add.f32 	%f1223, %f1222, %f1225;
	// begin inline asm
	{  cvt.rn.f16.f32 %rs876, %f1223;}

	// end inline asm
	st.shared.u16 	[%r5107], %rs876;
	// begin inline asm
	{  cvt.f32.f16 %f1224, %rs876;}

	// end inline asm
	mul.wide.s32 	%rd1300, %r6798, 4;
	add.s64 	%rd1301, %rd3, %rd1300;
	st.global.f32 	[%rd1301], %f1224;
$L__BB4_1006:
	setp.ge.s32 	%p1200, %r1627, %r2506;
	add.s32 	%r1652, %r6801, %r57;
	setp.ge.s32 	%p1201, %r6797, %r2507;
	or.pred  	%p1202, %p1200, %p1201;
	@%p1202 bra 	$L__BB4_1008;
	mad.lo.s32 	%r5109, %r62, 1312, %r6791;
	shl.b32 	%r5110, %r56, 5;
	add.s32 	%r5111, %r5109, %r5110;
	add.s32 	%r5113, %r5111, %r5093;
	shl.b32 	%r5114, %r5113, 1;
	add.s32 	%r5115, %r6800, %r5114;
	ld.shared.u16 	%rs878, [%r5115];
	// begin inline asm
	{  cvt.f32.f16 %f1226, %rs878;}

	// end inline asm
	add.s32 	%r5116, %r6791, %r2;
	add.s32 	%r5117, %r5116, %r5093;
	mul.wide.u32 	%rd1302, %r5117, 4;
	add.s64 	%rd1303, %rd1944, %rd1302;
	ld.global.f32 	%f1229, [%rd1303];
	add.f32 	%f1227, %f1226, %f1229;
	// begin inline asm
	{  cvt.rn.f16.f32 %rs879, %f1227;}

	// end inline asm
	st.shared.u16 	[%r5115], %rs879;
	// begin inline asm
	{  cvt.f32.f16 %f1228, %rs879;}

	// end inline asm
	mul.wide.s32 	%rd1304, %r6796, 4;
	add.s64 	%rd1305, %rd3, %rd1304;
	st.global.f32 	[%rd1305], %f1228;
$L__BB4_1008:
	setp.ge.s32 	%p1203, %r1627, %r2506;
	add.s32 	%r1653, %r1652, %r57;
	setp.ge.s32 	%p1204, %r6795, %r2507;
	or.pred  	%p1205, %p1203, %p1204;
	@%p1205 bra 	$L__BB4_1010;
	mad.lo.s32 	%r5118, %r62, 1312, %r6791;
	shl.b32 	%r5119, %r56, 5;
	add.s32 	%r5120, %r5118, %r5119;
	add.s32 	%r5122, %r5120, %r5094;
	shl.b32 	%r5123, %r5122, 1;
	add.s32 	%r5124, %r6800, %r5123;
	ld.shared.u16 	%rs881, [%r5124];
	// begin inline asm
	{  cvt.f32.f16 %f1230, %rs881;}

	// end inline asm
	add.s32 	%r5125, %r6791, %r2;
	add.s32 	%r5126, %r5125, %r5094;
	mul.wide.u32 	%rd1306, %r5126, 4;
	add.s64 	%rd1307, %rd1944, %rd1306;
	ld.global.f32 	%f1233, [%rd1307];
	add.f32 	%f1231, %f1230, %f1233;
	// begin inline asm
	{  cvt.rn.f16.f32 %rs882, %f1231;}

	// end inline asm
	st.shared.u16 	[%r5124], %rs882;
	// begin inline asm
	{  cvt.f32.f16 %f1232, %rs882;}

	// end inline asm
	mul.wide.s32 	%rd1308, %r6794, 4;
	add.s64 	%rd1309, %rd3, %rd1308;
	st.global.f32 	[%rd1309], %f1232;
$L__BB4_1010:
	add.s32 	%r5127, %r1653, %r57;
	add.s32 	%r6801, %r5127, %r57;
	shl.b32 	%r5128, %r57, 3;
	add.s32 	%r6800, %r6800, %r5128;
	shl.b32 	%r5129, %r57, 2;
	add.s32 	%r6799, %r6799, %r5129;
	add.s64 	%rd1944, %rd1944, %rd1310;
	add.s32 	%r6798, %r6798, %r5129;
	add.s32 	%r6797, %r6797, %r5129;
	add.s32 	%r6796, %r6796, %r5129;
	add.s32 	%r6795, %r6795, %r5129;
	add.s32 	%r6794, %r6794, %r5129;
	add.s32 	%r6793, %r6793, %r5129;
	add.s32 	%r6792, %r6792, %r5129;
	setp.lt.u32 	%p1206, %r6801, 32;
	@%p1206 bra 	$L__BB4_1002;
$L__BB4_1011:
	add.s32 	%r1664, %r1626, %r62;
	setp.gt.u32 	%p1207, %r1664, 63;
	@%p1207 bra 	$L__BB4_1516;
	setp.gt.u32 	%p1208, %r7033, 31;
	@%p1208 bra 	$L__BB4_1034;
	add.s32 	%r1665, %r1664, %r1;
	shl.b32 	%r1666, %r1664, 5;
	mul.lo.s32 	%r1667, %r1665, %r2507;
	and.b32  	%r1668, %r65, 3;
	setp.eq.s32 	%p1209, %r1668, 0;
	mov.u32 	%r6802, %r7033;
	@%p1209 bra 	$L__BB4_1023;
	setp.ge.s32 	%p1210, %r1665, %r2506;
	setp.ge.s32 	%p1211, %r66, %r2507;
	or.pred  	%p1212, %p1210, %p1211;
	@%p1212 bra 	$L__BB4_1016;
	add.s32 	%r5132, %r1666, %r7033;
	shl.b32 	%r5133, %r5132, 1;
	mov.u32 	%r5134, _ZZ14linear_forwardPfS_S_S_iiiE2Cs;
	add.s32 	%r5135, %r5134, %r5133;
	ld.shared.u16 	%rs884, [%r5135];
	// begin inline asm
	{  cvt.f32.f16 %f1234, %rs884;}

	// end inline asm
	mul.wide.u32 	%rd1311, %r66, 4;
	add.s64 	%rd1312, %rd1966, %rd1311;
	ld.global.f32 	%f1237, [%rd1312];
	add.f32 	%f1235, %f1234, %f1237;
	// begin inline asm
	{  cvt.rn.f16.f32 %rs885, %f1235;}

	// end inline asm
	st.shared.u16 	[%r5135], %rs885;
	// begin inline asm
	{  cvt.f32.f16 %f1236, %rs885;}

	// end inline asm
	add.s32 	%r5136, %r66, %r1667;
	mul.wide.s32 	%rd1313, %r5136, 4;
	add.s64 	%rd1314, %rd3, %rd1313;
	st.global.f32 	[%rd1314], %f1236;
$L__BB4_1016:
	setp.eq.s32 	%p1213, %r1668, 1;
	mov.u32 	%r6802, %r63;
	@%p1213 bra 	$L__BB4_1023;
	setp.ge.s32 	%p1214, %r1665, %r2506;
	setp.ge.s32 	%p1215, %r67, %r2507;
	or.pred  	%p1216, %p1214, %p1215;
	@%p1216 bra 	$L__BB4_1019;
	add.s32 	%r5137, %r1666, %r63;
	shl.b32 	%r5138, %r5137, 1;
	mov.u32 	%r5139, _ZZ14linear_forwardPfS_S_S_iiiE2Cs;
	add.s32 	%r5140, %r5139, %r5138;
	ld.shared.u16 	%rs887, [%r5140];
	// begin inline asm
	{  cvt.f32.f16 %f1238, %rs887;}

	// end inline asm
	ld.global.f32 	%f1241, [%rd7];
	add.f32 	%f1239, %f1238, %f1241;
	// begin inline asm
	{  cvt.rn.f16.f32 %rs888, %f1239;}

	// end inline asm
	st.shared.u16 	[%r5140], %rs888;
	// begin inline asm
	{  cvt.f32.f16 %f1240, %rs888;}

	// end inline asm
	add.s32 	%r5141, %r67, %r1667;
	mul.wide.s32 	%rd1315, %r5141, 4;
	add.s64 	%rd1316, %rd3, %rd1315;
	st.global.f32 	[%rd1316], %f1240;
$L__BB4_1019:
	setp.eq.s32 	%p1217, %r1668, 2;
	mov.u32 	%r6802, %r68;
	@%p1217 bra 	$L__BB4_1023;
	setp.ge.s32 	%p1218, %r1665, %r2506;
	setp.ge.s32 	%p1219, %r69, %r2507;
	or.pred  	%p1220, %p1218, %p1219;
	@%p1220 bra 	$L__BB4_1022;
	add.s32 	%r5142, %r1666, %r68;
	shl.b32 	%r5143, %r5142, 1;
	mov.u32 	%r5144, _ZZ14linear_forwardPfS_S_S_iiiE2Cs;
	add.s32 	%r5145, %r5144, %r5143;
	ld.shared.u16 	%rs890, [%r5145];
	// begin inline asm
	{  cvt.f32.f16 %f1242, %rs890;}

	// end inline asm
	add.s64 	%rd1318, %rd7, %rd180;
	ld.global.f32 	%f1245, [%rd1318];
	add.f32 	%f1243, %f1242, %f1245;
	// begin inline asm
	{  cvt.rn.f16.f32 %rs891, %f1243;}

	// end inline asm
	st.shared.u16 	[%r5145], %rs891;
	// begin inline asm
	{  cvt.f32.f16 %f1244, %rs891;}

	// end inline asm
	add.s32 	%r5146, %r69, %r1667;
	mul.wide.s32 	%rd1319, %r5146, 4;
	add.s64 	%rd1320, %rd3, %rd1319;
	st.global.f32 	[%rd1320], %f1244;
$L__BB4_1022:
	add.s32 	%r6802, %r68, %r57;
$L__BB4_1023:
	setp.lt.u32 	%p1221, %r64, 3;
	@%p1221 bra 	$L__BB4_1034;
	shl.b32 	%r5148, %r57, 1;
	mul.lo.s32 	%r5149, %r57, 3;
	add.s32 	%r6803, %r6802, %r2;
	add.s32 	%r6810, %r6803, %r57;
	add.s32 	%r6809, %r6810, %r1667;
	add.s32 	%r6808, %r6803, %r5148;
	add.s32 	%r6804, %r6803, %r1667;
	add.s32 	%r6807, %r6804, %r5148;
	add.s32 	%r6806, %r6803, %r5149;
	add.s32 	%r6805, %r6804, %r5149;
	mov.u32 	%r6811, _ZZ14linear_forwardPfS_S_S_iiiE2Cs;
	mul.wide.u32 	%rd1337, %r57, 16;
	mov.u64 	%rd1945, %rd1966;
	mov.u32 	%r6812, %r6802;
$L__BB4_1025:
	setp.ge.s32 	%p1222, %r1665, %r2506;
	setp.ge.s32 	%p1223, %r6803, %r2507;
	or.pred  	%p1224, %p1222, %p1223;
	@%p1224 bra 	$L__BB4_1027;
	mad.lo.s32 	%r5151, %r62, 1344, %r6802;
	shl.b32 	%r5152, %r56, 5;
	add.s32 	%r5153, %r5151, %r5152;
	shl.b32 	%r5154, %r5153, 1;
	add.s32 	%r5155, %r6811, %r5154;
	ld.shared.u16 	%rs893, [%r5155];
	// begin inline asm
	{  cvt.f32.f16 %f1246, %rs893;}

	// end inline asm
	add.s32 	%r5156, %r6802, %r2;
	mul.wide.u32 	%rd1321, %r5156, 4;
	add.s64 	%rd1322, %rd1945, %rd1321;
	ld.global.f32 	%f1249, [%rd1322];
	add.f32 	%f1247, %f1246, %f1249;
	// begin inline asm
	{  cvt.rn.f16.f32 %rs894, %f1247;}

	// end inline asm
	st.shared.u16 	[%r5155], %rs894;
	// begin inline asm
	{  cvt.f32.f16 %f1248, %rs894;}

	// end inline asm
	mul.wide.s32 	%rd1323, %r6804, 4;
	add.s64 	%rd1324, %rd3, %rd1323;
	st.global.f32 	[%rd1324], %f1248;
$L__BB4_1027:
	setp.ge.s32 	%p1225, %r1665, %r2506;
	setp.ge.s32 	%p1226, %r6810, %r2507;
	or.pred  	%p1227, %p1225, %p1226;
	@%p1227 bra 	$L__BB4_1029;
	add.s32 	%r5157, %r57, %r6802;
	mad.lo.s32 	%r5158, %r62, 1344, %r5157;
	shl.b32 	%r5159, %r56, 5;
	add.s32 	%r5160, %r5158, %r5159;
	shl.b32 	%r5161, %r5160, 1;
	add.s32 	%r5162, %r6811, %r5161;
	ld.shared.u16 	%rs896, [%r5162];
	// begin inline asm
	{  cvt.f32.f16 %f1250, %rs896;}

	// end inline asm
	add.s32 	%r5163, %r5157, %r2;
	mul.wide.u32 	%rd1325, %r5163, 4;
	add.s64 	%rd1326, %rd1945, %rd1325;
	ld.global.f32 	%f1253, [%rd1326];
	add.f32 	%f1251, %f1250, %f1253;
	// begin inline asm
	{  cvt.rn.f16.f32 %rs897, %f1251;}

	// end inline asm
	st.shared.u16 	[%r5162], %rs897;
	// begin inline asm
	{  cvt.f32.f16 %f1252, %rs897;}

	// end inline asm
	mul.wide.s32 	%rd1327, %r6809, 4;
	add.s64 	%rd1328, %rd3, %rd1327;
	st.global.f32 	[%rd1328], %f1252;
$L__BB4_1029:
	setp.ge.s32 	%p1228, %r1665, %r2506;
	add.s32 	%r1690, %r6812, %r57;
	setp.ge.s32 	%p1229, %r6808, %r2507;
	or.pred  	%p1230, %p1228, %p1229;
	@%p1230 bra 	$L__BB4_1031;
	mad.lo.s32 	%r5164, %r62, 1344, %r6802;
	shl.b32 	%r5165, %r56, 5;
	add.s32 	%r5166, %r5164, %r5165;
	add.s32 	%r5168, %r5166, %r5148;
	shl.b32 	%r5169, %r5168, 1;
	add.s32 	%r5170, %r6811, %r5169;
	ld.shared.u16 	%rs899, [%r5170];
	// begin inline asm
	{  cvt.f32.f16 %f1254, %rs899;}

	// end inline asm
	add.s32 	%r5171, %r6802, %r2;
	add.s32 	%r5172, %r5171, %r5148;
	mul.wide.u32 	%rd1329, %r5172, 4;
	add.s64 	%rd1330, %rd1945, %rd1329;
	ld.global.f32 	%f1257, [%rd1330];
	add.f32 	%f1255, %f1254, %f1257;
	// begin inline asm
	{  cvt.rn.f16.f32 %rs900, %f1255;}

	// end inline asm
	st.shared.u16 	[%r5170], %rs900;
	// begin inline asm
	{  cvt.f32.f16 %f1256, %rs900;}

	// end inline asm
	mul.wide.s32 	%rd1331, %r6807, 4;
	add.s64 	%rd1332, %rd3, %rd1331;
	st.global.f32 	[%rd1332], %f1256;
$L__BB4_1031:
	setp.ge.s32 	%p1231, %r1665, %r2506;
	add.s32 	%r1691, %r1690, %r57;
	setp.ge.s32 	%p1232, %r6806, %r2507;
	or.pred  	%p1233, %p1231, %p1232;
	@%p1233 bra 	$L__BB4_1033;
	mad.lo.s32 	%r5173, %r62, 1344, %r6802;
	shl.b32 	%r5174, %r56, 5;
	add.s32 	%r5175, %r5173, %r5174;
	add.s32 	%r5177, %r5175, %r5149;
	shl.b32 	%r5178, %r5177, 1;
	add.s32 	%r5179, %r6811, %r5178;
	ld.shared.u16 	%rs902, [%r5179];
	// begin inline asm
	{  cvt.f32.f16 %f1258, %rs902;}

	// end inline asm
	add.s32 	%r5180, %r6802, %r2;
	add.s32 	%r5181, %r5180, %r5149;
	mul.wide.u32 	%rd1333, %r5181, 4;
	add.s64 	%rd1334, %rd1945, %rd1333;
	ld.global.f32 	%f1261, [%rd1334];
	add.f32 	%f1259, %f1258, %f1261;
	// begin inline asm
	{  cvt.rn.f16.f32 %rs903, %f1259;}

	// end inline asm
	st.shared.u16 	[%r5179], %rs903;
	// begin inline asm
	{  cvt.f32.f16 %f1260, %rs903;}

	// end inline asm
	mul.wide.s32 	%rd1335, %r6805, 4;
	add.s64 	%rd1336, %rd3, %rd1335;
	st.global.f32 	[%rd1336], %f1260;
$L__BB4_1033:
	add.s32 	%r5182, %r1691, %r57;
	add.s32 	%r6812, %r5182, %r57;
	shl.b32 	%r5183, %r57, 3;
	add.s32 	%r6811, %r6811, %r5183;
	shl.b32 	%r5184, %r57, 2;
	add.s32 	%r6810, %r6810, %r5184;
	add.s64 	%rd1945, %rd1945, %rd1337;
	add.s32 	%r6809, %r6809, %r5184;
	add.s32 	%r6808, %r6808, %r5184;
	add.s32 	%r6807, %r6807, %r5184;
	add.s32 	%r6806, %r6806, %r5184;
	add.s32 	%r6805, %r6805, %r5184;
	add.s32 	%r6804, %r6804, %r5184;
	add.s32 	%r6803, %r6803, %r5184;
	setp.lt.u32 	%p1234, %r6812, 32;
	@%p1234 bra 	$L__BB4_1025;
$L__BB4_1034:
	add.s32 	%r1702, %r1664, %r62;
	setp.gt.u32 	%p1235, %r1702, 63;
	@%p1235 bra 	$L__BB4_1516;
	setp.gt.u32 	%p1236, %r7033, 31;
	@%p1236 bra 	$L__BB4_1057;
	add.s32 	%r1703, %r1702, %r1;
	shl.b32 	%r1704, %r1702, 5;
	mul.lo.s32 	%r1705, %r1703, %r2507;
	and.b32  	%r1706, %r65, 3;
	setp.eq.s32 	%p1237, %r1706, 0;
	mov.u32 	%r6813, %r7033;
	@%p1237 bra 	$L__BB4_1046;
	setp.ge.s32 	%p1238, %r1703, %r2506;
	setp.ge.s32 	%p1239, %r66, %r2507;
	or.pred  	%p1240, %p1238, %p1239;
	@%p1240 bra 	$L__BB4_1039;
	add.s32 	%r5187, %r1704, %r7033;
	shl.b32 	%r5188, %r5187, 1;
	mov.u32 	%r5189, _ZZ14linear_forwardPfS_S_S_iiiE2Cs;
	add.s32 	%r5190, %r5189, %r5188;
	ld.shared.u16 	%rs905, [%r5190];
	// begin inline asm
	{  cvt.f32.f16 %f1262, %rs905;}

	// end inline asm
	mul.wide.u32 	%rd1338, %r66, 4;
	add.s64 	%rd1339, %rd1966, %rd1338;
	ld.global.f32 	%f1265, [%rd1339];
	add.f32 	%f1263, %f1262, %f1265;
	// begin inline asm
	{  cvt.rn.f16.f32 %rs906, %f1263;}

	// end inline asm
	st.shared.u16 	[%r5190], %rs906;
	// begin inline asm
	{  cvt.f32.f16 %f1264, %rs906;}

	// end inline asm
	add.s32 	%r5191, %r66, %r1705;
	mul.wide.s32 	%rd1340, %r5191, 4;
	add.s64 	%rd1341, %rd3, %rd1340;
	st.global.f32 	[%rd1341], %f1264;
$L__BB4_1039:
	setp.eq.s32 	%p1241, %r1706, 1;
	mov.u32 	%r6813, %r63;
	@%p1241 bra 	$L__BB4_1046;
	setp.ge.s32 	%p1242, %r1703, %r2506;
	setp.ge.s32 	%p1243, %r67, %r2507;
	or.pred  	%p1244, %p1242, %p1243;
	@%p1244 bra 	$L__BB4_1042;
	add.s32 	%r5192, %r1704, %r63;
	shl.b32 	%r5193, %r5192, 1;
	mov.u32 	%r5194, _ZZ14linear_forwardPfS_S_S_iiiE2Cs;
	add.s32 	%r5195, %r5194, %r5193;
	ld.shared.u16 	%rs908, [%r5195];
	// begin inline asm
	{  cvt.f32.f16 %f1266, %rs908;}

	// end inline asm
	ld.global.f32 	%f1269, [%rd7];
	add.f32 	%f1267, %f1266, %f1269;
	// begin inline asm
	{  cvt.rn.f16.f32 %rs909, %f1267;}

	// end inline asm
	st.shared.u16 	[%r5195], %rs909;
	// begin inline asm
	{  cvt.f32.f16 %f1268, %rs909;}

	// end inline asm
	add.s32 	%r5196, %r67, %r1705;
	mul.wide.s32 	%rd1342, %r5196, 4;
	add.s64 	%rd1343, %rd3, %rd1342;
	st.global.f32 	[%rd1343], %f1268;
$L__BB4_1042:
	setp.eq.s32 	%p1245, %r1706, 2;
	mov.u32 	%r6813, %r68;
	@%p1245 bra 	$L__BB4_1046;
	setp.ge.s32 	%p1246, %r1703, %r2506;
	setp.ge.s32 	%p1247, %r69, %r2507;
	or.pred  	%p1248, %p1246, %p1247;
	@%p1248 bra 	$L__BB4_1045;
	add.s32 	%r5197, %r1704, %r68;
	shl.b32 	%r5198, %r5197, 1;
	mov.u32 	%r5199, _ZZ14linear_forwardPfS_S_S_iiiE2Cs;
	add.s32 	%r5200, %r5199, %r5198;
	ld.shared.u16 	%rs911, [%r5200];
	// begin inline asm
	{  cvt.f32.f16 %f1270, %rs911;}

	// end inline asm
	add.s64 	%rd1345, %rd7, %rd180;
	ld.global.f32 	%f1273, [%rd1345];
	add.f32 	%f1271, %f1270, %f1273;
	// begin inline asm
	{  cvt.rn.f16.f32 %rs912, %f1271;}

	// end inline asm
	st.shared.u16 	[%r5200], %rs912;
	// begin inline asm
	{  cvt.f32.f16 %f1272, %rs912;}

	// end inline asm
	add.s32 	%r5201, %r69, %r1705;
	mul.wide.s32 	%rd1346, %r5201, 4;
	add.s64 	%rd1347, %rd3, %rd1346;
	st.global.f32 	[%rd1347], %f1272;
$L__BB4_1045:
	add.s32 	%r6813, %r68, %r57;
$L__BB4_1046:
	setp.lt.u32 	%p1249, %r64, 3;
	@%p1249 bra 	$L__BB4_1057;
	shl.b32 	%r5203, %r57, 1;
	mul.lo.s32 	%r5204, %r57, 3;
	add.s32 	%r6814, %r6813, %r2;
	add.s32 	%r6821, %r6814, %r57;
	add.s32 	%r6820, %r6821, %r1705;
	add.s32 	%r6819, %r6814, %r5203;
	add.s32 	%r6815, %r6814, %r1705;
	add.s32 	%r6818, %r6815, %r5203;
	add.s32 	%r6817, %r6814, %r5204;
	add.s32 	%r6816, %r6815, %r5204;
	mov.u32 	%r6822, _ZZ14linear_forwardPfS_S_S_iiiE2Cs;
	mul.wide.u32 	%rd1364, %r57, 16;
	mov.u64 	%rd1946, %rd1966;
	mov.u32 	%r6823, %r6813;
$L__BB4_1048:
	setp.ge.s32 	%p1250, %r1703, %r2506;
	setp.ge.s32 	%p1251, %r6814, %r2507;
	or.pred  	%p1252, %p1250, %p1251;
	@%p1252 bra 	$L__BB4_1050;
	mad.lo.s32 	%r5206, %r62, 1376, %r6813;
	shl.b32 	%r5207, %r56, 5;
	add.s32 	%r5208, %r5206, %r5207;
	shl.b32 	%r5209, %r5208, 1;
	add.s32 	%r5210, %r6822, %r5209;
	ld.shared.u16 	%rs914, [%r5210];
	// begin inline asm
	{  cvt.f32.f16 %f1274, %rs914;}

	// end inline asm
	add.s32 	%r5211, %r6813, %r2;
	mul.wide.u32 	%rd1348, %r5211, 4;
	add.s64 	%rd1349, %rd1946, %rd1348;
	ld.global.f32 	%f1277, [%rd1349];
	add.f32 	%f1275, %f1274, %f1277;
	// begin inline asm
	{  cvt.rn.f16.f32 %rs915, %f1275;}

	// end inline asm
	st.shared.u16 	[%r5210], %rs915;
	// begin inline asm
	{  cvt.f32.f16 %f1276, %rs915;}

	// end inline asm
	mul.wide.s32 	%rd1350, %r6815, 4;
	add.s64 	%rd1351, %rd3, %rd1350;
	st.global.f32 	[%rd1351], %f1276;
$L__BB4_1050:
	setp.ge.s32 	%p1253, %r1703, %r2506;
	setp.ge.s32 	%p1254, %r6821, %r2507;
	or.pred  	%p1255, %p1253, %p1254;
	@%p1255 bra 	$L__BB4_1052;
	add.s32 	%r5212, %r57, %r6813;
	mad.lo.s32 	%r5213, %r62, 1376, %r5212;
	shl.b32 	%r5214, %r56, 5;
	add.s32 	%r5215, %r5213, %r5214;
	shl.b32 	%r5216, %r5215, 1;
	add.s32 	%r5217, %r6822, %r5216;
	ld.shared.u16 	%rs917, [%r5217];
	// begin inline asm
	{  cvt.f32.f16 %f1278, %rs917;}

	// end inline asm
	add.s32 	%r5218, %r5212, %r2;
	mul.wide.u32 	%rd1352, %r5218, 4;
	add.s64 	%rd1353, %rd1946, %rd1352;
	ld.global.f32 	%f1281, [%rd1353];
	add.f32 	%f1279, %f1278, %f1281;
	// begin inline asm
	{  cvt.rn.f16.f32 %rs918, %f1279;}

	// end inline asm
	st.shared.u16 	[%r5217], %rs918;
	// begin inline asm
	{  cvt.f32.f16 %f1280, %rs918;}

	// end inline asm
	mul.wide.s32 	%rd1354, %r6820, 4;
	add.s64 	%rd1355, %rd3, %rd1354;
	st.global.f32 	[%rd1355], %f1280;
$L__BB4_1052:
	setp.ge.s32 	%p1256, %r1703, %r2506;
	add.s32 	%r1728, %r6823, %r57;
	setp.ge.s32 	%p1257, %r6819, %r2507;
	or.pred  	%p1258, %p1256, %p1257;
	@%p1258 bra 	$L__BB4_1054;
	mad.lo.s32 	%r5219, %r62, 1376, %r6813;
	shl.b32 	%r5220, %r56, 5;
	add.s32 	%r5221, %r5219, %r5220;
	add.s32 	%r5223, %r5221, %r5203;
	shl.b32 	%r5224, %r5223, 1;
	add.s32 	%r5225, %r6822, %r5224;
	ld.shared.u16 	%rs920, [%r5225];
	// begin inline asm
	{  cvt.f32.f16 %f1282, %rs920;}

	// end inline asm
	add.s32 	%r5226, %r6813, %r2;
	add.s32 	%r5227, %r5226, %r5203;
	mul.wide.u32 	%rd1356, %r5227, 4;
	add.s64 	%rd1357, %rd1946, %rd1356;
	ld.global.f32 	%f1285, [%rd1357];
	add.f32 	%f1283, %f1282, %f1285;
	// begin inline asm
	{  cvt.rn.f16.f32 %rs921, %f1283;}

	// end inline asm
	st.shared.u16 	[%r5225], %rs921;
	// begin inline asm
	{  cvt.f32.f16 %f1284, %rs921;}

	// end inline asm
	mul.wide.s32 	%rd1358, %r6818, 4;
	add.s64 	%rd1359, %rd3, %rd1358;
	st.global.f32 	[%rd1359], %f1284;
$L__BB4_1054:
	setp.ge.s32 	%p1259, %r1703, %r2506;
	add.s32 	%r1729, %r1728, %r57;
	setp.ge.s32 	%p1260, %r6817, %r2507;
	or.pred  	%p1261, %p1259, %p1260;
	@%p1261 bra 	$L__BB4_1056;
	mad.lo.s32 	%r5228, %r62, 1376, %r6813;
	shl.b32 	%r5229, %r56, 5;
	add.s32 	%r5230, %r5228, %r5229;
	add.s32 	%r5232, %r5230, %r5204;
	shl.b32 	%r5233, %r5232, 1;
	add.s32 	%r5234, %r6822, %r5233;
	ld.shared.u16 	%rs923, [%r5234];
	// begin inline asm
	{  cvt.f32.f16 %f1286, %rs923;}

	// end inline asm
	add.s32 	%r5235, %r6813, %r2;
	add.s32 	%r5236, %r5235, %r5204;
	mul.wide.u32 	%rd1360, %r5236, 4;
	add.s64 	%rd1361, %rd1946, %rd1360;
	ld.global.f32 	%f1289, [%rd1361];
	add.f32 	%f1287, %f1286, %f1289;
	// begin inline asm
	{  cvt.rn.f16.f32 %rs924, %f1287;}

	// end inline asm
	st.shared.u16 	[%r5234], %rs924;
	// begin inline asm
	{  cvt.f32.f16 %f1288, %rs924;}

	// end inline asm
	mul.wide.s32 	%rd1362, %r6816, 4;
	add.s64 	%rd1363, %rd3, %rd1362;
	st.global.f32 	[%rd1363], %f1288;
$L__BB4_1056:
	add.s32 	%r5237, %r1729, %r57;
	add.s32 	%r6823, %r5237, %r57;
	shl.b32 	%r5238, %r57, 3;
	add.s32 	%r6822, %r6822, %r5238;
	shl.b32 	%r5239, %r57, 2;
	add.s32 	%r6821, %r6821, %r5239;
	add.s64 	%rd1946, %rd1946, %rd1364;
	add.s32 	%r6820, %r6820, %r5239;
	add.s32 	%r6819, %r6819, %r5239;
	add.s32 	%r6818, %r6818, %r5239;
	add.s32 	%r6817, %r6817, %r5239;
	add.s32 	%r6816, %r6816, %r5239;
	add.s32 	%r6815, %r6815, %r5239;
	add.s32 	%r6814, %r6814, %r5239;
	setp.lt.u32 	%p1262, %r6823, 32;
	@%p1262 bra 	$L__BB4_1048;
$L__BB4_1057:
	add.s32 	%r1740, %r1702, %r62;
	setp.gt.u32 	%p1263, %r1740, 63;
	@%p1263 bra 	$L__BB4_1516;
	setp.gt.u32 	%p1264, %r7033, 31;
	@%p1264 bra 	$L__BB4_1080;
	add.s32 	%r1741, %r1740, %r1;
	shl.b32 	%r1742, %r1740, 5;
	mul.lo.s32 	%r1743, %r1741, %r2507;
	and.b32  	%r1744, %r65, 3;
	setp.eq.s32 	%p1265, %r1744, 0;
	mov.u32 	%r6824, %r7033;
	@%p1265 bra 	$L__BB4_1069;
	setp.ge.s32 	%p1266, %r1741, %r2506;
	setp.ge.s32 	%p1267, %r66, %r2507;
	or.pred  	%p1268, %p1266, %p1267;
	@%p1268 bra 	$L__BB4_1062;
	add.s32 	%r5242, %r1742, %r7033;
	shl.b32 	%r5243, %r5242, 1;
	mov.u32 	%r5244, _ZZ14linear_forwardPfS_S_S_iiiE2Cs;
	add.s32 	%r5245, %r5244, %r5243;
	ld.shared.u16 	%rs926, [%r5245];
	// begin inline asm
	{  cvt.f32.f16 %f1290, %rs926;}

	// end inline asm
	mul.wide.u32 	%rd1365, %r66, 4;
	add.s64 	%rd1366, %rd1966, %rd1365;
	ld.global.f32 	%f1293, [%rd1366];
	add.f32 	%f1291, %f1290, %f1293;
	// begin inline asm
	{  cvt.rn.f16.f32 %rs927, %f1291;}

	// end inline asm
	st.shared.u16 	[%r5245], %rs927;
	// begin inline asm
	{  cvt.f32.f16 %f1292, %rs927;}

	// end inline asm
	add.s32 	%r5246, %r66, %r1743;
	mul.wide.s32 	%rd1367, %r5246, 4;
	add.s64 	%rd1368, %rd3, %rd1367;
	st.global.f32 	[%rd1368], %f1292;
$L__BB4_1062:
	setp.eq.s32 	%p1269, %r1744, 1;
	mov.u32 	%r6824, %r63;
	@%p1269 bra 	$L__BB4_1069;
	setp.ge.s32 	%p1270, %r1741, %r2506;
	setp.ge.s32 	%p1271, %r67, %r2507;
	or.pred  	%p1272, %p1270, %p1271;
	@%p1272 bra 	$L__BB4_1065;
	add.s32 	%r5247, %r1742, %r63;
	shl.b32 	%r5248, %r5247, 1;
	mov.u32 	%r5249, _ZZ14linear_forwardPfS_S_S_iiiE2Cs;
	add.s32 	%r5250, %r5249, %r5248;
	ld.shared.u16 	%rs929, [%r5250];
	// begin inline asm
	{  cvt.f32.f16 %f1294, %rs929;}

	// end inline asm
	ld.global.f32 	%f1297, [%rd7];
	add.f32 	%f1295, %f1294, %f1297;
	// begin inline asm
	{  cvt.rn.f16.f32 %rs930, %f1295;}

	// end inline asm
	st.shared.u16 	[%r5250], %rs930;
	// begin inline asm
	{  cvt.f32.f16 %f1296, %rs930;}

	// end inline asm
	add.s32 	%r5251, %r67, %r1743;
	mul.wide.s32 	%rd1369, %r5251, 4;
	add.s64 	%rd1370, %rd3, %rd1369;
	st.global.f32 	[%rd1370], %f1296;
$L__BB4_1065:
	setp.eq.s32 	%p1273, %r1744, 2;
	mov.u32 	%r6824, %r68;
	@%p1273 bra 	$L__BB4_1069;
	setp.ge.s32 	%p1274, %r1741, %r2506;
	setp.ge.s32 	%p1275, %r69, %r2507;
	or.pred  	%p1276, %p1274, %p1275;
	@%p1276 bra 	$L__BB4_1068;
	add.s32 	%r5252, %r1742, %r68;
	shl.b32 	%r5253, %r5252, 1;
	mov.u32 	%r5254, _ZZ14linear_forwardPfS_S_S_iiiE2Cs;
	add.s32 	%r5255, %r5254, %r5253;
	ld.shared.u16 	%rs932, [%r5255];
	// begin inline asm
	{  cvt.f32.f16 %f1298, %rs932;}

	// end inline asm
	add.s64 	%rd1372, %rd7, %rd180;
	ld.global.f32 	%f1301, [%rd1372];
	add.f32 	%f1299, %f1298, %f1301;
	// begin inline asm
	{  cvt.rn.f16.f32 %rs933, %f1299;}

	// end inline asm
	st.shared.u16 	[%r5255], %rs933;
	// begin inline asm
	{  cvt.f32.f16 %f1300, %rs933;}

	// end inline asm
	add.s32 	%r5256, %r69, %r1743;
	mul.wide.s32 	%rd1373, %r5256, 4;
	add.s64 	%rd1374, %rd3, %rd1373;
	st.global.f32 	[%rd1374], %f1300;
$L__BB4_1068:
	add.s32 	%r6824, %r68, %r57;
$L__BB4_1069:
	setp.lt.u32 	%p1277, %r64, 3;
	@%p1277 bra 	$L__BB4_1080;
	shl.b32 	%r5258, %r57, 1;
	mul.lo.s32 	%r5259, %r57, 3;
	add.s32 	%r6825, %r6824, %r2;
	add.s32 	%r6832, %r6825, %r57;
	add.s32 	%r6831, %r6832, %r1743;
	add.s32 	%r6830, %r6825, %r5258;
	add.s32 	%r6826, %r6825, %r1743;
	add.s32 	%r6829, %r6826, %r5258;
	add.s32 	%r6828, %r6825, %r5259;
	add.s32 	%r6827, %r6826, %r5259;
	mov.u32 	%r6833, _ZZ14linear_forwardPfS_S_S_iiiE2Cs;
	mul.wide.u32 	%rd1391, %r57, 16;
	mov.u64 	%rd1947, %rd1966;
	mov.u32 	%r6834, %r6824;
$L__BB4_1071:
	setp.ge.s32 	%p1278, %r1741, %r2506;
	setp.ge.s32 	%p1279, %r6825, %r2507;
	or.pred  	%p1280, %p1278, %p1279;
	@%p1280 bra 	$L__BB4_1073;
	mad.lo.s32 	%r5261, %r62, 1408, %r6824;
	shl.b32 	%r5262, %r56, 5;
	add.s32 	%r5263, %r5261, %r5262;
	shl.b32 	%r5264, %r5263, 1;
	add.s32 	%r5265, %r6833, %r5264;
	ld.shared.u16 	%rs935, [%r5265];
	// begin inline asm
	{  cvt.f32.f16 %f1302, %rs935;}

	// end inline asm
	add.s32 	%r5266, %r6824, %r2;
	mul.wide.u32 	%rd1375, %r5266, 4;
	add.s64 	%rd1376, %rd1947, %rd1375;
	ld.global.f32 	%f1305, [%rd1376];
	add.f32 	%f1303, %f1302, %f1305;
	// begin inline asm
	{  cvt.rn.f16.f32 %rs936, %f1303;}

	// end inline asm
	st.shared.u16 	[%r5265], %rs936;
	// begin inline asm
	{  cvt.f32.f16 %f1304, %rs936;}

	// end inline asm
	mul.wide.s32 	%rd1377, %r6826, 4;
	add.s64 	%rd1378, %rd3, %rd1377;
	st.global.f32 	[%rd1378], %f1304;
$L__BB4_1073:
	setp.ge.s32 	%p1281, %r1741, %r2506;
	setp.ge.s32 	%p1282, %r6832, %r2507;
	or.pred  	%p1283, %p1281, %p1282;
	@%p1283 bra 	$L__BB4_1075;
	add.s32 	%r5267, %r57, %r6824;
	mad.lo.s32 	%r5268, %r62, 1408, %r5267;
	shl.b32 	%r5269, %r56, 5;
	add.s32 	%r5270, %r5268, %r5269;
	shl.b32 	%r5271, %r5270, 1;
	add.s32 	%r5272, %r6833, %r5271;
	ld.shared.u16 	%rs938, [%r5272];
	// begin inline asm
	{  cvt.f32.f16 %f1306, %rs938;}

	// end inline asm
	add.s32 	%r5273, %r5267, %r2;
	mul.wide.u32 	%rd1379, %r5273, 4;
	add.s64 	%rd1380, %rd1947, %rd1379;
	ld.global.f32 	%f1309, [%rd1380];
	add.f32 	%f1307, %f1306, %f1309;
	// begin inline asm
	{  cvt.rn.f16.f32 %rs939, %f1307;}

	// end inline asm
	st.shared.u16 	[%r5272], %rs939;
	// begin inline asm
	{  cvt.f32.f16 %f1308, %rs939;}

	// end inline asm
	mul.wide.s32 	%rd1381, %r6831, 4;
	add.s64 	%rd1382, %rd3, %rd1381;
	st.global.f32 	[%rd1382], %f1308;
$L__BB4_1075:
	setp.ge.s32 	%p1284, %r1741, %r2506;
	add.s32 	%r1766, %r6834, %r57;
	setp.ge.s32 	%p1285, %r6830, %r2507;
	or.pred  	%p1286, %p1284, %p1285;
	@%p1286 bra 	$L__BB4_1077;
	mad.lo.s32 	%r5274, %r62, 1408, %r6824;
	shl.b32 	%r5275, %r56, 5;
	add.s32 	%r5276, %r5274, %r5275;
	add.s32 	%r5278, %r5276, %r5258;
	shl.b32 	%r5279, %r5278, 1;
	add.s32 	%r5280, %r6833, %r5279;
	ld.shared.u16 	%rs941, [%r5280];
	// begin inline asm
	{  cvt.f32.f16 %f1310, %rs941;}

	// end inline asm
	add.s32 	%r5281, %r6824, %r2;
	add.s32 	%r5282, %r5281, %r5258;
	mul.wide.u32 	%rd1383, %r5282, 4;
	add.s64 	%rd1384, %rd1947, %rd1383;
	ld.global.f32 	%f1313, [%rd1384];
	add.f32 	%f1311, %f1310, %f1313;
	// begin inline asm
	{  cvt.rn.f16.f32 %rs942, %f1311;}

	// end inline asm
	st.shared.u16 	[%r5280], %rs942;
	// begin inline asm
	{  cvt.f32.f16 %f1312, %rs942;}

	// end inline asm
	mul.wide.s32 	%rd1385, %r6829, 4;
	add.s64 	%rd1386, %rd3, %rd1385;
	st.global.f32 	[%rd1386], %f1312;
$L__BB4_1077:
	setp.ge.s32 	%p1287, %r1741, %r2506;
	add.s32 	%r1767, %r1766, %r57;
	setp.ge.s32 	%p1288, %r6828, %r2507;
	or.pred  	%p1289, %p1287, %p1288;
	@%p1289 bra 	$L__BB4_1079;
	mad.lo.s32 	%r5283, %r62, 1408, %r6824;
	shl.b32 	%r5284, %r56, 5;
	add.s32 	%r5285, %r5283, %r5284;
	add.s32 	%r5287, %r5285, %r5259;
	shl.b32 	%r5288, %r5287, 1;
	add.s32 	%r5289, %r6833, %r5288;
	ld.shared.u16 	%rs944, [%r5289];
	// begin inline asm
	{  cvt.f32.f16 %f1314, %rs944;}

	// end inline asm
	add.s32 	%r5290, %r6824, %r2;
	add.s32 	%r5291, %r5290, %r5259;
	mul.wide.u32 	%rd1387, %r5291, 4;
	add.s64 	%rd1388, %rd1947, %rd1387;
	ld.global.f32 	%f1317, [%rd1388];
	add.f32 	%f1315, %f1314, %f1317;
	// begin inline asm
	{  cvt.rn.f16.f32 %rs945, %f1315;}

	// end inline asm
	st.shared.u16 	[%r5289], %rs945;
	// begin inline asm
	{  cvt.f32.f16 %f1316, %rs945;}

	// end inline asm
	mul.wide.s32 	%rd1389, %r6827, 4;
	add.s64 	%rd1390, %rd3, %rd1389;
	st.global.f32 	[%rd1390], %f1316;
$L__BB4_1079:
	add.s32 	%r5292, %r1767, %r57;
	add.s32 	%r6834, %r5292, %r57;
	shl.b32 	%r5293, %r57, 3;
	add.s32 	%r6833, %r6833, %r5293;
	shl.b32 	%r5294, %r57, 2;
	add.s32 	%r6832, %r6832, %r5294;
	add.s64 	%rd1947, %rd1947, %rd1391;
	add.s32 	%r6831, %r6831, %r5294;
	add.s32 	%r6830, %r6830, %r5294;
	add.s32 	%r6829, %r6829, %r5294;
	add.s32 	%r6828, %r6828, %r5294;
	add.s32 	%r6827, %r6827, %r5294;
	add.s32 	%r6826, %r6826, %r5294;
	add.s32 	%r6825, %r6825, %r5294;
	setp.lt.u32 	%p1290, %r6834, 32;
	@%p1290 bra 	$L__BB4_1071;
$L__BB4_1080:
	add.s32 	%r1778, %r1740, %r62;
	setp.gt.u32 	%p1291, %r1778, 63;
	@%p1291 bra 	$L__BB4_1516;
	setp.gt.u32 	%p1292, %r7033, 31;
	@%p1292 bra 	$L__BB4_1103;
	add.s32 	%r1779, %r1778, %r1;
	shl.b32 	%r1780, %r1778, 5;
	mul.lo.s32 	%r1781, %r1779, %r2507;
	and.b32  	%r1782, %r65, 3;
	setp.eq.s32 	%p1293, %r1782, 0;
	mov.u32 	%r6835, %r7033;
	@%p1293 bra 	$L__BB4_1092;
	setp.ge.s32 	%p1294, %r1779, %r2506;
	setp.ge.s32 	%p1295, %r66, %r2507;
	or.pred  	%p1296, %p1294, %p1295;
	@%p1296 bra 	$L__BB4_1085;
	add.s32 	%r5297, %r1780, %r7033;
	shl.b32 	%r5298, %r5297, 1;
	mov.u32 	%r5299, _ZZ14linear_forwardPfS_S_S_iiiE2Cs;
	add.s32 	%r5300, %r5299, %r5298;
	ld.shared.u16 	%rs947, [%r5300];
	// begin inline asm
	{  cvt.f32.f16 %f1318, %rs947;}

	// end inline asm
	mul.wide.u32 	%rd1392, %r66, 4;
	add.s64 	%rd1393, %rd1966, %rd1392;
	ld.global.f32 	%f1321, [%rd1393];
	add.f32 	%f1319, %f1318, %f1321;
	// begin inline asm
	{  cvt.rn.f16.f32 %rs948, %f1319;}

	// end inline asm
	st.shared.u16 	[%r5300], %rs948;
	// begin inline asm
	{  cvt.f32.f16 %f1320, %rs948;}

	// end inline asm
	add.s32 	%r5301, %r66, %r1781;
	mul.wide.s32 	%rd1394, %r5301, 4;
	add.s64 	%rd1395, %rd3, %rd1394;
	st.global.f32 	[%rd1395], %f1320;
$L__BB4_1085:
	setp.eq.s32 	%p1297, %r1782, 1;
	mov.u32 	%r6835, %r63;
	@%p1297 bra 	$L__BB4_1092;
	setp.ge.s32 	%p1298, %r1779, %r2506;
	setp.ge.s32 	%p1299, %r67, %r2507;
	or.pred  	%p1300, %p1298, %p1299;
	@%p1300 bra 	$L__BB4_1088;
	add.s32 	%r5302, %r1780, %r63;
	shl.b32 	%r5303, %r5302, 1;
	mov.u32 	%r5304, _ZZ14linear_forwardPfS_S_S_iiiE2Cs;
	add.s32 	%r5305, %r5304, %r5303;
	ld.shared.u16 	%rs950, [%r5305];
	// begin inline asm
	{  cvt.f32.f16 %f1322, %rs950;}

	// end inline asm
	ld.global.f32 	%f1325, [%rd7];
	add.f32 	%f1323, %f1322, %f1325;
	// begin inline asm
	{  cvt.rn.f16.f32 %rs951, %f1323;}

	// end inline asm
	st.shared.u16 	[%r5305], %rs951;
	// begin inline asm
	{  cvt.f32.f16 %f1324, %rs951;}

	// end inline asm
	add.s32 	%r5306, %r67, %r1781;
	mul.wide.s32 	%rd1396, %r5306, 4;
	add.s64 	%rd1397, %rd3, %rd1396;
	st.global.f32 	[%rd1397], %f1324;
$L__BB4_1088:
	setp.eq.s32 	%p1301, %r1782, 2;
	mov.u32 	%r6835, %r68;
	@%p1301 bra 	$L__BB4_1092;
	setp.ge.s32 	%p1302, %r1779, %r2506;
	setp.ge.s32 	%p1303, %r69, %r2507;
	or.pred  	%p1304, %p1302, %p1303;
	@%p1304 bra 	$L__BB4_1091;
	add.s32 	%r5307, %r1780, %r68;
	shl.b32 	%r5308, %r5307, 1;
	mov.u32 	%r5309, _ZZ14linear_forwardPfS_S_S_iiiE2Cs;
	add.s32 	%r5310, %r5309, %r5308;
	ld.shared.u16 	%rs953, [%r5310];
	// begin inline asm
	{  cvt.f32.f16 %f1326, %rs953;}

	// end inline asm
	add.s64 	%rd1399, %rd7, %rd180;
	ld.global.f32 	%f1329, [%rd1399];
	add.f32 	%f1327, %f1326, %f1329;
	// begin inline asm
	{  cvt.rn.f16.f32 %rs954, %f1327;}

	// end inline asm
	st.shared.u16 	[%r5310], %rs954;
	// begin inline asm
	{  cvt.f32.f16 %f1328, %rs954;}

	// end inline asm
	add.s32 	%r5311, %r69, %r1781;
	mul.wide.s32 	%rd1400, %r5311, 4;
	add.s64 	%rd1401, %rd3, %rd1400;
	st.global.f32 	[%rd1401], %f1328;
$L__BB4_1091:
	add.s32 	%r6835, %r68, %r57;
$L__BB4_1092:
	setp.lt.u32 	%p1305, %r64, 3;
	@%p1305 bra 	$L__BB4_1103;
	shl.b32 	%r5313, %r57, 1;
	mul.lo.s32 	%r5314, %r57, 3;
	add.s32 	%r6836, %r6835, %r2;
	add.s32 	%r6843, %r6836, %r57;
	add.s32 	%r6842, %r6843, %r1781;
	add.s32 	%r6841, %r6836, %r5313;
	add.s32 	%r6837, %r6836, %r1781;
	add.s32 	%r6840, %r6837, %r5313;
	add.s32 	%r6839, %r6836, %r5314;
	add.s32 	%r6838, %r6837, %r5314;
	mov.u32 	%r6844, _ZZ14linear_forwardPfS_S_S_iiiE2Cs;
	mul.wide.u32 	%rd1418, %r57, 16;
	mov.u64 	%rd1948, %rd1966;
	mov.u32 	%r6845, %r6835;
$L__BB4_1094:
	setp.ge.s32 	%p1306, %r1779, %r2506;
	setp.ge.s32 	%p1307, %r6836, %r2507;
	or.pred  	%p1308, %p1306, %p1307;
	@%p1308 bra 	$L__BB4_1096;
	mad.lo.s32 	%r5316, %r62, 1440, %r6835;
	shl.b32 	%r5317, %r56, 5;
	add.s32 	%r5318, %r5316, %r5317;
	shl.b32 	%r5319, %r5318, 1;
	add.s32 	%r5320, %r6844, %r5319;
	ld.shared.u16 	%rs956, [%r5320];
	// begin inline asm
	{  cvt.f32.f16 %f1330, %rs956;}

	// end inline asm
	add.s32 	%r5321, %r6835, %r2;
	mul.wide.u32 	%rd1402, %r5321, 4;
	add.s64 	%rd1403, %rd1948, %rd1402;
	ld.global.f32 	%f1333, [%rd1403];
	add.f32 	%f1331, %f1330, %f1333;
	// begin inline asm
	{  cvt.rn.f16.f32 %rs957, %f1331;}

	// end inline asm
	st.shared.u16 	[%r5320], %rs957;
	// begin inline asm
	{  cvt.f32.f16 %f1332, %rs957;}

	// end inline asm
	mul.wide.s32 	%rd1404, %r6837, 4;
	add.s64 	%rd1405, %rd3, %rd1404;
	st.global.f32 	[%rd1405], %f1332;
$L__BB4_1096:
	setp.ge.s32 	%p1309, %r1779, %r2506;
	setp.ge.s32 	%p1310, %r6843, %r2507;
	or.pred  	%p1311, %p1309, %p1310;
	@%p1311 bra 	$L__BB4_1098;
	add.s32 	%r5322, %r57, %r6835;
	mad.lo.s32 	%r5323, %r62, 1440, %r5322;
	shl.b32 	%r5324, %r56, 5;
	add.s32 	%r5325, %r5323, %r5324;
	shl.b32 	%r5326, %r5325, 1;
	add.s32 	%r5327, %r6844, %r5326;
	ld.shared.u16 	%rs959, [%r5327];
	// begin inline asm
	{  cvt.f32.f16 %f1334, %rs959;}

	// end inline asm
	add.s32 	%r5328, %r5322, %r2;
	mul.wide.u32 	%rd1406, %r5328, 4;
	add.s64 	%rd1407, %rd1948, %rd1406;
	ld.global.f32 	%f1337, [%rd1407];
	add.f32 	%f1335, %f1334, %f1337;
	// begin inline asm
	{  cvt.rn.f16.f32 %rs960, %f1335;}

	// end inline asm
	st.shared.u16 	[%r5327], %rs960;
	// begin inline asm
	{  cvt.f32.f16 %f1336, %rs960;}

	// end inline asm
	mul.wide.s32 	%rd1408, %r6842, 4;
	add.s64 	%rd1409, %rd3, %rd1408;
	st.global.f32 	[%rd1409], %f1336;
$L__BB4_1098:
	setp.ge.s32 	%p1312, %r1779, %r2506;
	add.s32 	%r1804, %r6845, %r57;
	setp.ge.s32 	%p1313, %r6841, %r2507;
	or.pred  	%p1314, %p1312, %p1313;
	@%p1314 bra 	$L__BB4_1100;
	mad.lo.s32 	%r5329, %r62, 1440, %r6835;
	shl.b32 	%r5330, %r56, 5;
	add.s32 	%r5331, %r5329, %r5330;
	add.s32 	%r5333, %r5331, %r5313;
	shl.b32 	%r5334, %r5333, 1;
	add.s32 	%r5335, %r6844, %r5334;
	ld.shared.u16 	%rs962, [%r5335];
	// begin inline asm
	{  cvt.f32.f16 %f1338, %rs962;}

	// end inline asm
	add.s32 	%r5336, %r6835, %r2;
	add.s32 	%r5337, %r5336, %r5313;
	mul.wide.u32 	%rd1410, %r5337, 4;
	add.s64 	%rd1411, %rd1948, %rd1410;
	ld.global.f32 	%f1341, [%rd1411];
	add.f32 	%f1339, %f1338, %f1341;
	// begin inline asm
	{  cvt.rn.f16.f32 %rs963, %f1339;}

	// end inline asm
	st.shared.u16 	[%r5335], %rs963;
	// begin inline asm
	{  cvt.f32.f16 %f1340, %rs963;}

	// end inline asm
	mul.wide.s32 	%rd1412, %r6840, 4;
	add.s64 	%rd1413, %rd3, %rd1412;
	st.global.f32 	[%rd1413], %f1340;
$L__BB4_1100:
	setp.ge.s32 	%p1315, %r1779, %r2506;
	add.s32 	%r1805, %r1804, %r57;
	setp.ge.s32 	%p1316, %r6839, %r2507;
	or.pred  	%p1317, %p1315, %p1316;
	@%p1317 bra 	$L__BB4_1102;
	mad.lo.s32 	%r5338, %r62, 1440, %r6835;
	shl.b32 	%r5339, %r56, 5;
	add.s32 	%r5340, %r5338, %r5339;
	add.s32 	%r5342, %r5340, %r5314;
	shl.b32 	%r5343, %r5342, 1;
	add.s32 	%r5344, %r6844, %r5343;
	ld.shared.u16 	%rs965, [%r5344];
	// begin inline asm
	{  cvt.f32.f16 %f1342, %rs965;}

	// end inline asm
	add.s32 	%r5345, %r6835, %r2;
	add.s32 	%r5346, %r5345, %r5314;
	mul.wide.u32 	%rd1414, %r5346, 4;
	add.s64 	%rd1415, %rd1948, %rd1414;
	ld.global.f32 	%f1345, [%rd1415];
	add.f32 	%f1343, %f1342, %f1345;
	// begin inline asm
	{  cvt.rn.f16.f32 %rs966, %f1343;}

	// end inline asm
	st.shared.u16 	[%r5344], %rs966;
	// begin inline asm
	{  cvt.f32.f16 %f1344, %rs966;}

	// end inline asm
	mul.wide.s32 	%rd1416, %r6838, 4;
	add.s64 	%rd1417, %rd3, %rd1416;
	st.global.f32 	[%rd1417], %f1344;
$L__BB4_1102:
	add.s32 	%r5347, %r1805, %r57;
	add.s32 	%r6845, %r5347, %r57;
	shl.b32 	%r5348, %r57, 3;
	add.s32 	%r6844, %r6844, %r5348;
	shl.b32 	%r5349, %r57, 2;
	add.s32 	%r6843, %r6843, %r5349;
	add.s64 	%rd1948, %rd1948, %rd1418;
	add.s32 	%r6842, %r6842, %r5349;
	add.s32 	%r6841, %r6841, %r5349;
	add.s32 	%r6840, %r6840, %r5349;
	add.s32 	%r6839, %r6839, %r5349;
	add.s32 	%r6838, %r6838, %r5349;
	add.s32 	%r6837, %r6837, %r5349;
	add.s32 	%r6836, %r6836, %r5349;
	setp.lt.u32 	%p1318, %r6845, 32;
	@%p1318 bra 	$L__BB4_1094;
$L__BB4_1103:
	add.s32 	%r1816, %r1778, %r62;
	setp.gt.u32 	%p1319, %r1816, 63;
	@%p1319 bra 	$L__BB4_1516;
	setp.gt.u32 	%p1320, %r7033, 31;
	@%p1320 bra 	$L__BB4_1126;
	add.s32 	%r1817, %r1816, %r1;
	shl.b32 	%r1818, %r1816, 5;
	mul.lo.s32 	%r1819, %r1817, %r2507;
	and.b32  	%r1820, %r65, 3;
	setp.eq.s32 	%p1321, %r1820, 0;
	mov.u32 	%r6846, %r7033;
	@%p1321 bra 	$L__BB4_1115;
	setp.ge.s32 	%p1322, %r1817, %r2506;
	setp.ge.s32 	%p1323, %r66, %r2507;
	or.pred  	%p1324, %p1322, %p1323;
	@%p1324 bra 	$L__BB4_1108;
	add.s32 	%r5352, %r1818, %r7033;
	shl.b32 	%r5353, %r5352, 1;
	mov.u32 	%r5354, _ZZ14linear_forwardPfS_S_S_iiiE2Cs;
	add.s32 	%r5355, %r5354, %r5353;
	ld.shared.u16 	%rs968, [%r5355];
	// begin inline asm
	{  cvt.f32.f16 %f1346, %rs968;}

	// end inline asm
	mul.wide.u32 	%rd1419, %r66, 4;
	add.s64 	%rd1420, %rd1966, %rd1419;
	ld.global.f32 	%f1349, [%rd1420];
	add.f32 	%f1347, %f1346, %f1349;
	// begin inline asm
	{  cvt.rn.f16.f32 %rs969, %f1347;}

	// end inline asm
	st.shared.u16 	[%r5355], %rs969;
	// begin inline asm
	{  cvt.f32.f16 %f1348, %rs969;}

	// end inline asm
	add.s32 	%r5356, %r66, %r1819;
	mul.wide.s32 	%rd1421, %r5356, 4;
	add.s64 	%rd1422, %rd3, %rd1421;
	st.global.f32 	[%rd1422], %f1348;
$L__BB4_1108:
	setp.eq.s32 	%p1325, %r1820, 1;
	mov.u32 	%r6846, %r63;
	@%p1325 bra 	$L__BB4_1115;
	setp.ge.s32 	%p1326, %r1817, %r2506;
	setp.ge.s32 	%p1327, %r67, %r2507;
	or.pred  	%p1328, %p1326, %p1327;
	@%p1328 bra 	$L__BB4_1111;
	add.s32 	%r5357, %r1818, %r63;
	shl.b32 	%r5358, %r5357, 1;
	mov.u32 	%r5359, _ZZ14linear_forwardPfS_S_S_iiiE2Cs;
	add.s32 	%r5360, %r5359, %r5358;
	ld.shared.u16 	%rs971, [%r5360];
	// begin inline asm
	{  cvt.f32.f16 %f1350, %rs971;}

	// end inline asm
	ld.global.f32 	%f1353, [%rd7];
	add.f32 	%f1351, %f1350, %f1353;
	// begin inline asm
	{  cvt.rn.f16.f32 %rs972, %f1351;}

	// end inline asm
	st.shared.u16 	[%r5360], %rs972;
	// begin inline asm
	{  cvt.f32.f16 %f1352, %rs972;}

	// end inline asm
	add.s32 	%r5361, %r67, %r1819;
	mul.wide.s32 	%rd1423, %r5361, 4;
	add.s64 	%rd1424, %rd3, %rd1423;
	st.global.f32 	[%rd1424], %f1352;
$L__BB4_1111:
	setp.eq.s32 	%p1329, %r1820, 2;
	mov.u32 	%r6846, %r68;
	@%p1329 bra 	$L__BB4_1115;
	setp.ge.s32 	%p1330, %r1817, %r2506;
	setp.ge.s32 	%p1331, %r69, %r2507;
	or.pred  	%p1332, %p1330, %p1331;
	@%p1332 bra 	$L__BB4_1114;
	add.s32 	%r5362, %r1818, %r68;
	shl.b32 	%r5363, %r5362, 1;
	mov.u32 	%r5364, _ZZ14linear_forwardPfS_S_S_iiiE2Cs;
	add.s32 	%r5365, %r5364, %r5363;
	ld.shared.u16 	%rs974, [%r5365];
	// begin inline asm
	{  cvt.f32.f16 %f1354, %rs974;}

	// end inline asm
	add.s64 	%rd1426, %rd7, %rd180;
	ld.global.f32 	%f1357, [%rd1426];
	add.f32 	%f1355, %f1354, %f1357;
	// begin inline asm
	{  cvt.rn.f16.f32 %rs975, %f1355;}

	// end inline asm
	st.shared.u16 	[%r5365], %rs975;
	// begin inline asm
	{  cvt.f32.f16 %f1356, %rs975;}

	// end inline asm
	add.s32 	%r5366, %r69, %r1819;
	mul.wide.s32 	%rd1427, %r5366, 4;
	add.s64 	%rd1428, %rd3, %rd1427;
	st.global.f32 	[%rd1428], %f1356;
$L__BB4_1114:
	add.s32 	%r6846, %r68, %r57;
$L__BB4_1115:
	setp.lt.u32 	%p1333, %r64, 3;
	@%p1333 bra 	$L__BB4_1126;
	shl.b32 	%r5368, %r57, 1;
	mul.lo.s32 	%r5369, %r57, 3;
	add.s32 	%r6847, %r6846, %r2;
	add.s32 	%r6854, %r6847, %r57;
	add.s32 	%r6853, %r6854, %r1819;
	add.s32 	%r6852, %r6847, %r5368;
	add.s32 	%r6848, %r6847, %r1819;
	add.s32 	%r6851, %r6848, %r5368;
	add.s32 	%r6850, %r6847, %r5369;
	add.s32 	%r6849, %r6848, %r5369;
	mov.u32 	%r6855, _ZZ14linear_forwardPfS_S_S_iiiE2Cs;
	mul.wide.u32 	%rd1445, %r57, 16;
	mov.u64 	%rd1949, %rd1966;
	mov.u32 	%r6856, %r6846;
$L__BB4_1117:
	setp.ge.s32 	%p1334, %r1817, %r2506;
	setp.ge.s32 	%p1335, %r6847, %r2507;
	or.pred  	%p1336, %p1334, %p1335;
	@%p1336 bra 	$L__BB4_1119;
	mad.lo.s32 	%r5371, %r62, 1472, %r6846;
	shl.b32 	%r5372, %r56, 5;
	add.s32 	%r5373, %r5371, %r5372;
	shl.b32 	%r5374, %r5373, 1;
	add.s32 	%r5375, %r6855, %r5374;
	ld.shared.u16 	%rs977, [%r5375];
	// begin inline asm
	{  cvt.f32.f16 %f1358, %rs977;}

	// end inline asm
	add.s32 	%r5376, %r6846, %r2;
	mul.wide.u32 	%rd1429, %r5376, 4;
	add.s64 	%rd1430, %rd1949, %rd1429;
	ld.global.f32 	%f1361, [%rd1430];
	add.f32 	%f1359, %f1358, %f1361;
	// begin inline asm
	{  cvt.rn.f16.f32 %rs978, %f1359;}

	// end inline asm
	st.shared.u16 	[%r5375], %rs978;
	// begin inline asm
	{  cvt.f32.f16 %f1360, %rs978;}

	// end inline asm
	mul.wide.s32 	%rd1431, %r6848, 4;
	add.s64 	%rd1432, %rd3, %rd1431;
	st.global.f32 	[%rd1432], %f1360;
$L__BB4_1119:
	setp.ge.s32 	%p1337, %r1817, %r2506;
	setp.ge.s32 	%p1338, %r6854, %r2507;
	or.pred  	%p1339, %p1337, %p1338;
	@%p1339 bra 	$L__BB4_1121;
	add.s32 	%r5377, %r57, %r6846;
	mad.lo.s32 	%r5378, %r62, 1472, %r5377;
	shl.b32 	%r5379, %r56, 5;
	add.s32 	%r5380, %r5378, %r5379;
	shl.b32 	%r5381, %r5380, 1;
	add.s32 	%r5382, %r6855, %r5381;
	ld.shared.u16 	%rs980, [%r5382];
	// begin inline asm
	{  cvt.f32.f16 %f1362, %rs980;}

	// end inline asm
	add.s32 	%r5383, %r5377, %r2;
	mul.wide.u32 	%rd1433, %r5383, 4;
	add.s64 	%rd1434, %rd1949, %rd1433;
	ld.global.f32 	%f1365, [%rd1434];
	add.f32 	%f1363, %f1362, %f1365;
	// begin inline asm
	{  cvt.rn.f16.f32 %rs981, %f1363;}

	// end inline asm
	st.shared.u16 	[%r5382], %rs981;
	// begin inline asm
	{  cvt.f32.f16 %f1364, %rs981;}

	// end inline asm
	mul.wide.s32 	%rd1435, %r6853, 4;
	add.s64 	%rd1436, %rd3, %rd1435;
	st.global.f32 	[%rd1436], %f1364;
$L__BB4_1121:
	setp.ge.s32 	%p1340, %r1817, %r2506;
	add.s32 	%r1842, %r6856, %r57;
	setp.ge.s32 	%p1341, %r6852, %r2507;
	or.pred  	%p1342, %p1340, %p1341;
	@%p1342 bra 	$L__BB4_1123;
	mad.lo.s32 	%r5384, %r62, 1472, %r6846;
	shl.b32 	%r5385, %r56, 5;
	add.s32 	%r5386, %r5384, %r5385;
	add.s32 	%r5388, %r5386, %r5368;
	shl.b32 	%r5389, %r5388, 1;
	add.s32 	%r5390, %r6855, %r5389;
	ld.shared.u16 	%rs983, [%r5390];
	// begin inline asm
	{  cvt.f32.f16 %f1366, %rs983;}

	// end inline asm
	add.s32 	%r5391, %r6846, %r2;
	add.s32 	%r5392, %r5391, %r5368;
	mul.wide.u32 	%rd1437, %r5392, 4;
	add.s64 	%rd1438, %rd1949, %rd1437;
	ld.global.f32 	%f1369, [%rd1438];
	add.f32 	%f1367, %f1366, %f1369;
	// begin inline asm
	{  cvt.rn.f16.f32 %rs984, %f1367;}

	// end inline asm
	st.shared.u16 	[%r5390], %rs984;
	// begin inline asm
	{  cvt.f32.f16 %f1368, %rs984;}

	// end inline asm
	mul.wide.s32 	%rd1439, %r6851, 4;
	add.s64 	%rd1440, %rd3, %rd1439;
	st.global.f32 	[%rd1440], %f1368;
$L__BB4_1123:
	setp.ge.s32 	%p1343, %r1817, %r2506;
	add.s32 	%r1843, %r1842, %r57;
	setp.ge.s32 	%p1344, %r6850, %r2507;
	or.pred  	%p1345, %p1343, %p1344;
	@%p1345 bra 	$L__BB4_1125;
	mad.lo.s32 	%r5393, %r62, 1472, %r6846;
	shl.b32 	%r5394, %r56, 5;
	add.s32 	%r5395, %r5393, %r5394;
	add.s32 	%r5397, %r5395, %r5369;
	shl.b32 	%r5398, %r5397, 1;
	add.s32 	%r5399, %r6855, %r5398;
	ld.shared.u16 	%rs986, [%r5399];
	// begin inline asm
	{  cvt.f32.f16 %f1370, %rs986;}

	// end inline asm
	add.s32 	%r5400, %r6846, %r2;
	add.s32 	%r5401, %r5400, %r5369;
	mul.wide.u32 	%rd1441, %r5401, 4;
	add.s64 	%rd1442, %rd1949, %rd1441;
	ld.global.f32 	%f1373, [%rd1442];
	add.f32 	%f1371, %f1370, %f1373;
	// begin inline asm
	{  cvt.rn.f16.f32 %rs987, %f1371;}

	// end inline asm
	st.shared.u16 	[%r5399], %rs987;
	// begin inline asm
	{  cvt.f32.f16 %f1372, %rs987;}

	// end inline asm
	mul.wide.s32 	%rd1443, %r6849, 4;
	add.s64 	%rd1444, %rd3, %rd1443;
	st.global.f32 	[%rd1444], %f1372;
$L__BB4_1125:
	add.s32 	%r5402, %r1843, %r57;
	add.s32 	%r6856, %r5402, %r57;
	shl.b32 	%r5403, %r57, 3;
	add.s32 	%r6855, %r6855, %r5403;
	shl.b32 	%r5404, %r57, 2;
	add.s32 	%r6854, %r6854, %r5404;
	add.s64 	%rd1949, %rd1949, %rd1445;
	add.s32 	%r6853, %r6853, %r5404;
	add.s32 	%r6852, %r6852, %r5404;
	add.s32 	%r6851, %r6851, %r5404;
	add.s32 	%r6850, %r6850, %r5404;
	add.s32 	%r6849, %r6849, %r5404;
	add.s32 	%r6848, %r6848, %r5404;
	add.s32 	%r6847, %r6847, %r5404;
	setp.lt.u32 	%p1346, %r6856, 32;
	@%p1346 bra 	$L__BB4_1117;
$L__BB4_1126:
	add.s32 	%r1854, %r1816, %r62;
	setp.gt.u32 	%p1347, %r1854, 63;
	@%p1347 bra 	$L__BB4_1516;
	setp.gt.u32 	%p1348, %r7033, 31;
	@%p1348 bra 	$L__BB4_1149;
	add.s32 	%r1855, %r1854, %r1;
	shl.b32 	%r1856, %r1854, 5;
	mul.lo.s32 	%r1857, %r1855, %r2507;
	and.b32  	%r1858, %r65, 3;
	setp.eq.s32 	%p1349, %r1858, 0;
	mov.u32 	%r6857, %r7033;
	@%p1349 bra 	$L__BB4_1138;
	setp.ge.s32 	%p1350, %r1855, %r2506;
	setp.ge.s32 	%p1351, %r66, %r2507;
	or.pred  	%p1352, %p1350, %p1351;
	@%p1352 bra 	$L__BB4_1131;
	add.s32 	%r5407, %r1856, %r7033;
	shl.b32 	%r5408, %r5407, 1;
	mov.u32 	%r5409, _ZZ14linear_forwardPfS_S_S_iiiE2Cs;
	add.s32 	%r5410, %r5409, %r5408;
	ld.shared.u16 	%rs989, [%r5410];
	// begin inline asm
	{  cvt.f32.f16 %f1374, %rs989;}

	// end inline asm
	mul.wide.u32 	%rd1446, %r66, 4;
	add.s64 	%rd1447, %rd1966, %rd1446;
	ld.global.f32 	%f1377, [%rd1447];
	add.f32 	%f1375, %f1374, %f1377;
	// begin inline asm
	{  cvt.rn.f16.f32 %rs990, %f1375;}

	// end inline asm
	st.shared.u16 	[%r5410], %rs990;
	// begin inline asm
	{  cvt.f32.f16 %f1376, %rs990;}

	// end inline asm
	add.s32 	%r5411, %r66, %r1857;
	mul.wide.s32 	%rd1448, %r5411, 4;
	add.s64 	%rd1449, %rd3, %rd1448;
	st.global.f32 	[%rd1449], %f1376;
$L__BB4_1131:
	setp.eq.s32 	%p1353, %r1858, 1;
	mov.u32 	%r6857, %r63;
	@%p1353 bra 	$L__BB4_1138;
	setp.ge.s32 	%p1354, %r1855, %r2506;
	setp.ge.s32 	%p1355, %r67, %r2507;
	or.pred  	%p1356, %p1354, %p1355;
	@%p1356 bra 	$L__BB4_1134;
	add.s32 	%r5412, %r1856, %r63;
	shl.b32 	%r5413, %r5412, 1;
	mov.u32 	%r5414, _ZZ14linear_forwardPfS_S_S_iiiE2Cs;
	add.s32 	%r5415, %r5414, %r5413;
	ld.shared.u16 	%rs992, [%r5415];
	// begin inline asm
	{  cvt.f32.f16 %f1378, %rs992;}

	// end inline asm
	ld.global.f32 	%f1381, [%rd7];
	add.f32 	%f1379, %f1378, %f1381;
	// begin inline asm
	{  cvt.rn.f16.f32 %rs993, %f1379;}

	// end inline asm
	st.shared.u16 	[%r5415], %rs993;
	// begin inline asm
	{  cvt.f32.f16 %f1380, %rs993;}

	// end inline asm
	add.s32 	%r5416, %r67, %r1857;
	mul.wide.s32 	%rd1450, %r5416, 4;
	add.s64 	%rd1451, %rd3, %rd1450;
	st.global.f32 	[%rd1451], %f1380;
$L__BB4_1134:
	setp.eq.s32 	%p1357, %r1858, 2;
	mov.u32 	%r6857, %r68;
	@%p1357 bra 	$L__BB4_1138;
	setp.ge.s32 	%p1358, %r1855, %r2506;
	setp.ge.s32 	%p1359, %r69, %r2507;
	or.pred  	%p1360, %p1358, %p1359;
	@%p1360 bra 	$L__BB4_1137;
	add.s32 	%r5417, %r1856, %r68;
	shl.b32 	%r5418, %r5417, 1;
	mov.u32 	%r5419, _ZZ14linear_forwardPfS_S_S_iiiE2Cs;
	add.s32 	%r5420, %r5419, %r5418;
	ld.shared.u16 	%rs995, [%r5420];
	// begin inline asm
	{  cvt.f32.f16 %f1382, %rs995;}

	// end inline asm
	add.s64 	%rd1453, %rd7, %rd180;
	ld.global.f32 	%f1385, [%rd1453];
	add.f32 	%f1383, %f1382, %f1385;
	// begin inline asm
	{  cvt.rn.f16.f32 %rs996, %f1383;}

	// end inline asm
	st.shared.u16 	[%r5420], %rs996;
	// begin inline asm
	{  cvt.f32.f16 %f1384, %rs996;}

	// end inline asm
	add.s32 	%r5421, %r69, %r1857;
	mul.wide.s32 	%rd1454, %r5421, 4;
	add.s64 	%rd1455, %rd3, %rd1454;
	st.global.f32 	[%rd1455], %f1384;
$L__BB4_1137:
	add.s32 	%r6857, %r68, %r57;
$L__BB4_1138:
	setp.lt.u32 	%p1361, %r64, 3;
	@%p1361 bra 	$L__BB4_1149;
	shl.b32 	%r5423, %r57, 1;
	mul.lo.s32 	%r5424, %r57, 3;
	add.s32 	%r6858, %r6857, %r2;
	add.s32 	%r6865, %r6858, %r57;
	add.s32 	%r6864, %r6865, %r1857;
	add.s32 	%r6863, %r6858, %r5423;
	add.s32 	%r6859, %r6858, %r1857;
	add.s32 	%r6862, %r6859, %r5423;
	add.s32 	%r6861, %r6858, %r5424;
	add.s32 	%r6860, %r6859, %r5424;
	mov.u32 	%r6866, _ZZ14linear_forwardPfS_S_S_iiiE2Cs;
	mul.wide.u32 	%rd1472, %r57, 16;
	mov.u64 	%rd1950, %rd1966;
	mov.u32 	%r6867, %r6857;
$L__BB4_1140:
	setp.ge.s32 	%p1362, %r1855, %r2506;
	setp.ge.s32 	%p1363, %r6858, %r2507;
	or.pred  	%p1364, %p1362, %p1363;
	@%p1364 bra 	$L__BB4_1142;
	mad.lo.s32 	%r5426, %r62, 1504, %r6857;
	shl.b32 	%r5427, %r56, 5;
	add.s32 	%r5428, %r5426, %r5427;
	shl.b32 	%r5429, %r5428, 1;
	add.s32 	%r5430, %r6866, %r5429;
	ld.shared.u16 	%rs998, [%r5430];
	// begin inline asm
	{  cvt.f32.f16 %f1386, %rs998;}

	// end inline asm
	add.s32 	%r5431, %r6857, %r2;
	mul.wide.u32 	%rd1456, %r5431, 4;
	add.s64 	%rd1457, %rd1950, %rd1456;
	ld.global.f32 	%f1389, [%rd1457];
	add.f32 	%f1387, %f1386, %f1389;
	// begin inline asm
	{  cvt.rn.f16.f32 %rs999, %f1387;}

	// end inline asm
	st.shared.u16 	[%r5430], %rs999;
	// begin inline asm
	{  cvt.f32.f16 %f1388, %rs999;}

	// end inline asm
	mul.wide.s32 	%rd1458, %r6859, 4;
	add.s64 	%rd1459, %rd3, %rd1458;
	st.global.f32 	[%rd1459], %f1388;
$L__BB4_1142:
	setp.ge.s32 	%p1365, %r1855, %r2506;
	setp.ge.s32 	%p1366, %r6865, %r2507;
	or.pred  	%p1367, %p1365, %p1366;
	@%p1367 bra 	$L__BB4_1144;
	add.s32 	%r5432, %r57, %r6857;
	mad.lo.s32 	%r5433, %r62, 1504, %r5432;
	shl.b32 	%r5434, %r56, 5;
	add.s32 	%r5435, %r5433, %r5434;
	shl.b32 	%r5436, %r5435, 1;
	add.s32 	%r5437, %r6866, %r5436;
	ld.shared.u16 	%rs1001, [%r5437];
	// begin inline asm
	{  cvt.f32.f16 %f1390, %rs1001;}

	// end inline asm
	add.s32 	%r5438, %r5432, %r2;
	mul.wide.u32 	%rd1460, %r5438, 4;
	add.s64 	%rd1461, %rd1950, %rd1460;
	ld.global.f32 	%f1393, [%rd1461];
	add.f32 	%f1391, %f1390, %f1393;
	// begin inline asm
	{  cvt.rn.f16.f32 %rs1002, %f1391;}

	// end inline asm
	st.shared.u16 	[%r5437], %rs1002;
	// begin inline asm
	{  cvt.f32.f16 %f1392, %rs1002;}

	// end inline asm
	mul.wide.s32 	%rd1462, %r6864, 4;
	add.s64 	%rd1463, %rd3, %rd1462;
	st.global.f32 	[%rd1463], %f1392;
$L__BB4_1144:
	setp.ge.s32 	%p1368, %r1855, %r2506;
	add.s32 	%r1880, %r6867, %r57;
	setp.ge.s32 	%p1369, %r6863, %r2507;
	or.pred  	%p1370, %p1368, %p1369;
	@%p1370 bra 	$L__BB4_1146;
	mad.lo.s32 	%r5439, %r62, 1504, %r6857;
	shl.b32 	%r5440, %r56, 5;
	add.s32 	%r5441, %r5439, %r5440;
	add.s32 	%r5443, %r5441, %r5423;
	shl.b32 	%r5444, %r5443, 1;
	add.s32 	%r5445, %r6866, %r5444;
	ld.shared.u16 	%rs1004, [%r5445];
	// begin inline asm
	{  cvt.f32.f16 %f1394, %rs1004;}

	// end inline asm
	add.s32 	%r5446, %r6857, %r2;
	add.s32 	%r5447, %r5446, %r5423;
	mul.wide.u32 	%rd1464, %r5447, 4;
	add.s64 	%rd1465, %rd1950, %rd1464;
	ld.global.f32 	%f1397, [%rd1465];
	add.f32 	%f1395, %f1394, %f1397;
	// begin inline asm
	{  cvt.rn.f16.f32 %rs1005, %f1395;}

	// end inline asm
	st.shared.u16 	[%r5445], %rs1005;
	// begin inline asm
	{  cvt.f32.f16 %f1396, %rs1005;}

	// end inline asm
	mul.wide.s32 	%rd1466, %r6862, 4;
	add.s64 	%rd1467, %rd3, %rd1466;
	st.global.f32 	[%rd1467], %f1396;
$L__BB4_1146:
	setp.ge.s32 	%p1371, %r1855, %r2506;
	add.s32 	%r1881, %r1880, %r57;
	setp.ge.s32 	%p1372, %r6861, %r2507;
	or.pred  	%p1373, %p1371, %p1372;
	@%p1373 bra 	$L__BB4_1148;
	mad.lo.s32 	%r5448, %r62, 1504, %r6857;
	shl.b32 	%r5449, %r56, 5;
	add.s32 	%r5450, %r5448, %r5449;
	add.s32 	%r5452, %r5450, %r5424;
	shl.b32 	%r5453, %r5452, 1;
	add.s32 	%r5454, %r6866, %r5453;
	ld.shared.u16 	%rs1007, [%r5454];
	// begin inline asm
	{  cvt.f32.f16 %f1398, %rs1007;}

	// end inline asm
	add.s32 	%r5455, %r6857, %r2;
	add.s32 	%r5456, %r5455, %r5424;
	mul.wide.u32 	%rd1468, %r5456, 4;
	add.s64 	%rd1469, %rd1950, %rd1468;
	ld.global.f32 	%f1401, [%rd1469];
	add.f32 	%f1399, %f1398, %f1401;
	// begin inline asm
	{  cvt.rn.f16.f32 %rs1008, %f1399;}

	// end inline asm
	st.shared.u16 	[%r5454], %rs1008;
	// begin inline asm
	{  cvt.f32.f16 %f1400, %rs1008;}

	// end inline asm
	mul.wide.s32 	%rd1470, %r6860, 4;
	add.s64 	%rd1471, %rd3, %rd1470;
	st.global.f32 	[%rd1471], %f1400;
$L__BB4_1148:
	add.s32 	%r5457, %r1881, %r57;
	add.s32 	%r6867, %r5457, %r57;
	shl.b32 	%r5458, %r57, 3;
	add.s32 	%r6866, %r6866, %r5458;
	shl.b32 	%r5459, %r57, 2;
	add.s32 	%r6865, %r6865, %r5459;
	add.s64 	%rd1950, %rd1950, %rd1472;
	add.s32 	%r6864, %r6864, %r5459;
	add.s32 	%r6863, %r6863, %r5459;
	add.s32 	%r6862, %r6862, %r5459;
	add.s32 	%r6861, %r6861, %r5459;
	add.s32 	%r6860, %r6860, %r5459;
	add.s32 	%r6859, %r6859, %r5459;
	add.s32 	%r6858, %r6858, %r5459;
	setp.lt.u32 	%p1374, %r6867, 32;
	@%p1374 bra 	$L__BB4_1140;
$L__BB4_1149:
	add.s32 	%r1892, %r1854, %r62;
	setp.gt.u32 	%p1375, %r1892, 63;
	@%p1375 bra 	$L__BB4_1516;
	setp.gt.u32 	%p1376, %r7033, 31;
	@%p1376 bra 	$L__BB4_1172;
	add.s32 	%r1893, %r1892, %r1;
	shl.b32 	%r1894, %r1892, 5;
	mul.lo.s32 	%r1895, %r1893, %r2507;
	and.b32  	%r1896, %r65, 3;
	setp.eq.s32 	%p1377, %r1896, 0;
	mov.u32 	%r6868, %r7033;
	@%p1377 bra 	$L__BB4_1161;
	setp.ge.s32 	%p1378, %r1893, %r2506;
	setp.ge.s32 	%p1379, %r66, %r2507;
	or.pred  	%p1380, %p1378, %p1379;
	@%p1380 bra 	$L__BB4_1154;
	add.s32 	%r5462, %r1894, %r7033;
	shl.b32 	%r5463, %r5462, 1;
	mov.u32 	%r5464, _ZZ14linear_forwardPfS_S_S_iiiE2Cs;
	add.s32 	%r5465, %r5464, %r5463;
	ld.shared.u16 	%rs1010, [%r5465];
	// begin inline asm
	{  cvt.f32.f16 %f1402, %rs1010;}

	// end inline asm
	mul.wide.u32 	%rd1473, %r66, 4;
	add.s64 	%rd1474, %rd1966, %rd1473;
	ld.global.f32 	%f1405, [%rd1474];
	add.f32 	%f1403, %f1402, %f1405;
	// begin inline asm
	{  cvt.rn.f16.f32 %rs1011, %f1403;}

	// end inline asm
	st.shared.u16 	[%r5465], %rs1011;
	// begin inline asm
	{  cvt.f32.f16 %f1404, %rs1011;}

	// end inline asm
	add.s32 	%r5466, %r66, %r1895;
	mul.wide.s32 	%rd1475, %r5466, 4;
	add.s64 	%rd1476, %rd3, %rd1475;
	st.global.f32 	[%rd1476], %f1404;
$L__BB4_1154:
	setp.eq.s32 	%p1381, %r1896, 1;
	mov.u32 	%r6868, %r63;
	@%p1381 bra 	$L__BB4_1161;
	setp.ge.s32 	%p1382, %r1893, %r2506;
	setp.ge.s32 	%p1383, %r67, %r2507;
	or.pred  	%p1384, %p1382, %p1383;
	@%p1384 bra 	$L__BB4_1157;
	add.s32 	%r5467, %r1894, %r63;
	shl.b32 	%r5468, %r5467, 1;
	mov.u32 	%r5469, _ZZ14linear_forwardPfS_S_S_iiiE2Cs;
	add.s32 	%r5470, %r5469, %r5468;
	ld.shared.u16 	%rs1013, [%r5470];
	// begin inline asm
	{  cvt.f32.f16 %f1406, %rs1013;}

	// end inline asm
	ld.global.f32 	%f1409, [%rd7];
	add.f32 	%f1407, %f1406, %f1409;
	// begin inline asm
	{  cvt.rn.f16.f32 %rs1014, %f1407;}

	// end inline asm
	st.shared.u16 	[%r5470], %rs1014;
	// begin inline asm
	{  cvt.f32.f16 %f1408, %rs1014;}

	// end inline asm
	add.s32 	%r5471, %r67, %r1895;
	mul.wide.s32 	%rd1477, %r5471, 4;
	add.s64 	%rd1478, %rd3, %rd1477;
	st.global.f32 	[%rd1478], %f1408;
$L__BB4_1157:
	setp.eq.s32 	%p1385, %r1896, 2;
	mov.u32 	%r6868, %r68;
	@%p1385 bra 	$L__BB4_1161;
	setp.ge.s32 	%p1386, %r1893, %r2506;
	setp.ge.s32 	%p1387, %r69, %r2507;
	or.pred  	%p1388, %p1386, %p1387;
	@%p1388 bra 	$L__BB4_1160;
	add.s32 	%r5472, %r1894, %r68;
	shl.b32 	%r5473, %r5472, 1;
	mov.u32 	%r5474, _ZZ14linear_forwardPfS_S_S_iiiE2Cs;
	add.s32 	%r5475, %r5474, %r5473;
	ld.shared.u16 	%rs1016, [%r5475];
	// begin inline asm
	{  cvt.f32.f16 %f1410, %rs1016;}

	// end inline asm
	add.s64 	%rd1480, %rd7, %rd180;
	ld.global.f32 	%f1413, [%rd1480];
	add.f32 	%f1411, %f1410, %f1413;
	// begin inline asm
	{  cvt.rn.f16.f32 %rs1017, %f1411;}

	// end inline asm
	st.shared.u16 	[%r5475], %rs1017;
	// begin inline asm
	{  cvt.f32.f16 %f1412, %rs1017;}

	// end inline asm
	add.s32 	%r5476, %r69, %r1895;
	mul.wide.s32 	%rd1481, %r5476, 4;
	add.s64 	%rd1482, %rd3, %rd1481;
	st.global.f32 	[%rd1482], %f1412;
$L__BB4_1160:
	add.s32 	%r6868, %r68, %r57;
$L__BB4_1161:
	setp.lt.u32 	%p1389, %r64, 3;
	@%p1389 bra 	$L__BB4_1172;
	shl.b32 	%r5478, %r57, 1;
	mul.lo.s32 	%r5479, %r57, 3;
	add.s32 	%r6869, %r6868, %r2;
	add.s32 	%r6876, %r6869, %r57;
	add.s32 	%r6875, %r6876, %r1895;
	add.s32 	%r6874, %r6869, %r5478;
	add.s32 	%r6870, %r6869, %r1895;
	add.s32 	%r6873, %r6870, %r5478;
	add.s32 	%r6872, %r6869, %r5479;
	add.s32 	%r6871, %r6870, %r5479;
	mov.u32 	%r6877, _ZZ14linear_forwardPfS_S_S_iiiE2Cs;
	mul.wide.u32 	%rd1499, %r57, 16;
	mov.u64 	%rd1951, %rd1966;
	mov.u32 	%r6878, %r6868;
$L__BB4_1163:
	setp.ge.s32 	%p1390, %r1893, %r2506;
	setp.ge.s32 	%p1391, %r6869, %r2507;
	or.pred  	%p1392, %p1390, %p1391;
	@%p1392 bra 	$L__BB4_1165;
	mad.lo.s32 	%r5481, %r62, 1536, %r6868;
	shl.b32 	%r5482, %r56, 5;
	add.s32 	%r5483, %r5481, %r5482;
	shl.b32 	%r5484, %r5483, 1;
	add.s32 	%r5485, %r6877, %r5484;
	ld.shared.u16 	%rs1019, [%r5485];
	// begin inline asm
	{  cvt.f32.f16 %f1414, %rs1019;}

	// end inline asm
	add.s32 	%r5486, %r6868, %r2;
	mul.wide.u32 	%rd1483, %r5486, 4;
	add.s64 	%rd1484, %rd1951, %rd1483;
	ld.global.f32 	%f1417, [%rd1484];
	add.f32 	%f1415, %f1414, %f1417;
	// begin inline asm
	{  cvt.rn.f16.f32 %rs1020, %f1415;}

	// end inline asm
	st.shared.u16 	[%r5485], %rs1020;
	// begin inline asm
	{  cvt.f32.f16 %f1416, %rs1020;}

	// end inline asm
	mul.wide.s32 	%rd1485, %r6870, 4;
	add.s64 	%rd1486, %rd3, %rd1485;
	st.global.f32 	[%rd1486], %f1416;
$L__BB4_1165:
	setp.ge.s32 	%p1393, %r1893, %r2506;
	setp.ge.s32 	%p1394, %r6876, %r2507;
	or.pred  	%p1395, %p1393, %p1394;
	@%p1395 bra 	$L__BB4_1167;
	add.s32 	%r5487, %r57, %r6868;
	mad.lo.s32 	%r5488, %r62, 1536, %r5487;
	shl.b32 	%r5489, %r56, 5;
	add.s32 	%r5490, %r5488, %r5489;
	shl.b32 	%r5491, %r5490, 1;
	add.s32 	%r5492, %r6877, %r5491;
	ld.shared.u16 	%rs1022, [%r5492];
	// begin inline asm
	{  cvt.f32.f16 %f1418, %rs1022;}

	// end inline asm
	add.s32 	%r5493, %r5487, %r2;
	mul.wide.u32 	%rd1487, %r5493, 4;
	add.s64 	%rd1488, %rd1951, %rd1487;
	ld.global.f32 	%f1421, [%rd1488];
	add.f32 	%f1419, %f1418, %f1421;
	// begin inline asm
	{  cvt.rn.f16.f32 %rs1023, %f1419;}

	// end inline asm
	st.shared.u16 	[%r5492], %rs1023;
	// begin inline asm
	{  cvt.f32.f16 %f1420, %rs1023;}

	// end inline asm
	mul.wide.s32 	%rd1489, %r6875, 4;
	add.s64 	%rd1490, %rd3, %rd1489;
	st.global.f32 	[%rd1490], %f1420;
$L__BB4_1167:
	setp.ge.s32 	%p1396, %r1893, %r2506;
	add.s32 	%r1918, %r6878, %r57;
	setp.ge.s32 	%p1397, %r6874, %r2507;
	or.pred  	%p1398, %p1396, %p1397;
	@%p1398 bra 	$L__BB4_1169;
	mad.lo.s32 	%r5494, %r62, 1536, %r6868;
	shl.b32 	%r5495, %r56, 5;
	add.s32 	%r5496, %r5494, %r5495;
	add.s32 	%r5498, %r5496, %r5478;
	shl.b32 	%r5499, %r5498, 1;
	add.s32 	%r5500, %r6877, %r5499;
	ld.shared.u16 	%rs1025, [%r5500];
	// begin inline asm
	{  cvt.f32.f16 %f1422, %rs1025;}

	// end inline asm
	add.s32 	%r5501, %r6868, %r2;
	add.s32 	%r5502, %r5501, %r5478;
	mul.wide.u32 	%rd1491, %r5502, 4;
	add.s64 	%rd1492, %rd1951, %rd1491;
	ld.global.f32 	%f1425, [%rd1492];
	add.f32 	%f1423, %f1422, %f1425;
	// begin inline asm
	{  cvt.rn.f16.f32 %rs1026, %f1423;}

	// end inline asm
	st.shared.u16 	[%r5500], %rs1026;
	// begin inline asm
	{  cvt.f32.f16 %f1424, %rs1026;}

	// end inline asm
	mul.wide.s32 	%rd1493, %r6873, 4;
	add.s64 	%rd1494, %rd3, %rd1493;
	st.global.f32 	[%rd1494], %f1424;
$L__BB4_1169:
	setp.ge.s32 	%p1399, %r1893, %r2506;
	add.s32 	%r1919, %r1918, %r57;
	setp.ge.s32 	%p1400, %r6872, %r2507;
	or.pred  	%p1401, %p1399, %p1400;
	@%p1401 bra 	$L__BB4_1171;
	mad.lo.s32 	%r5503, %r62, 1536, %r6868;
	shl.b32 	%r5504, %r56, 5;
	add.s32 	%r5505, %r5503, %r5504;
	add.s32 	%r5507, %r5505, %r5479;
	shl.b32 	%r5508, %r5507, 1;
	add.s32 	%r5509, %r6877, %r5508;
	ld.shared.u16 	%rs1028, [%r5509];
	// begin inline asm
	{  cvt.f32.f16 %f1426, %rs1028;}

	// end inline asm
	add.s32 	%r5510, %r6868, %r2;
	add.s32 	%r5511, %r5510, %r5479;
	mul.wide.u32 	%rd1495, %r5511, 4;
	add.s64 	%rd1496, %rd1951, %rd1495;
	ld.global.f32 	%f1429, [%rd1496];
	add.f32 	%f1427, %f1426, %f1429;
	// begin inline asm
	{  cvt.rn.f16.f32 %rs1029, %f1427;}

	// end inline asm
	st.shared.u16 	[%r5509], %rs1029;
	// begin inline asm
	{  cvt.f32.f16 %f1428, %rs1029;}

	// end inline asm
	mul.wide.s32 	%rd1497, %r6871, 4;
	add.s64 	%rd1498, %rd3, %rd1497;
	st.global.f32 	[%rd1498], %f1428;
$L__BB4_1171:
	add.s32 	%r5512, %r1919, %r57;
	add.s32 	%r6878, %r5512, %r57;
	shl.b32 	%r5513, %r57, 3;
	add.s32 	%r6877, %r6877, %r5513;
	shl.b32 	%r5514, %r57, 2;
	add.s32 	%r6876, %r6876, %r5514;
	add.s64 	%rd1951, %rd1951, %rd1499;
	add.s32 	%r6875, %r6875, %r5514;
	add.s32 	%r6874, %r6874, %r5514;
	add.s32 	%r6873, %r6873, %r5514;
	add.s32 	%r6872, %r6872, %r5514;
	add.s32 	%r6871, %r6871, %r5514;
	add.s32 	%r6870, %r6870, %r5514;
	add.s32 	%r6869, %r6869, %r5514;
	setp.lt.u32 	%p1402, %r6878, 32;
	@%p1402 bra 	$L__BB4_1163;
$L__BB4_1172:
	add.s32 	%r1930, %r1892, %r62;
	setp.gt.u32 	%p1403, %r1930, 63;
	@%p1403 bra 	$L__BB4_1516;
	setp.gt.u32 	%p1404, %r7033, 31;
	@%p1404 bra 	$L__BB4_1195;
	add.s32 	%r1931, %r1930, %r1;
	shl.b32 	%r1932, %r1930, 5;
	mul.lo.s32 	%r1933, %r1931, %r2507;
	and.b32  	%r1934, %r65, 3;
	setp.eq.s32 	%p1405, %r1934, 0;
	mov.u32 	%r6879, %r7033;
	@%p1405 bra 	$L__BB4_1184;
	setp.ge.s32 	%p1406, %r1931, %r2506;
	setp.ge.s32 	%p1407, %r66, %r2507;
	or.pred  	%p1408, %p1406, %p1407;
	@%p1408 bra 	$L__BB4_1177;
	add.s32 	%r5517, %r1932, %r7033;
	shl.b32 	%r5518, %r5517, 1;
	mov.u32 	%r5519, _ZZ14linear_forwardPfS_S_S_iiiE2Cs;
	add.s32 	%r5520, %r5519, %r5518;
	ld.shared.u16 	%rs1031, [%r5520];
	// begin inline asm
	{  cvt.f32.f16 %f1430, %rs1031;}

	// end inline asm
	mul.wide.u32 	%rd1500, %r66, 4;
	add.s64 	%rd1501, %rd1966, %rd1500;
	ld.global.f32 	%f1433, [%rd1501];
	add.f32 	%f1431, %f1430, %f1433;
	// begin inline asm
	{  cvt.rn.f16.f32 %rs1032, %f1431;}

	// end inline asm
	st.shared.u16 	[%r5520], %rs1032;
	// begin inline asm
	{  cvt.f32.f16 %f1432, %rs1032;}

	// end inline asm
	add.s32 	%r5521, %r66, %r1933;
	mul.wide.s32 	%rd1502, %r5521, 4;
	add.s64 	%rd1503, %rd3, %rd1502;
	st.global.f32 	[%rd1503], %f1432;
$L__BB4_1177:
	setp.eq.s32 	%p1409, %r1934, 1;
	mov.u32 	%r6879, %r63;
	@%p1409 bra 	$L__BB4_1184;
	setp.ge.s32 	%p1410, %r1931, %r2506;
	setp.ge.s32 	%p1411, %r67, %r2507;
	or.pred  	%p1412, %p1410, %p1411;
	@%p1412 bra 	$L__BB4_1180;
	add.s32 	%r5522, %r1932, %r63;
	shl.b32 	%r5523, %r5522, 1;
	mov.u32 	%r5524, _ZZ14linear_forwardPfS_S_S_iiiE2Cs;
	add.s32 	%r5525, %r5524, %r5523;
	ld.shared.u16 	%rs1034, [%r5525];
	// begin inline asm
	{  cvt.f32.f16 %f1434, %rs1034;}

	// end inline asm
	ld.global.f32 	%f1437, [%rd7];
	add.f32 	%f1435, %f1434, %f1437;
	// begin inline asm
	{  cvt.rn.f16.f32 %rs1035, %f1435;}

	// end inline asm
	st.shared.u16 	[%r5525], %rs1035;
	// begin inline asm
	{  cvt.f32.f16 %f1436, %rs1035;}

	// end inline asm
	add.s32 	%r5526, %r67, %r1933;
	mul.wide.s32 	%rd1504, %r5526, 4;
	add.s64 	%rd1505, %rd3, %rd1504;
	st.global.f32 	[%rd1505], %f1436;
$L__BB4_1180:
	setp.eq.s32 	%p1413, %r1934, 2;
	mov.u32 	%r6879, %r68;
	@%p1413 bra 	$L__BB4_1184;
	setp.ge.s32 	%p1414, %r1931, %r2506;
	setp.ge.s32 	%p1415, %r69, %r2507;
	or.pred  	%p1416, %p1414, %p1415;
	@%p1416 bra 	$L__BB4_1183;
	add.s32 	%r5527, %r1932, %r68;
	shl.b32 	%r5528, %r5527, 1;
	mov.u32 	%r5529, _ZZ14linear_forwardPfS_S_S_iiiE2Cs;
	add.s32 	%r5530, %r5529, %r5528;
	ld.shared.u16 	%rs1037, [%r5530];
	// begin inline asm
	{  cvt.f32.f16 %f1438, %rs1037;}

	// end inline asm
	add.s64 	%rd1507, %rd7, %rd180;
	ld.global.f32 	%f1441, [%rd1507];
	add.f32 	%f1439, %f1438, %f1441;
	// begin inline asm
	{  cvt.rn.f16.f32 %rs1038, %f1439;}

	// end inline asm
	st.shared.u16 	[%r5530], %rs1038;
	// begin inline asm
	{  cvt.f32.f16 %f1440, %rs1038;}

	// end inline asm
	add.s32 	%r5531, %r69, %r1933;
	mul.wide.s32 	%rd1508, %r5531, 4;
	add.s64 	%rd1509, %rd3, %rd1508;
	st.global.f32 	[%rd1509], %f1440;
$L__BB4_1183:
	add.s32 	%r6879, %r68, %r57;
$L__BB4_1184:
	setp.lt.u32 	%p1417, %r64, 3;
	@%p1417 bra 	$L__BB4_1195;
	shl.b32 	%r5533, %r57, 1;
	mul.lo.s32 	%r5534, %r57, 3;
	add.s32 	%r6880, %r6879, %r2;
	add.s32 	%r6887, %r6880, %r57;
	add.s32 	%r6886, %r6887, %r1933;
	add.s32 	%r6885, %r6880, %r5533;
	add.s32 	%r6881, %r6880, %r1933;
	add.s32 	%r6884, %r6881, %r5533;
	add.s32 	%r6883, %r6880, %r5534;
	add.s32 	%r6882, %r6881, %r5534;
	mov.u32 	%r6888, _ZZ14linear_forwardPfS_S_S_iiiE2Cs;
	mul.wide.u32 	%rd1526, %r57, 16;
	mov.u64 	%rd1952, %rd1966;
	mov.u32 	%r6889, %r6879;
$L__BB4_1186:
	setp.ge.s32 	%p1418, %r1931, %r2506;
	setp.ge.s32 	%p1419, %r6880, %r2507;
	or.pred  	%p1420, %p1418, %p1419;
	@%p1420 bra 	$L__BB4_1188;
	mad.lo.s32 	%r5536, %r62, 1568, %r6879;
	shl.b32 	%r5537, %r56, 5;
	add.s32 	%r5538, %r5536, %r5537;
	shl.b32 	%r5539, %r5538, 1;
	add.s32 	%r5540, %r6888, %r5539;
	ld.shared.u16 	%rs1040, [%r5540];
	// begin inline asm
	{  cvt.f32.f16 %f1442, %rs1040;}

	// end inline asm
	add.s32 	%r5541, %r6879, %r2;
	mul.wide.u32 	%rd1510, %r5541, 4;
	add.s64 	%rd1511, %rd1952, %rd1510;
	ld.global.f32 	%f1445, [%rd1511];
	add.f32 	%f1443, %f1442, %f1445;
	// begin inline asm
	{  cvt.rn.f16.f32 %rs1041, %f1443;}

	// end inline asm
	st.shared.u16 	[%r5540], %rs1041;
	// begin inline asm
	{  cvt.f32.f16 %f1444, %rs1041;}

	// end inline asm
	mul.wide.s32 	%rd1512, %r6881, 4;
	add.s64 	%rd1513, %rd3, %rd1512;
	st.global.f32 	[%rd1513], %f1444;
$L__BB4_1188:
	setp.ge.s32 	%p1421, %r1931, %r2506;
	setp.ge.s32 	%p1422, %r6887, %r2507;
	or.pred  	%p1423, %p1421, %p1422;
	@%p1423 bra 	$L__BB4_1190;
	add.s32 	%r5542, %r57, %r6879;
	mad.lo.s32 	%r5543, %r62, 1568, %r5542;
	shl.b32 	%r5544, %r56, 5;
	add.s32 	%r5545, %r5543, %r5544;
	shl.b32 	%r5546, %r5545, 1;
	add.s32 	%r5547, %r6888, %r5546;
	ld.shared.u16 	%rs1043, [%r5547];
	// begin inline asm
	{  cvt.f32.f16 %f1446, %rs1043;}

	// end inline asm
	add.s32 	%r5548, %r5542, %r2;
	mul.wide.u32 	%rd1514, %r5548, 4;
	add.s64 	%rd1515, %rd1952, %rd1514;
	ld.global.f32 	%f1449, [%rd1515];
	add.f32 	%f1447, %f1446, %f1449;
	// begin inline asm
	{  cvt.rn.f16.f32 %rs1044, %f1447;}

	// end inline asm
	st.shared.u16 	[%r5547], %rs1044;
	// begin inline asm
	{  cvt.f32.f16 %f1448, %rs1044;}

	// end inline asm
	mul.wide.s32 	%rd1516, %r6886, 4;
	add.s64 	%rd1517, %rd3, %rd1516;
	st.global.f32 	[%rd1517], %f1448;
$L__BB4_1190:
	setp.ge.s32 	%p1424, %r1931, %r2506;
	add.s32 	%r1956, %r6889, %r57;
	setp.ge.s32 	%p1425, %r6885, %r2507;
	or.pred  	%p1426, %p1424, %p1425;
	@%p1426 bra 	$L__BB4_1192;
	mad.lo.s32 	%r5549, %r62, 1568, %r6879;
	shl.b32 	%r5550, %r56, 5;
	add.s32 	%r5551, %r5549, %r5550;
	add.s32 	%r5553, %r5551, %r5533;
	shl.b32 	%r5554, %r5553, 1;
	add.s32 	%r5555, %r6888, %r5554;
	ld.shared.u16 	%rs1046, [%r5555];
	// begin inline asm
	{  cvt.f32.f16 %f1450, %rs1046;}

	// end inline asm
	add.s32 	%r5556, %r6879, %r2;
	add.s32 	%r5557, %r5556, %r5533;
	mul.wide.u32 	%rd1518, %r5557, 4;
	add.s64 	%rd1519, %rd1952, %rd1518;
	ld.global.f32 	%f1453, [%rd1519];
	add.f32 	%f1451, %f1450, %f1453;
	// begin inline asm
	{  cvt.rn.f16.f32 %rs1047, %f1451;}

	// end inline asm
	st.shared.u16 	[%r5555], %rs1047;
	// begin inline asm
	{  cvt.f32.f16 %f1452, %rs1047;}

	// end inline asm
	mul.wide.s32 	%rd1520, %r6884, 4;
	add.s64 	%rd1521, %rd3, %rd1520;
	st.global.f32 	[%rd1521], %f1452;
$L__BB4_1192:
	setp.ge.s32 	%p1427, %r1931, %r2506;
	add.s32 	%r1957, %r1956, %r57;
	setp.ge.s32 	%p1428, %r6883, %r2507;
	or.pred  	%p1429, %p1427, %p1428;
	@%p1429 bra 	$L__BB4_1194;
	mad.lo.s32 	%r5558, %r62, 1568, %r6879;
	shl.b32 	%r5559, %r56, 5;
	add.s32 	%r5560, %r5558, %r5559;
	add.s32 	%r5562, %r5560, %r5534;
	shl.b32 	%r5563, %r5562, 1;
	add.s32 	%r5564, %r6888, %r5563;
	ld.shared.u16 	%rs1049, [%r5564];
	// begin inline asm
	{  cvt.f32.f16 %f1454, %rs1049;}

	// end inline asm
	add.s32 	%r5565, %r6879, %r2;
	add.s32 	%r5566, %r5565, %r5534;
	mul.wide.u32 	%rd1522, %r5566, 4;
	add.s64 	%rd1523, %rd1952, %rd1522;
	ld.global.f32 	%f1457, [%rd1523];
	add.f32 	%f1455, %f1454, %f1457;
	// begin inline asm
	{  cvt.rn.f16.f32 %rs1050, %f1455;}

	// end inline asm
	st.shared.u16 	[%r5564], %rs1050;
	// begin inline asm
	{  cvt.f32.f16 %f1456, %rs1050;}

	// end inline asm
	mul.wide.s32 	%rd1524, %r6882, 4;
	add.s64 	%rd1525, %rd3, %rd1524;
	st.global.f32 	[%rd1525], %f1456;
$L__BB4_1194:
	add.s32 	%r5567, %r1957, %r57;
	add.s32 	%r6889, %r5567, %r57;
	shl.b32 	%r5568, %r57, 3;
	add.s32 	%r6888, %r6888, %r5568;
	shl.b32 	%r5569, %r57, 2;
	add.s32 	%r6887, %r6887, %r5569;
	add.s64 	%rd1952, %rd1952, %rd1526;
	add.s32 	%r6886, %r6886, %r5569;
	add.s32 	%r6885, %r6885, %r5569;
	add.s32 	%r6884, %r6884, %r5569;
	add.s32 	%r6883, %r6883, %r5569;
	add.s32 	%r6882, %r6882, %r5569;
	add.s32 	%r6881, %r6881, %r5569;
	add.s32 	%r6880, %r6880, %r5569;
	setp.lt.u32 	%p1430, %r6889, 32;
	@%p1430 bra 	$L__BB4_1186;
$L__BB4_1195:
	add.s32 	%r1968, %r1930, %r62;
	setp.gt.u32 	%p1431, %r1968, 63;
	@%p1431 bra 	$L__BB4_1516;
	setp.gt.u32 	%p1432, %r7033, 31;
	@%p1432 bra 	$L__BB4_1218;
	add.s32 	%r1969, %r1968, %r1;
	shl.b32 	%r1970, %r1968, 5;
	mul.lo.s32 	%r1971, %r1969, %r2507;
	and.b32  	%r1972, %r65, 3;
	setp.eq.s32 	%p1433, %r1972, 0;
	mov.u32 	%r6890, %r7033;
	@%p1433 bra 	$L__BB4_1207;
	setp.ge.s32 	%p1434, %r1969, %r2506;
	setp.ge.s32 	%p1435, %r66, %r2507;
	or.pred  	%p1436, %p1434, %p1435;
	@%p1436 bra 	$L__BB4_1200;
	add.s32 	%r5572, %r1970, %r7033;
	shl.b32 	%r5573, %r5572, 1;
	mov.u32 	%r5574, _ZZ14linear_forwardPfS_S_S_iiiE2Cs;
	add.s32 	%r5575, %r5574, %r5573;
	ld.shared.u16 	%rs1052, [%r5575];
	// begin inline asm
	{  cvt.f32.f16 %f1458, %rs1052;}

	// end inline asm
	mul.wide.u32 	%rd1527, %r66, 4;
	add.s64 	%rd1528, %rd1966, %rd1527;
	ld.global.f32 	%f1461, [%rd1528];
	add.f32 	%f1459, %f1458, %f1461;
	// begin inline asm
	{  cvt.rn.f16.f32 %rs1053, %f1459;}

	// end inline asm
	st.shared.u16 	[%r5575], %rs1053;
	// begin inline asm
	{  cvt.f32.f16 %f1460, %rs1053;}

	// end inline asm
	add.s32 	%r5576, %r66, %r1971;
	mul.wide.s32 	%rd1529, %r5576, 4;
	add.s64 	%rd1530, %rd3, %rd1529;
	st.global.f32 	[%rd1530], %f1460;
$L__BB4_1200:
	setp.eq.s32 	%p1437, %r1972, 1;
	mov.u32 	%r6890, %r63;
	@%p1437 bra 	$L__BB4_1207;
	setp.ge.s32 	%p1438, %r1969, %r2506;
	setp.ge.s32 	%p1439, %r67, %r2507;
	or.pred  	%p1440, %p1438, %p1439;
	@%p1440 bra 	$L__BB4_1203;
	add.s32 	%r5577, %r1970, %r63;
	shl.b32 	%r5578, %r5577, 1;
	mov.u32 	%r5579, _ZZ14linear_forwardPfS_S_S_iiiE2Cs;
	add.s32 	%r5580, %r5579, %r5578;
	ld.shared.u16 	%rs1055, [%r5580];
	// begin inline asm
	{  cvt.f32.f16 %f1462, %rs1055;}

	// end inline asm
	ld.global.f32 	%f1465, [%rd7];
	add.f32 	%f1463, %f1462, %f1465;
	// begin inline asm
	{  cvt.rn.f16.f32 %rs1056, %f1463;}

	// end inline asm
	st.shared.u16 	[%r5580], %rs1056;
	// begin inline asm
	{  cvt.f32.f16 %f1464, %rs1056;}

	// end inline asm
	add.s32 	%r5581, %r67, %r1971;
	mul.wide.s32 	%rd1531, %r5581, 4;
	add.s64 	%rd1532, %rd3, %rd1531;
	st.global.f32 	[%rd1532], %f1464;
$L__BB4_1203:
	setp.eq.s32 	%p1441, %r1972, 2;
	mov.u32 	%r6890, %r68;
	@%p1441 bra 	$L__BB4_1207;
	setp.ge.s32 	%p1442, %r1969, %r2506;
	setp.ge.s32 	%p1443, %r69, %r2507;
	or.pred  	%p1444, %p1442, %p1443;
	@%p1444 bra 	$L__BB4_1206;
	add.s32 	%r5582, %r1970, %r68;
	shl.b32 	%r5583, %r5582, 1;
	mov.u32 	%r5584, _ZZ14linear_forwardPfS_S_S_iiiE2Cs;
	add.s32 	%r5585, %r5584, %r5583;
	ld.shared.u16 	%rs1058, [%r5585];
	// begin inline asm
	{  cvt.f32.f16 %f1466, %rs1058;}

	// end inline asm
	add.s64 	%rd1534, %rd7, %rd180;
	ld.global.f32 	%f1469, [%rd1534];
	add.f32 	%f1467, %f1466, %f1469;
	// begin inline asm
	{  cvt.rn.f16.f32 %rs1059, %f1467;}

	// end inline asm
	st.shared.u16 	[%r5585], %rs1059;
	// begin inline asm
	{  cvt.f32.f16 %f1468, %rs1059;}

	// end inline asm
	add.s32 	%r5586, %r69, %r1971;
	mul.wide.s32 	%rd1535, %r5586, 4;
	add.s64 	%rd1536, %rd3, %rd1535;
	st.global.f32 	[%rd1536], %f1468;
$L__BB4_1206:
	add.s32 	%r6890, %r68, %r57;
$L__BB4_1207:
	setp.lt.u32 	%p1445, %r64, 3;
	@%p1445 bra 	$L__BB4_1218;
	shl.b32 	%r5588, %r57, 1;
	mul.lo.s32 	%r5589, %r57, 3;
	add.s32 	%r6891, %r6890, %r2;
	add.s32 	%r6898, %r6891, %r57;
	add.s32 	%r6897, %r6898, %r1971;
	add.s32 	%r6896, %r6891, %r5588;
	add.s32 	%r6892, %r6891, %r1971;
	add.s32 	%r6895, %r6892, %r5588;
	add.s32 	%r6894, %r6891, %r5589;
	add.s32 	%r6893, %r6892, %r5589;
	mov.u32 	%r6899, _ZZ14linear_forwardPfS_S_S_iiiE2Cs;
	mul.wide.u32 	%rd1553, %r57, 16;
	mov.u64 	%rd1953, %rd1966;
	mov.u32 	%r6900, %r6890;
$L__BB4_1209:
	setp.ge.s32 	%p1446, %r1969, %r2506;
	setp.ge.s32 	%p1447, %r6891, %r2507;
	or.pred  	%p1448, %p1446, %p1447;
	@%p1448 bra 	$L__BB4_1211;
	mad.lo.s32 	%r5591, %r62, 1600, %r6890;
	shl.b32 	%r5592, %r56, 5;
	add.s32 	%r5593, %r5591, %r5592;
	shl.b32 	%r5594, %r5593, 1;
	add.s32 	%r5595, %r6899, %r5594;
	ld.shared.u16 	%rs1061, [%r5595];
	// begin inline asm
	{  cvt.f32.f16 %f1470, %rs1061;}

	// end inline asm
	add.s32 	%r5596, %r6890, %r2;
	mul.wide.u32 	%rd1537, %r5596, 4;
	add.s64 	%rd1538, %rd1953, %rd1537;
	ld.global.f32 	%f1473, [%rd1538];
	add.f32 	%f1471, %f1470, %f1473;
	// begin inline asm
	{  cvt.rn.f16.f32 %rs1062, %f1471;}

	// end inline asm
	st.shared.u16 	[%r5595], %rs1062;
	// begin inline asm
	{  cvt.f32.f16 %f1472, %rs1062;}

	// end inline asm
	mul.wide.s32 	%rd1539, %r6892, 4;
	add.s64 	%rd1540, %rd3, %rd1539;
	st.global.f32 	[%rd1540], %f1472;
$L__BB4_1211:
	setp.ge.s32 	%p1449, %r1969, %r2506;
	setp.ge.s32 	%p1450, %r6898, %r2507;
	or.pred  	%p1451, %p1449, %p1450;
	@%p1451 bra 	$L__BB4_1213;
	add.s32 	%r5597, %r57, %r6890;
	mad.lo.s32 	%r5598, %r62, 1600, %r5597;
	shl.b32 	%r5599, %r56, 5;
	add.s32 	%r5600, %r5598, %r5599;
	shl.b32 	%r5601, %r5600, 1;
	add.s32 	%r5602, %r6899, %r5601;
	ld.shared.u16 	%rs1064, [%r5602];
	// begin inline asm
	{  cvt.f32.f16 %f1474, %rs1064;}

	// end inline asm
	add.s32 	%r5603, %r5597, %r2;
	mul.wide.u32 	%rd1541, %r5603, 4;
	add.s64 	%rd1542, %rd1953, %rd1541;
	ld.global.f32 	%f1477, [%rd1542];
	add.f32 	%f1475, %f1474, %f1477;
	// begin inline asm
	{  cvt.rn.f16.f32 %rs1065, %f1475;}

	// end inline asm
	st.shared.u16 	[%r5602], %rs1065;
	// begin inline asm
	{  cvt.f32.f16 %f1476, %rs1065;}

	// end inline asm
	mul.wide.s32 	%rd1543, %r6897, 4;
	add.s64 	%rd1544, %rd3, %rd1543;
	st.global.f32 	[%rd1544], %f1476;
$L__BB4_1213:
	setp.ge.s32 	%p1452, %r1969, %r2506;
	add.s32 	%r1994, %r6900, %r57;
	setp.ge.s32 	%p1453, %r6896, %r2507;
	or.pred  	%p1454, %p1452, %p1453;
	@%p1454 bra 	$L__BB4_1215;
	mad.lo.s32 	%r5604, %r62, 1600, %r6890;
	shl.b32 	%r5605, %r56, 5;
	add.s32 	%r5606, %r5604, %r5605;
	add.s32 	%r5608, %r5606, %r5588;
	shl.b32 	%r5609, %r5608, 1;
	add.s32 	%r5610, %r6899, %r5609;
	ld.shared.u16 	%rs1067, [%r5610];
	// begin inline asm
	{  cvt.f32.f16 %f1478, %rs1067;}

	// end inline asm
	add.s32 	%r5611, %r6890, %r2;
	add.s32 	%r5612, %r5611, %r5588;
	mul.wide.u32 	%rd1545, %r5612, 4;
	add.s64 	%rd1546, %rd1953, %rd1545;
	ld.global.f32 	%f1481, [%rd1546];
	add.f32 	%f1479, %f1478, %f1481;
	// begin inline asm
	{  cvt.rn.f16.f32 %rs1068, %f1479;}

	// end inline asm
	st.shared.u16 	[%r5610], %rs1068;
	// begin inline asm
	{  cvt.f32.f16 %f1480, %rs1068;}

	// end inline asm
	mul.wide.s32 	%rd1547, %r6895, 4;
	add.s64 	%rd1548, %rd3, %rd1547;
	st.global.f32 	[%rd1548], %f1480;
$L__BB4_1215:
	setp.ge.s32 	%p1455, %r1969, %r2506;
	add.s32 	%r1995, %r1994, %r57;
	setp.ge.s32 	%p1456, %r6894, %r2507;
	or.pred  	%p1457, %p1455, %p1456;
	@%p1457 bra 	$L__BB4_1217;
	mad.lo.s32 	%r5613, %r62, 1600, %r6890;
	shl.b32 	%r5614, %r56, 5;
	add.s32 	%r5615, %r5613, %r5614;
	add.s32 	%r5617, %r5615, %r5589;
	shl.b32 	%r5618, %r5617, 1;
	add.s32 	%r5619, %r6899, %r5618;
	ld.shared.u16 	%rs1070, [%r5619];
	// begin inline asm
	{  cvt.f32.f16 %f1482, %rs1070;}

	// end inline asm
	add.s32 	%r5620, %r6890, %r2;
	add.s32 	%r5621, %r5620, %r5589;
	mul.wide.u32 	%rd1549, %r5621, 4;
	add.s64 	%rd1550, %rd1953, %rd1549;
	ld.global.f32 	%f1485, [%rd1550];
	add.f32 	%f1483, %f1482, %f1485;
	// begin inline asm
	{  cvt.rn.f16.f32 %rs1071, %f1483;}

	// end inline asm
	st.shared.u16 	[%r5619], %rs1071;
	// begin inline asm
	{  cvt.f32.f16 %f1484, %rs1071;}

	// end inline asm
	mul.wide.s32 	%rd1551, %r6893, 4;
	add.s64 	%rd1552, %rd3, %rd1551;
	st.global.f32 	[%rd1552], %f1484;
$L__BB4_1217:
	add.s32 	%r5622, %r1995, %r57;
	add.s32 	%r6900, %r5622, %r57;
	shl.b32 	%r5623, %r57, 3;
	add.s32 	%r6899, %r6899, %r5623;
	shl.b32 	%r5624, %r57, 2;
	add.s32 	%r6898, %r6898, %r5624;
	add.s64 	%rd1953, %rd1953, %rd1553;
	add.s32 	%r6897, %r6897, %r5624;
	add.s32 	%r6896, %r6896, %r5624;
	add.s32 	%r6895, %r6895, %r5624;
	add.s32 	%r6894, %r6894, %r5624;
	add.s32 	%r6893, %r6893, %r5624;
	add.s32 	%r6892, %r6892, %r5624;
	add.s32 	%r6891, %r6891, %r5624;
	setp.lt.u32 	%p1458, %r6900, 32;
	@%p1458 bra 	$L__BB4_1209;
$L__BB4_1218:
	add.s32 	%r2006, %r1968, %r62;
	setp.gt.u32 	%p1459, %r2006, 63;
	@%p1459 bra 	$L__BB4_1516;
	setp.gt.u32 	%p1460, %r7033, 31;
	@%p1460 bra 	$L__BB4_1241;
	add.s32 	%r2007, %r2006, %r1;
	shl.b32 	%r2008, %r2006, 5;
	mul.lo.s32 	%r2009, %r2007, %r2507;
	and.b32  	%r2010, %r65, 3;
	setp.eq.s32 	%p1461, %r2010, 0;
	mov.u32 	%r6901, %r7033;
	@%p1461 bra 	$L__BB4_1230;
	setp.ge.s32 	%p1462, %r2007, %r2506;
	setp.ge.s32 	%p1463, %r66, %r2507;
	or.pred  	%p1464, %p1462, %p1463;
	@%p1464 bra 	$L__BB4_1223;
	add.s32 	%r5627, %r2008, %r7033;
	shl.b32 	%r5628, %r5627, 1;
	mov.u32 	%r5629, _ZZ14linear_forwardPfS_S_S_iiiE2Cs;
	add.s32 	%r5630, %r5629, %r5628;
	ld.shared.u16 	%rs1073, [%r5630];
	// begin inline asm
	{  cvt.f32.f16 %f1486, %rs1073;}

	// end inline asm
	mul.wide.u32 	%rd1554, %r66, 4;
	add.s64 	%rd1555, %rd1966, %rd1554;
	ld.global.f32 	%f1489, [%rd1555];
	add.f32 	%f1487, %f1486, %f1489;
	// begin inline asm
	{  cvt.rn.f16.f32 %rs1074, %f1487;}

	// end inline asm
	st.shared.u16 	[%r5630], %rs1074;
	// begin inline asm
	{  cvt.f32.f16 %f1488, %rs1074;}

	// end inline asm
	add.s32 	%r5631, %r66, %r2009;
	mul.wide.s32 	%rd1556, %r5631, 4;
	add.s64 	%rd1557, %rd3, %rd1556;
	st.global.f32 	[%rd1557], %f1488;
$L__BB4_1223:
	setp.eq.s32 	%p1465, %r2010, 1;
	mov.u32 	%r6901, %r63;
	@%p1465 bra 	$L__BB4_1230;
	setp.ge.s32 	%p1466, %r2007, %r2506;
	setp.ge.s32 	%p1467, %r67, %r2507;
	or.pred  	%p1468, %p1466, %p1467;
	@%p1468 bra 	$L__BB4_1226;
	add.s32 	%r5632, %r2008, %r63;
	shl.b32 	%r5633, %r5632, 1;
	mov.u32 	%r5634, _ZZ14linear_forwardPfS_S_S_iiiE2Cs;
	add.s32 	%r5635, %r5634, %r5633;
	ld.shared.u16 	%rs1076, [%r5635];
	// begin inline asm
	{  cvt.f32.f16 %f1490, %rs1076;}

	// end inline asm
	ld.global.f32 	%f1493, [%rd7];
	add.f32 	%f1491, %f1490, %f1493;
	// begin inline asm
	{  cvt.rn.f16.f32 %rs1077, %f1491;}

	// end inline asm
	st.shared.u16 	[%r5635], %rs1077;
	// begin inline asm
	{  cvt.f32.f16 %f1492, %rs1077;}

	// end inline asm
	add.s32 	%r5636, %r67, %r2009;
	mul.wide.s32 	%rd1558, %r5636, 4;
	add.s64 	%rd1559, %rd3, %rd1558;
	st.global.f32 	[%rd1559], %f1492;
$L__BB4_1226:
	setp.eq.s32 	%p1469, %r2010, 2;
	mov.u32 	%r6901, %r68;
	@%p1469 bra 	$L__BB4_1230;
	setp.ge.s32 	%p1470, %r2007, %r2506;
	setp.ge.s32 	%p1471, %r69, %r2507;
	or.pred  	%p1472, %p1470, %p1471;
	@%p1472 bra 	$L__BB4_1229;
	add.s32 	%r5637, %r2008, %r68;
	shl.b32 	%r5638, %r5637, 1;
	mov.u32 	%r5639, _ZZ14linear_forwardPfS_S_S_iiiE2Cs;
	add.s32 	%r5640, %r5639, %r5638;
	ld.shared.u16 	%rs1079, [%r5640];
	// begin inline asm
	{  cvt.f32.f16 %f1494, %rs1079;}

	// end inline asm
	add.s64 	%rd1561, %rd7, %rd180;
	ld.global.f32 	%f1497, [%rd1561];
	add.f32 	%f1495, %f1494, %f1497;
	// begin inline asm
	{  cvt.rn.f16.f32 %rs1080, %f1495;}

	// end inline asm
	st.shared.u16 	[%r5640], %rs1080;
	// begin inline asm
	{  cvt.f32.f16 %f1496, %rs1080;}

	// end inline asm
	add.s32 	%r5641, %r69, %r2009;
	mul.wide.s32 	%rd1562, %r5641, 4;
	add.s64 	%rd1563, %rd3, %rd1562;
	st.global.f32 	[%rd1563], %f1496;
$L__BB4_1229:
	add.s32 	%r6901, %r68, %r57;
$L__BB4_1230:
	setp.lt.u32 	%p1473, %r64, 3;
	@%p1473 bra 	$L__BB4_1241;
	shl.b32 	%r5643, %r57, 1;
	mul.lo.s32 	%r5644, %r57, 3;
	add.s32 	%r6902, %r6901, %r2;
	add.s32 	%r6909, %r6902, %r57;
	add.s32 	%r6908, %r6909, %r2009;
	add.s32 	%r6907, %r6902, %r5643;
	add.s32 	%r6903, %r6902, %r2009;
	add.s32 	%r6906, %r6903, %r5643;
	add.s32 	%r6905, %r6902, %r5644;
	add.s32 	%r6904, %r6903, %r5644;
	mov.u32 	%r6910, _ZZ14linear_forwardPfS_S_S_iiiE2Cs;
	mul.wide.u32 	%rd1580, %r57, 16;
	mov.u64 	%rd1954, %rd1966;
	mov.u32 	%r6911, %r6901;
$L__BB4_1232:
	setp.ge.s32 	%p1474, %r2007, %r2506;
	setp.ge.s32 	%p1475, %r6902, %r2507;
	or.pred  	%p1476, %p1474, %p1475;
	@%p1476 bra 	$L__BB4_1234;
	mad.lo.s32 	%r5646, %r62, 1632, %r6901;
	shl.b32 	%r5647, %r56, 5;
	add.s32 	%r5648, %r5646, %r5647;
	shl.b32 	%r5649, %r5648, 1;
	add.s32 	%r5650, %r6910, %r5649;
	ld.shared.u16 	%rs1082, [%r5650];
	// begin inline asm
	{  cvt.f32.f16 %f1498, %rs1082;}

	// end inline asm
	add.s32 	%r5651, %r6901, %r2;
	mul.wide.u32 	%rd1564, %r5651, 4;
	add.s64 	%rd1565, %rd1954, %rd1564;
	ld.global.f32 	%f1501, [%rd1565];
	add.f32 	%f1499, %f1498, %f1501;
	// begin inline asm
	{  cvt.rn.f16.f32 %rs1083, %f1499;}

	// end inline asm
	st.shared.u16 	[%r5650], %rs1083;
	// begin inline asm
	{  cvt.f32.f16 %f1500, %rs1083;}

	// end inline asm
	mul.wide.s32 	%rd1566, %r6903, 4;
	add.s64 	%rd1567, %rd3, %rd1566;
	st.global.f32 	[%rd1567], %f1500;
$L__BB4_1234:
	setp.ge.s32 	%p1477, %r2007, %r2506;
	setp.ge.s32 	%p1478, %r6909, %r2507;
	or.pred  	%p1479, %p1477, %p1478;
	@%p1479 bra 	$L__BB4_1236;
	add.s32 	%r5652, %r57, %r6901;
	mad.lo.s32 	%r5653, %r62, 1632, %r5652;
	shl.b32 	%r5654, %r56, 5;
	add.s32 	%r5655, %r5653, %r5654;
	shl.b32 	%r5656, %r5655, 1;
	add.s32 	%r5657, %r6910, %r5656;
	ld.shared.u16 	%rs1085, [%r5657];
	// begin inline asm
	{  cvt.f32.f16 %f1502, %rs1085;}

	// end inline asm
	add.s32 	%r5658, %r5652, %r2;
	mul.wide.u32 	%rd1568, %r5658, 4;
	add.s64 	%rd1569, %rd1954, %rd1568;
	ld.global.f32 	%f1505, [%rd1569];
	add.f32 	%f1503, %f1502, %f1505;
	// begin inline asm
	{  cvt.rn.f16.f32 %rs1086, %f1503;}

	// end inline asm
	st.shared.u16 	[%r5657], %rs1086;
	// begin inline asm
	{  cvt.f32.f16 %f1504, %rs1086;}

	// end inline asm
	mul.wide.s32 	%rd1570, %r6908, 4;
	add.s64 	%rd1571, %rd3, %rd1570;
	st.global.f32 	[%rd1571], %f1504;
$L__BB4_1236:
	setp.ge.s32 	%p1480, %r2007, %r2506;
	add.s32 	%r2032, %r6911, %r57;
	setp.ge.s32 	%p1481, %r6907, %r2507;
	or.pred  	%p1482, %p1480, %p1481;
	@%p1482 bra 	$L__BB4_1238;
	mad.lo.s32 	%r5659, %r62, 1632, %r6901;
	shl.b32 	%r5660, %r56, 5;
	add.s32 	%r5661, %r5659, %r5660;
	add.s32 	%r5663, %r5661, %r5643;
	shl.b32 	%r5664, %r5663, 1;
	add.s32 	%r5665, %r6910, %r5664;
	ld.shared.u16 	%rs1088, [%r5665];
	// begin inline asm
	{  cvt.f32.f16 %f1506, %rs1088;}

	// end inline asm
	add.s32 	%r5666, %r6901, %r2;
	add.s32 	%r5667, %r5666, %r5643;
	mul.wide.u32 	%rd1572, %r5667, 4;
	add.s64 	%rd1573, %rd1954, %rd1572;
	ld.global.f32 	%f1509, [%rd1573];
	add.f32 	%f1507, %f1506, %f1509;
	// begin inline asm
	{  cvt.rn.f16.f32 %rs1089, %f1507;}

	// end inline asm
	st.shared.u16 	[%r5665], %rs1089;
	// begin inline asm
	{  cvt.f32.f16 %f1508, %rs1089;}

	// end inline asm
	mul.wide.s32 	%rd1574, %r6906, 4;
	add.s64 	%rd1575, %rd3, %rd1574;
	st.global.f32 	[%rd1575], %f1508;
$L__BB4_1238:
	setp.ge.s32 	%p1483, %r2007, %r2506;
	add.s32 	%r2033, %r2032, %r57;
	setp.ge.s32 	%p1484, %r6905, %r2507;
	or.pred  	%p1485, %p1483, %p1484;
	@%p1485 bra 	$L__BB4_1240;
	mad.lo.s32 	%r5668, %r62, 1632, %r6901;
	shl.b32 	%r5669, %r56, 5;
	add.s32 	%r5670, %r5668, %r5669;
	add.s32 	%r5672, %r5670, %r5644;
	shl.b32 	%r5673, %r5672, 1;
	add.s32 	%r5674, %r6910, %r5673;
	ld.shared.u16 	%rs1091, [%r5674];
	// begin inline asm
	{  cvt.f32.f16 %f1510, %rs1091;}

	// end inline asm
	add.s32 	%r5675, %r6901, %r2;
	add.s32 	%r5676, %r5675, %r5644;
	mul.wide.u32 	%rd1576, %r5676, 4;
	add.s64 	%rd1577, %rd1954, %rd1576;
	ld.global.f32 	%f1513, [%rd1577];
	add.f32 	%f1511, %f1510, %f1513;
	// begin inline asm
	{  cvt.rn.f16.f32 %rs1092, %f1511;}

	// end inline asm
	st.shared.u16 	[%r5674], %rs1092;
	// begin inline asm
	{  cvt.f32.f16 %f1512, %rs1092;}

	// end inline asm
	mul.wide.s32 	%rd1578, %r6904, 4;
	add.s64 	%rd1579, %rd3, %rd1578;
	st.global.f32 	[%rd1579], %f1512;
$L__BB4_1240:
	add.s32 	%r5677, %r2033, %r57;
	add.s32 	%r6911, %r5677, %r57;
	shl.b32 	%r5678, %r57, 3;
	add.s32 	%r6910, %r6910, %r5678;
	shl.b32 	%r5679, %r57, 2;
	add.s32 	%r6909, %r6909, %r5679;
	add.s64 	%rd1954, %rd1954, %rd1580;
	add.s32 	%r6908, %r6908, %r5679;
	add.s32 	%r6907, %r6907, %r5679;
	add.s32 	%r6906, %r6906, %r5679;
	add.s32 	%r6905, %r6905, %r5679;
	add.s32 	%r6904, %r6904, %r5679;
	add.s32 	%r6903, %r6903, %r5679;
	add.s32 	%r6902, %r6902, %r5679;
	setp.lt.u32 	%p1486, %r6911, 32;
	@%p1486 bra 	$L__BB4_1232;
$L__BB4_1241:
	add.s32 	%r2044, %r2006, %r62;
	setp.gt.u32 	%p1487, %r2044, 63;
	@%p1487 bra 	$L__BB4_1516;
	setp.gt.u32 	%p1488, %r7033, 31;
	@%p1488 bra 	$L__BB4_1264;
	add.s32 	%r2045, %r2044, %r1;
	shl.b32 	%r2046, %r2044, 5;
	mul.lo.s32 	%r2047, %r2045, %r2507;
	and.b32  	%r2048, %r65, 3;
	setp.eq.s32 	%p1489, %r2048, 0;
	mov.u32 	%r6912, %r7033;
	@%p1489 bra 	$L__BB4_1253;
	setp.ge.s32 	%p1490, %r2045, %r2506;
	setp.ge.s32 	%p1491, %r66, %r2507;
	or.pred  	%p1492, %p1490, %p1491;
	@%p1492 bra 	$L__BB4_1246;
	add.s32 	%r5682, %r2046, %r7033;
	shl.b32 	%r5683, %r5682, 1;
	mov.u32 	%r5684, _ZZ14linear_forwardPfS_S_S_iiiE2Cs;
	add.s32 	%r5685, %r5684, %r5683;
	ld.shared.u16 	%rs1094, [%r5685];
	// begin inline asm
	{  cvt.f32.f16 %f1514, %rs1094;}

	// end inline asm
	mul.wide.u32 	%rd1581, %r66, 4;
	add.s64 	%rd1582, %rd1966, %rd1581;
	ld.global.f32 	%f1517, [%rd1582];
	add.f32 	%f1515, %f1514, %f1517;
	// begin inline asm
	{  cvt.rn.f16.f32 %rs1095, %f1515;}

	// end inline asm
	st.shared.u16 	[%r5685], %rs1095;
	// begin inline asm
	{  cvt.f32.f16 %f1516, %rs1095;}

	// end inline asm
	add.s32 	%r5686, %r66, %r2047;
	mul.wide.s32 	%rd1583, %r5686, 4;
	add.s64 	%rd1584, %rd3, %rd1583;
	st.global.f32 	[%rd1584], %f1516;
$L__BB4_1246:
	setp.eq.s32 	%p1493, %r2048, 1;
	mov.u32 	%r6912, %r63;
	@%p1493 bra 	$L__BB4_1253;
	setp.ge.s32 	%p1494, %r2045, %r2506;
	setp.ge.s32 	%p1495, %r67, %r2507;
	or.pred  	%p1496, %p1494, %p1495;
	@%p1496 bra 	$L__BB4_1249;
	add.s32 	%r5687, %r2046, %r63;
	shl.b32 	%r5688, %r5687, 1;
	mov.u32 	%r5689, _ZZ14linear_forwardPfS_S_S_iiiE2Cs;
	add.s32 	%r5690, %r5689, %r5688;
	ld.shared.u16 	%rs1097, [%r5690];
	// begin inline asm
	{  cvt.f32.f16 %f1518, %rs1097;}

	// end inline asm
	ld.global.f32 	%f1521, [%rd7];
	add.f32 	%f1519, %f1518, %f1521;
	// begin inline asm
	{  cvt.rn.f16.f32 %rs1098, %f1519;}

	// end inline asm
	st.shared.u16 	[%r5690], %rs1098;
	// begin inline asm
	{  cvt.f32.f16 %f1520, %rs1098;}

	// end inline asm
	add.s32 	%r5691, %r67, %r2047;
	mul.wide.s32 	%rd1585, %r5691, 4;
	add.s64 	%rd1586, %rd3, %rd1585;
	st.global.f32 	[%rd1586], %f1520;
$L__BB4_1249:
	setp.eq.s32 	%p1497, %r2048, 2;
	mov.u32 	%r6912, %r68;
	@%p1497 bra 	$L__BB4_1253;
	setp.ge.s32 	%p1498, %r2045, %r2506;
	setp.ge.s32 	%p1499, %r69, %r2507;
	or.pred  	%p1500, %p1498, %p1499;
	@%p1500 bra 	$L__BB4_1252;
	add.s32 	%r5692, %r2046, %r68;
	shl.b32 	%r5693, %r5692, 1;
	mov.u32 	%r5694, _ZZ14linear_forwardPfS_S_S_iiiE2Cs;
	add.s32 	%r5695, %r5694, %r5693;
	ld.shared.u16 	%rs1100, [%r5695];
	// begin inline asm
	{  cvt.f32.f16 %f1522, %rs1100;}

	// end inline asm
	add.s64 	%rd1588, %rd7, %rd180;
	ld.global.f32 	%f1525, [%rd1588];
	add.f32 	%f1523, %f1522, %f1525;
	// begin inline asm
	{  cvt.rn.f16.f32 %rs1101, %f1523;}

	// end inline asm
	st.shared.u16 	[%r5695], %rs1101;
	// begin inline asm
	{  cvt.f32.f16 %f1524, %rs1101;}

	// end inline asm
	add.s32 	%r5696, %r69, %r2047;
	mul.wide.s32 	%rd1589, %r5696, 4;
	add.s64 	%rd1590, %rd3, %rd1589;
	st.global.f32 	[%rd1590], %f1524;
$L__BB4_1252:
	add.s32 	%r6912, %r68, %r57;
$L__BB4_1253:
	setp.lt.u32 	%p1501, %r64, 3;
	@%p1501 bra 	$L__BB4_1264;
	shl.b32 	%r5698, %r57, 1;
	mul.lo.s32 	%r5699, %r57, 3;
	add.s32 	%r6913, %r6912, %r2;
	add.s32 	%r6920, %r6913, %r57;
	add.s32 	%r6919, %r6920, %r2047;
	add.s32 	%r6918, %r6913, %r5698;
	add.s32 	%r6914, %r6913, %r2047;
	add.s32 	%r6917, %r6914, %r5698;
	add.s32 	%r6916, %r6913, %r5699;
	add.s32 	%r6915, %r6914, %r5699;
	mov.u32 	%r6921, _ZZ14linear_forwardPfS_S_S_iiiE2Cs;
	mul.wide.u32 	%rd1607, %r57, 16;
	mov.u64 	%rd1955, %rd1966;
	mov.u32 	%r6922, %r6912;
$L__BB4_1255:
	setp.ge.s32 	%p1502, %r2045, %r2506;
	setp.ge.s32 	%p1503, %r6913, %r2507;
	or.pred  	%p1504, %p1502, %p1503;
	@%p1504 bra 	$L__BB4_1257;
	mad.lo.s32 	%r5701, %r62, 1664, %r6912;
	shl.b32 	%r5702, %r56, 5;
	add.s32 	%r5703, %r5701, %r5702;
	shl.b32 	%r5704, %r5703, 1;
	add.s32 	%r5705, %r6921, %r5704;
	ld.shared.u16 	%rs1103, [%r5705];
	// begin inline asm
	{  cvt.f32.f16 %f1526, %rs1103;}

	// end inline asm
	add.s32 	%r5706, %r6912, %r2;
	mul.wide.u32 	%rd1591, %r5706, 4;
	add.s64 	%rd1592, %rd1955, %rd1591;
	ld.global.f32 	%f1529, [%rd1592];
	add.f32 	%f1527, %f1526, %f1529;
	// begin inline asm
	{  cvt.rn.f16.f32 %rs1104, %f1527;}

	// end inline asm
	st.shared.u16 	[%r5705], %rs1104;
	// begin inline asm
	{  cvt.f32.f16 %f1528, %rs1104;}

	// end inline asm
	mul.wide.s32 	%rd1593, %r6914, 4;
	add.s64 	%rd1594, %rd3, %rd1593;
	st.global.f32 	[%rd1594], %f1528;
$L__BB4_1257:
	setp.ge.s32 	%p1505, %r2045, %r2506;
	setp.ge.s32 	%p1506, %r6920, %r2507;
	or.pred  	%p1507, %p1505, %p1506;
	@%p1507 bra 	$L__BB4_1259;
	add.s32 	%r5707, %r57, %r6912;
	mad.lo.s32 	%r5708, %r62, 1664, %r5707;
	shl.b32 	%r5709, %r56, 5;
	add.s32 	%r5710, %r5708, %r5709;
	shl.b32 	%r5711, %r5710, 1;
	add.s32 	%r5712, %r6921, %r5711;
	ld.shared.u16 	%rs1106, [%r5712];
	// begin inline asm
	{  cvt.f32.f16 %f1530, %rs1106;}

	// end inline asm
	add.s32 	%r5713, %r5707, %r2;
	mul.wide.u32 	%rd1595, %r5713, 4;
	add.s64 	%rd1596, %rd1955, %rd1595;
	ld.global.f32 	%f1533, [%rd1596];
	add.f32 	%f1531, %f1530, %f1533;
	// begin inline asm
	{  cvt.rn.f16.f32 %rs1107, %f1531;}

	// end inline asm
	st.shared.u16 	[%r5712], %rs1107;
	// begin inline asm
	{  cvt.f32.f16 %f1532, %rs1107;}

	// end inline asm
	mul.wide.s32 	%rd1597, %r6919, 4;
	add.s64 	%rd1598, %rd3, %rd1597;
	st.global.f32 	[%rd1598], %f1532;
$L__BB4_1259:
	setp.ge.s32 	%p1508, %r2045, %r2506;
	add.s32 	%r2070, %r6922, %r57;
	setp.ge.s32 	%p1509, %r6918, %r2507;
	or.pred  	%p1510, %p1508, %p1509;
	@%p1510 bra 	$L__BB4_1261;
	mad.lo.s32 	%r5714, %r62, 1664, %r6912;
	shl.b32 	%r5715, %r56, 5;
	add.s32 	%r5716, %r5714, %r5715;
	add.s32 	%r5718, %r5716, %r5698;
	shl.b32 	%r5719, %r5718, 1;
	add.s32 	%r5720, %r6921, %r5719;
	ld.shared.u16 	%rs1109, [%r5720];
	// begin inline asm
	{  cvt.f32.f16 %f1534, %rs1109;}

	// end inline asm
	add.s32 	%r5721, %r6912, %r2;
	add.s32 	%r5722, %r5721, %r5698;
	mul.wide.u32 	%rd1599, %r5722, 4;
	add.s64 	%rd1600, %rd1955, %rd1599;
	ld.global.f32 	%f1537, [%rd1600];
	add.f32 	%f1535, %f1534, %f1537;
	// begin inline asm
	{  cvt.rn.f16.f32 %rs1110, %f1535;}

	// end inline asm
	st.shared.u16 	[%r5720], %rs1110;
	// begin inline asm
	{  cvt.f32.f16 %f1536, %rs1110;}

	// end inline asm
	mul.wide.s32 	%rd1601, %r6917, 4;
	add.s64 	%rd1602, %rd3, %rd1601;
	st.global.f32 	[%rd1602], %f1536;
$L__BB4_1261:
	setp.ge.s32 	%p1511, %r2045, %r2506;
	add.s32 	%r2071, %r2070, %r57;
	setp.ge.s32 	%p1512, %r6916, %r2507;
	or.pred  	%p1513, %p1511, %p1512;
	@%p1513 bra 	$L__BB4_1263;
	mad.lo.s32 	%r5723, %r62, 1664, %r6912;
	shl.b32 	%r5724, %r56, 5;
	add.s32 	%r5725, %r5723, %r5724;
	add.s32 	%r5727, %r5725, %r5699;
	shl.b32 	%r5728, %r5727, 1;
	add.s32 	%r5729, %r6921, %r5728;
	ld.shared.u16 	%rs1112, [%r5729];
	// begin inline asm
	{  cvt.f32.f16 %f1538, %rs1112;}

	// end inline asm
	add.s32 	%r5730, %r6912, %r2;
	add.s32 	%r5731, %r5730, %r5699;
	mul.wide.u32 	%rd1603, %r5731, 4;
	add.s64 	%rd1604, %rd1955, %rd1603;
	ld.global.f32 	%f1541, [%rd1604];
	add.f32 	%f1539, %f1538, %f1541;
	// begin inline asm
	{  cvt.rn.f16.f32 %rs1113, %f1539;}

	// end inline asm
	st.shared.u16 	[%r5729], %rs1113;
	// begin inline asm
	{  cvt.f32.f16 %f1540, %rs1113;}

	// end inline asm
	mul.wide.s32 	%rd1605, %r6915, 4;
	add.s64 	%rd1606, %rd3, %rd1605;
	st.global.f32 	[%rd1606], %f1540;
$L__BB4_1263:
	add.s32 	%r5732, %r2071, %r57;
	add.s32 	%r6922, %r5732, %r57;
	shl.b32 	%r5733, %r57, 3;
	add.s32 	%r6921, %r6921, %r5733;
	shl.b32 	%r5734, %r57, 2;
	add.s32 	%r6920, %r6920, %r5734;
	add.s64 	%rd1955, %rd1955, %rd1607;
	add.s32 	%r6919, %r6919, %r5734;
	add.s32 	%r6918, %r6918, %r5734;
	add.s32 	%r6917, %r6917, %r5734;
	add.s32 	%r6916, %r6916, %r5734;
	add.s32 	%r6915, %r6915, %r5734;
	add.s32 	%r6914, %r6914, %r5734;
	add.s32 	%r6913, %r6913, %r5734;
	setp.lt.u32 	%p1514, %r6922, 32;
	@%p1514 bra 	$L__BB4_1255;
$L__BB4_1264:
	add.s32 	%r2082, %r2044, %r62;
	setp.gt.u32 	%p1515, %r2082, 63;
	@%p1515 bra 	$L__BB4_1516;
	setp.gt.u32 	%p1516, %r7033, 31;
	@%p1516 bra 	$L__BB4_1287;
	add.s32 	%r2083, %r2082, %r1;
	shl.b32 	%r2084, %r2082, 5;
	mul.lo.s32 	%r2085, %r2083, %r2507;
	and.b32  	%r2086, %r65, 3;
	setp.eq.s32 	%p1517, %r2086, 0;
	mov.u32 	%r6923, %r7033;
	@%p1517 bra 	$L__BB4_1276;
	setp.ge.s32 	%p1518, %r2083, %r2506;
	setp.ge.s32 	%p1519, %r66, %r2507;
	or.pred  	%p1520, %p1518, %p1519;
	@%p1520 bra 	$L__BB4_1269;
	add.s32 	%r5737, %r2084, %r7033;
	shl.b32 	%r5738, %r5737, 1;
	mov.u32 	%r5739, _ZZ14linear_forwardPfS_S_S_iiiE2Cs;
	add.s32 	%r5740, %r5739, %r5738;
	ld.shared.u16 	%rs1115, [%r5740];
	// begin inline asm
	{  cvt.f32.f16 %f1542, %rs1115;}

	// end inline asm
	mul.wide.u32 	%rd1608, %r66, 4;
	add.s64 	%rd1609, %rd1966, %rd1608;
	ld.global.f32 	%f1545, [%rd1609];
	add.f32 	%f1543, %f1542, %f1545;
	// begin inline asm
	{  cvt.rn.f16.f32 %rs1116, %f1543;}

	// end inline asm
	st.shared.u16 	[%r5740], %rs1116;
	// begin inline asm
	{  cvt.f32.f16 %f1544, %rs1116;}

	// end inline asm
	add.s32 	%r5741, %r66, %r2085;
	mul.wide.s32 	%rd1610, %r5741, 4;
	add.s64 	%rd1611, %rd3, %rd1610;
	st.global.f32 	[%rd1611], %f1544;
$L__BB4_1269:
	setp.eq.s32 	%p1521, %r2086, 1;
	mov.u32 	%r6923, %r63;
	@%p1521 bra 	$L__BB4_1276;
	setp.ge.s32 	%p1522, %r2083, %r2506;
	setp.ge.s32 	%p1523, %r67, %r2507;
	or.pred  	%p1524, %p1522, %p1523;
	@%p1524 bra 	$L__BB4_1272;
	add.s32 	%r5742, %r2084, %r63;
	shl.b32 	%r5743, %r5742, 1;
	mov.u32 	%r5744, _ZZ14linear_forwardPfS_S_S_iiiE2Cs;
	add.s32 	%r5745, %r5744, %r5743;
	ld.shared.u16 	%rs1118, [%r5745];
	// begin inline asm
	{  cvt.f32.f16 %f1546, %rs1118;}

	// end inline asm
	ld.global.f32 	%f1549, [%rd7];
	add.f32 	%f1547, %f1546, %f1549;
	// begin inline asm
	{  cvt.rn.f16.f32 %rs1119, %f1547;}

	// end inline asm
	st.shared.u16 	[%r5745], %rs1119;
	// begin inline asm
	{  cvt.f32.f16 %f1548, %rs1119;}

	// end inline asm
	add.s32 	%r5746, %r67, %r2085;
	mul.wide.s32 	%rd1612, %r5746, 4;
	add.s64 	%rd1613, %rd3, %rd1612;
	st.global.f32 	[%rd1613], %f1548;
$L__BB4_1272:
	setp.eq.s32 	%p1525, %r2086, 2;
	mov.u32 	%r6923, %r68;
	@%p1525 bra 	$L__BB4_1276;
	setp.ge.s32 	%p1526, %r2083, %r2506;
	setp.ge.s32 	%p1527, %r69, %r2507;
	or.pred  	%p1528, %p1526, %p1527;
	@%p1528 bra 	$L__BB4_1275;
	add.s32 	%r5747, %r2084, %r68;
	shl.b32 	%r5748, %r5747, 1;
	mov.u32 	%r5749, _ZZ14linear_forwardPfS_S_S_iiiE2Cs;
	add.s32 	%r5750, %r5749, %r5748;
	ld.shared.u16 	%rs1121, [%r5750];
	// begin inline asm
	{  cvt.f32.f16 %f1550, %rs1121;}

	// end inline asm
	add.s64 	%rd1615, %rd7, %rd180;
	ld.global.f32 	%f1553, [%rd1615];
	add.f32 	%f1551, %f1550, %f1553;
	// begin inline asm
	{  cvt.rn.f16.f32 %rs1122, %f1551;}

	// end inline asm
	st.shared.u16 	[%r5750], %rs1122;
	// begin inline asm
	{  cvt.f32.f16 %f1552, %rs1122;}

	// end inline asm
	add.s32 	%r5751, %r69, %r2085;
	mul.wide.s32 	%rd1616, %r5751, 4;
	add.s64 	%rd1617, %rd3, %rd1616;
	st.global.f32 	[%rd1617], %f1552;
$L__BB4_1275:
	add.s32 	%r6923, %r68, %r57;
$L__BB4_1276:
	setp.lt.u32 	%p1529, %r64, 3;
	@%p1529 bra 	$L__BB4_1287;
	shl.b32 	%r5753, %r57, 1;
	mul.lo.s32 	%r5754, %r57, 3;
	add.s32 	%r6924, %r6923, %r2;
	add.s32 	%r6931, %r6924, %r57;
	add.s32 	%r6930, %r6931, %r2085;
	add.s32 	%r6929, %r6924, %r5753;
	add.s32 	%r6925, %r6924, %r2085;
	add.s32 	%r6928, %r6925, %r5753;
	add.s32 	%r6927, %r6924, %r5754;
	add.s32 	%r6926, %r6925, %r5754;
	mov.u32 	%r6932, _ZZ14linear_forwardPfS_S_S_iiiE2Cs;
	mul.wide.u32 	%rd1634, %r57, 16;
	mov.u64 	%rd1956, %rd1966;
	mov.u32 	%r6933, %r6923;
$L__BB4_1278:
	setp.ge.s32 	%p1530, %r2083, %r2506;
	setp.ge.s32 	%p1531, %r6924, %r2507;
	or.pred  	%p1532, %p1530, %p1531;
	@%p1532 bra 	$L__BB4_1280;
	mad.lo.s32 	%r5756, %r62, 1696, %r6923;
	shl.b32 	%r5757, %r56, 5;
	add.s32 	%r5758, %r5756, %r5757;
	shl.b32 	%r5759, %r5758, 1;
	add.s32 	%r5760, %r6932, %r5759;
	ld.shared.u16 	%rs1124, [%r5760];
	// begin inline asm
	{  cvt.f32.f16 %f1554, %rs1124;}

	// end inline asm
	add.s32 	%r5761, %r6923, %r2;
	mul.wide.u32 	%rd1618, %r5761, 4;
	add.s64 	%rd1619, %rd1956, %rd1618;
	ld.global.f32 	%f1557, [%rd1619];
	add.f32 	%f1555, %f1554, %f1557;
	// begin inline asm
	{  cvt.rn.f16.f32 %rs1125, %f1555;}

	// end inline asm
	st.shared.u16 	[%r5760], %rs1125;
	// begin inline asm
	{  cvt.f32.f16 %f1556, %rs1125;}

	// end inline asm
	mul.wide.s32 	%rd1620, %r6925, 4;
	add.s64 	%rd1621, %rd3, %rd1620;
	st.global.f32 	[%rd1621], %f1556;
$L__BB4_1280:
	setp.ge.s32 	%p1533, %r2083, %r2506;
	setp.ge.s32 	%p1534, %r6931, %r2507;
	or.pred  	%p1535, %p1533, %p1534;
	@%p1535 bra 	$L__BB4_1282;
	add.s32 	%r5762, %r57, %r6923;
	mad.lo.s32 	%r5763, %r62, 1696, %r5762;
	shl.b32 	%r5764, %r56, 5;
	add.s32 	%r5765, %r5763, %r5764;
	shl.b32 	%r5766, %r5765, 1;
	add.s32 	%r5767, %r6932, %r5766;
	ld.shared.u16 	%rs1127, [%r5767];
	// begin inline asm
	{  cvt.f32.f16 %f1558, %rs1127;}

	// end inline asm
	add.s32 	%r5768, %r5762, %r2;
	mul.wide.u32 	%rd1622, %r5768, 4;
	add.s64 	%rd1623, %rd1956, %rd1622;
	ld.global.f32 	%f1561, [%rd1623];
	add.f32 	%f1559, %f1558, %f1561;
	// begin inline asm
	{  cvt.rn.f16.f32 %rs1128, %f1559;}

	// end inline asm
	st.shared.u16 	[%r5767], %rs1128;
	// begin inline asm
	{  cvt.f32.f16 %f1560, %rs1128;}

	// end inline asm
	mul.wide.s32 	%rd1624, %r6930, 4;
	add.s64 	%rd1625, %rd3, %rd1624;
	st.global.f32 	[%rd1625], %f1560;
$L__BB4_1282:
	setp.ge.s32 	%p1536, %r2083, %r2506;
	add.s32 	%r2108, %r6933, %r57;
	setp.ge.s32 	%p1537, %r6929, %r2507;
	or.pred  	%p1538, %p1536, %p1537;
	@%p1538 bra 	$L__BB4_1284;
	mad.lo.s32 	%r5769, %r62, 1696, %r6923;
	shl.b32 	%r5770, %r56, 5;
	add.s32 	%r5771, %r5769, %r5770;
	add.s32 	%r5773, %r5771, %r5753;
	shl.b32 	%r5774, %r5773, 1;
	add.s32 	%r5775, %r6932, %r5774;
	ld.shared.u16 	%rs1130, [%r5775];
	// begin inline asm
	{  cvt.f32.f16 %f1562, %rs1130;}

	// end inline asm
	add.s32 	%r5776, %r6923, %r2;
	add.s32 	%r5777, %r5776, %r5753;
	mul.wide.u32 	%rd1626, %r5777, 4;
	add.s64 	%rd1627, %rd1956, %rd1626;
	ld.global.f32 	%f1565, [%rd1627];
	add.f32 	%f1563, %f1562, %f1565;
	// begin inline asm
	{  cvt.rn.f16.f32 %rs1131, %f1563;}

	// end inline asm
	st.shared.u16 	[%r5775], %rs1131;
	// begin inline asm
	{  cvt.f32.f16 %f1564, %rs1131;}

	// end inline asm
	mul.wide.s32 	%rd1628, %r6928, 4;
	add.s64 	%rd1629, %rd3, %rd1628;
	st.global.f32 	[%rd1629], %f1564;
$L__BB4_1284:
	setp.ge.s32 	%p1539, %r2083, %r2506;
	add.s32 	%r2109, %r2108, %r57;
	setp.ge.s32 	%p1540, %r6927, %r2507;
	or.pred  	%p1541, %p1539, %p1540;
	@%p1541 bra 	$L__BB4_1286;
	mad.lo.s32 	%r5778, %r62, 1696, %r6923;
	shl.b32 	%r5779, %r56, 5;
	add.s32 	%r5780, %r5778, %r5779;
	add.s32 	%r5782, %r5780, %r5754;
	shl.b32 	%r5783, %r5782, 1;
	add.s32 	%r5784, %r6932, %r5783;
	ld.shared.u16 	%rs1133, [%r5784];
	// begin inline asm
	{  cvt.f32.f16 %f1566, %rs1133;}

	// end inline asm
	add.s32 	%r5785, %r6923, %r2;
	add.s32 	%r5786, %r5785, %r5754;
	mul.wide.u32 	%rd1630, %r5786, 4;
	add.s64 	%rd1631, %rd1956, %rd1630;
	ld.global.f32 	%f1569, [%rd1631];
	add.f32 	%f1567, %f1566, %f1569;
	// begin inline asm
	{  cvt.rn.f16.f32 %rs1134, %f1567;}

	// end inline asm
	st.shared.u16 	[%r5784], %rs1134;
	// begin inline asm
	{  cvt.f32.f16 %f1568, %rs1134;}

	// end inline asm
	mul.wide.s32 	%rd1632, %r6926, 4;
	add.s64 	%rd1633, %rd3, %rd1632;
	st.global.f32 	[%rd1633], %f1568;
$L__BB4_1286:
	add.s32 	%r5787, %r2109, %r57;
	add.s32 	%r6933, %r5787, %r57;
	shl.b32 	%r5788, %r57, 3;
	add.s32 	%r6932, %r6932, %r5788;
	shl.b32 	%r5789, %r57, 2;
	add.s32 	%r6931, %r6931, %r5789;
	add.s64 	%rd1956, %rd1956, %rd1634;
	add.s32 	%r6930, %r6930, %r5789;
	add.s32 	%r6929, %r6929, %r5789;
	add.s32 	%r6928, %r6928, %r5789;
	add.s32 	%r6927, %r6927, %r5789;
	add.s32 	%r6926, %r6926, %r5789;
	add.s32 	%r6925, %r6925, %r5789;
	add.s32 	%r6924, %r6924, %r5789;
	setp.lt.u32 	%p1542, %r6933, 32;
	@%p1542 bra 	$L__BB4_1278;
$L__BB4_1287:
	add.s32 	%r2120, %r2082, %r62;
	setp.gt.u32 	%p1543, %r2120, 63;
	@%p1543 bra 	$L__BB4_1516;
	setp.gt.u32 	%p1544, %r7033, 31;
	@%p1544 bra 	$L__BB4_1310;
	add.s32 	%r2121, %r2120, %r1;
	shl.b32 	%r2122, %r2120, 5;
	mul.lo.s32 	%r2123, %r2121, %r2507;
	and.b32  	%r2124, %r65, 3;
	setp.eq.s32 	%p1545, %r2124, 0;
	mov.u32 	%r6934, %r7033;
	@%p1545 bra 	$L__BB4_1299;
	setp.ge.s32 	%p1546, %r2121, %r2506;
	setp.ge.s32 	%p1547, %r66, %r2507;
	or.pred  	%p1548, %p1546, %p1547;
	@%p1548 bra 	$L__BB4_1292;
	add.s32 	%r5792, %r2122, %r7033;
	shl.b32 	%r5793, %r5792, 1;
	mov.u32 	%r5794, _ZZ14linear_forwardPfS_S_S_iiiE2Cs;
	add.s32 	%r5795, %r5794, %r5793;
	ld.shared.u16 	%rs1136, [%r5795];
	// begin inline asm
	{  cvt.f32.f16 %f1570, %rs1136;}

	// end inline asm
	mul.wide.u32 	%rd1635, %r66, 4;
	add.s64 	%rd1636, %rd1966, %rd1635;
	ld.global.f32 	%f1573, [%rd1636];
	add.f32 	%f1571, %f1570, %f1573;
	// begin inline asm
	{  cvt.rn.f16.f32 %rs1137, %f1571;}

	// end inline asm
	st.shared.u16 	[%r5795], %rs1137;
	// begin inline asm
	{  cvt.f32.f16 %f1572, %rs1137;}

	// end inline asm
	add.s32 	%r5796, %r66, %r2123;
	mul.wide.s32 	%rd1637, %r5796, 4;
	add.s64 	%rd1638, %rd3, %rd1637;
	st.global.f32 	[%rd1638], %f1572;
$L__BB4_1292:
	setp.eq.s32 	%p1549, %r2124, 1;
	mov.u32 	%r6934, %r63;
	@%p1549 bra 	$L__BB4_1299;
	setp.ge.s32 	%p1550, %r2121, %r2506;
	setp.ge.s32 	%p1551, %r67, %r2507;
	or.pred  	%p1552, %p1550, %p1551;
	@%p1552 bra 	$L__BB4_1295;
	add.s32 	%r5797, %r2122, %r63;
	shl.b32 	%r5798, %r5797, 1;
	mov.u32 	%r5799, _ZZ14linear_forwardPfS_S_S_iiiE2Cs;
	add.s32 	%r5800, %r5799, %r5798;
	ld.shared.u16 	%rs1139, [%r5800];
	// begin inline asm
	{  cvt.f32.f16 %f1574, %rs1139;}

	// end inline asm
	ld.global.f32 	%f1577, [%rd7];
	add.f32 	%f1575, %f1574, %f1577;
	// begin inline asm
	{  cvt.rn.f16.f32 %rs1140, %f1575;}

	// end inline asm
	st.shared.u16 	[%r5800], %rs1140;
	// begin inline asm
	{  cvt.f32.f16 %f1576, %rs1140;}

	// end inline asm
	add.s32 	%r5801, %r67, %r2123;
	mul.wide.s32 	%rd1639, %r5801, 4;
	add.s64 	%rd1640, %rd3, %rd1639;
	st.global.f32 	[%rd1640], %f1576;
$L__BB4_1295:
	setp.eq.s32 	%p1553, %r2124, 2;
	mov.u32 	%r6934, %r68;
	@%p1553 bra 	$L__BB4_1299;
	setp.ge.s32 	%p1554, %r2121, %r2506;
	setp.ge.s32 	%p1555, %r69, %r2507;
	or.pred  	%p1556, %p1554, %p1555;
	@%p1556 bra 	$L__BB4_1298;
	add.s32 	%r5802, %r2122, %r68;
	shl.b32 	%r5803, %r5802, 1;
	mov.u32 	%r5804, _ZZ14linear_forwardPfS_S_S_iiiE2Cs;
	add.s32 	%r5805, %r5804, %r5803;
	ld.shared.u16 	%rs1142, [%r5805];
	// begin inline asm
	{  cvt.f32.f16 %f1578, %rs1142;}

	// end inline asm
	add.s64 	%rd1642, %rd7, %rd180;
	ld.global.f32 	%f1581, [%rd1642];
	add.f32 	%f1579, %f1578, %f1581;
	// begin inline asm
	{  cvt.rn.f16.f32 %rs1143, %f1579;}

	// end inline asm
	st.shared.u16 	[%r5805], %rs1143;
	// begin inline asm
	{  cvt.f32.f16 %f1580, %rs1143;}

	// end inline asm
	add.s32 	%r5806, %r69, %r2123;
	mul.wide.s32 	%rd1643, %r5806, 4;
	add.s64 	%rd1644, %rd3, %rd1643;
	st.global.f32 	[%rd1644], %f1580;
$L__BB4_1298:
	add.s32 	%r6934, %r68, %r57;
$L__BB4_1299:
	setp.lt.u32 	%p1557, %r64, 3;
	@%p1557 bra 	$L__BB4_1310;
	shl.b32 	%r5808, %r57, 1;
	mul.lo.s32 	%r5809, %r57, 3;
	add.s32 	%r6935, %r6934, %r2;
	add.s32 	%r6942, %r6935, %r57;
	add.s32 	%r6941, %r6942, %r2123;
	add.s32 	%r6940, %r6935, %r5808;
	add.s32 	%r6936, %r6935, %r2123;
	add.s32 	%r6939, %r6936, %r5808;
	add.s32 	%r6938, %r6935, %r5809;
	add.s32 	%r6937, %r6936, %r5809;
	mov.u32 	%r6943, _ZZ14linear_forwardPfS_S_S_iiiE2Cs;
	mul.wide.u32 	%rd1661, %r57, 16;
	mov.u64 	%rd1957, %rd1966;
	mov.u32 	%r6944, %r6934;
$L__BB4_1301:
	setp.ge.s32 	%p1558, %r2121, %r2506;
	setp.ge.s32 	%p1559, %r6935, %r2507;
	or.pred  	%p1560, %p1558, %p1559;
	@%p1560 bra 	$L__BB4_1303;
	mad.lo.s32 	%r5811, %r62, 1728, %r6934;
	shl.b32 	%r5812, %r56, 5;
	add.s32 	%r5813, %r5811, %r5812;
	shl.b32 	%r5814, %r5813, 1;
	add.s32 	%r5815, %r6943, %r5814;
	ld.shared.u16 	%rs1145, [%r5815];
	// begin inline asm
	{  cvt.f32.f16 %f1582, %rs1145;}

	// end inline asm
	add.s32 	%r5816, %r6934, %r2;
	mul.wide.u32 	%rd1645, %r5816, 4;
	add.s64 	%rd1646, %rd1957, %rd1645;
	ld.global.f32 	%f1585, [%rd1646];
	add.f32 	%f1583, %f1582, %f1585;
	// begin inline asm
	{  cvt.rn.f16.f32 %rs1146, %f1583;}

	// end inline asm
	st.shared.u16 	[%r5815], %rs1146;
	// begin inline asm
	{  cvt.f32.f16 %f1584, %rs1146;}

	// end inline asm
	mul.wide.s32 	%rd1647, %r6936, 4;
	add.s64 	%rd1648, %rd3, %rd1647;
	st.global.f32 	[%rd1648], %f1584;
$L__BB4_1303:
	setp.ge.s32 	%p1561, %r2121, %r2506;
	setp.ge.s32 	%p1562, %r6942, %r2507;
	or.pred  	%p1563, %p1561, %p1562;
	@%p1563 bra 	$L__BB4_1305;
	add.s32 	%r5817, %r57, %r6934;
	mad.lo.s32 	%r5818, %r62, 1728, %r5817;
	shl.b32 	%r5819, %r56, 5;
	add.s32 	%r5820, %r5818, %r5819;
	shl.b32 	%r5821, %r5820, 1;
	add.s32 	%r5822, %r6943, %r5821;
	ld.shared.u16 	%rs1148, [%r5822];
	// begin inline asm
	{  cvt.f32.f16 %f1586, %rs1148;}

	// end inline asm
	add.s32 	%r5823, %r5817, %r2;
	mul.wide.u32 	%rd1649, %r5823, 4;
	add.s64 	%rd1650, %rd1957, %rd1649;
	ld.global.f32 	%f1589, [%rd1650];
	add.f32 	%f1587, %f1586, %f1589;
	// begin inline asm
	{  cvt.rn.f16.f32 %rs1149, %f1587;}

	// end inline asm
	st.shared.u16 	[%r5822], %rs1149;
	// begin inline asm
	{  cvt.f32.f16 %f1588, %rs1149;}

	// end inline asm
	mul.wide.s32 	%rd1651, %r6941, 4;
	add.s64 	%rd1652, %rd3, %rd1651;
	st.global.f32 	[%rd1652], %f1588;
$L__BB4_1305:
	setp.ge.s32 	%p1564, %r2121, %r2506;
	add.s32 	%r2146, %r6944, %r57;
	setp.ge.s32 	%p1565, %r6940, %r2507;
	or.pred  	%p1566, %p1564, %p1565;
	@%p1566 bra 	$L__BB4_1307;
	mad.lo.s32 	%r5824, %r62, 1728, %r6934;
	shl.b32 	%r5825, %r56, 5;
	add.s32 	%r5826, %r5824, %r5825;
	add.s32 	%r5828, %r5826, %r5808;
	shl.b32 	%r5829, %r5828, 1;
	add.s32 	%r5830, %r6943, %r5829;
	ld.shared.u16 	%rs1151, [%r5830];
	// begin inline asm
	{  cvt.f32.f16 %f1590, %rs1151;}

	// end inline asm
	add.s32 	%r5831, %r6934, %r2;
	add.s32 	%r5832, %r5831, %r5808;
	mul.wide.u32 	%rd1653, %r5832, 4;
	add.s64 	%rd1654, %rd1957, %rd1653;
	ld.global.f32 	%f1593, [%rd1654];
	add.f32 	%f1591, %f1590, %f1593;
	// begin inline asm
	{  cvt.rn.f16.f32 %rs1152, %f1591;}

	// end inline asm
	st.shared.u16 	[%r5830], %rs1152;
	// begin inline asm
	{  cvt.f32.f16 %f1592, %rs1152;}

	// end inline asm
	mul.wide.s32 	%rd1655, %r6939, 4;
	add.s64 	%rd1656, %rd3, %rd1655;
	st.global.f32 	[%rd1656], %f1592;
$L__BB4_1307:
	setp.ge.s32 	%p1567, %r2121, %r2506;
	add.s32 	%r2147, %r2146, %r57;
	setp.ge.s32 	%p1568, %r6938, %r2507;
	or.pred  	%p1569, %p1567, %p1568;
	@%p1569 bra 	$L__BB4_1309;
	mad.lo.s32 	%r5833, %r62, 1728, %r6934;
	shl.b32 	%r5834, %r56, 5;
	add.s32 	%r5835, %r5833, %r5834;
	add.s32 	%r5837, %r5835, %r5809;
	shl.b32 	%r5838, %r5837, 1;
	add.s32 	%r5839, %r6943, %r5838;
	ld.shared.u16 	%rs1154, [%r5839];
	// begin inline asm
	{  cvt.f32.f16 %f1594, %rs1154;}

	// end inline asm
	add.s32 	%r5840, %r6934, %r2;
	add.s32 	%r5841, %r5840, %r5809;
	mul.wide.u32 	%rd1657, %r5841, 4;
	add.s64 	%rd1658, %rd1957, %rd1657;
	ld.global.f32 	%f1597, [%rd1658];
	add.f32 	%f1595, %f1594, %f1597;
	// begin inline asm
	{  cvt.rn.f16.f32 %rs1155, %f1595;}

	// end inline asm
	st.shared.u16 	[%r5839], %rs1155;
	// begin inline asm
	{  cvt.f32.f16 %f1596, %rs1155;}

	// end inline asm
	mul.wide.s32 	%rd1659, %r6937, 4;
	add.s64 	%rd1660, %rd3, %rd1659;
	st.global.f32 	[%rd1660], %f1596;
$L__BB4_1309:
	add.s32 	%r5842, %r2147, %r57;
	add.s32 	%r6944, %r5842, %r57;
	shl.b32 	%r5843, %r57, 3;
	add.s32 	%r6943, %r6943, %r5843;
	shl.b32 	%r5844, %r57, 2;
	add.s32 	%r6942, %r6942, %r5844;
	add.s64 	%rd1957, %rd1957, %rd1661;
	add.s32 	%r6941, %r6941, %r5844;
	add.s32 	%r6940, %r6940, %r5844;
	add.s32 	%r6939, %r6939, %r5844;
	add.s32 	%r6938, %r6938, %r5844;
	add.s32 	%r6937, %r6937, %r5844;
	add.s32 	%r6936, %r6936, %r5844;
	add.s32 	%r6935, %r6935, %r5844;
	setp.lt.u32 	%p1570, %r6944, 32;
	@%p1570 bra 	$L__BB4_1301;
$L__BB4_1310:
	add.s32 	%r2158, %r2120, %r62;
	setp.gt.u32 	%p1571, %r2158, 63;
	@%p1571 bra 	$L__BB4_1516;
	setp.gt.u32 	%p1572, %r7033, 31;
	@%p1572 bra 	$L__BB4_1333;
	add.s32 	%r2159, %r2158, %r1;
	shl.b32 	%r2160, %r2158, 5;
	mul.lo.s32 	%r2161, %r2159, %r2507;
	and.b32  	%r2162, %r65, 3;
	setp.eq.s32 	%p1573, %r2162, 0;
	mov.u32 	%r6945, %r7033;
	@%p1573 bra 	$L__BB4_1322;
	setp.ge.s32 	%p1574, %r2159, %r2506;
	setp.ge.s32 	%p1575, %r66, %r2507;
	or.pred  	%p1576, %p1574, %p1575;
	@%p1576 bra 	$L__BB4_1315;
	add.s32 	%r5847, %r2160, %r7033;
	shl.b32 	%r5848, %r5847, 1;
	mov.u32 	%r5849, _ZZ14linear_forwardPfS_S_S_iiiE2Cs;
	add.s32 	%r5850, %r5849, %r5848;
	ld.shared.u16 	%rs1157, [%r5850];
	// begin inline asm
	{  cvt.f32.f16 %f1598, %rs1157;}

	// end inline asm
	mul.wide.u32 	%rd1662, %r66, 4;
	add.s64 	%rd1663, %rd1966, %rd1662;
	ld.global.f32 	%f1601, [%rd1663];
	add.f32 	%f1599, %f1598, %f1601;
	// begin inline asm
	{  cvt.rn.f16.f32 %rs1158, %f1599;}

	// end inline asm
	st.shared.u16 	[%r5850], %rs1158;
	// begin inline asm
	{  cvt.f32.f16 %f1600, %rs1158;}

	// end inline asm
	add.s32 	%r5851, %r66, %r2161;
	mul.wide.s32 	%rd1664, %r5851, 4;
	add.s64 	%rd1665, %rd3, %rd1664;
	st.global.f32 	[%rd1665], %f1600;
$L__BB4_1315:
	setp.eq.s32 	%p1577, %r2162, 1;
	mov.u32 	%r6945, %r63;
	@%p1577 bra 	$L__BB4_1322;
	setp.ge.s32 	%p1578, %r2159, %r2506;
	setp.ge.s32 	%p1579, %r67, %r2507;
	or.pred  	%p1580, %p1578, %p1579;
	@%p1580 bra 	$L__BB4_1318;
	add.s32 	%r5852, %r2160, %r63;
	shl.b32 	%r5853, %r5852, 1;
	mov.u32 	%r5854, _ZZ14linear_forwardPfS_S_S_iiiE2Cs;
	add.s32 	%r5855, %r5854, %r5853;
	ld.shared.u16 	%rs1160, [%r5855];
	// begin inline asm
	{  cvt.f32.f16 %f1602, %rs1160;}

	// end inline asm
	ld.global.f32 	%f1605, [%rd7];
	add.f32 	%f1603, %f1602, %f1605;
	// begin inline asm
	{  cvt.rn.f16.f32 %rs1161, %f1603;}

	// end inline asm
	st.shared.u16 	[%r5855], %rs1161;
	// begin inline asm
	{  cvt.f32.f16 %f1604, %rs1161;}

	// end inline asm
	add.s32 	%r5856, %r67, %r2161;
	mul.wide.s32 	%rd1666, %r5856, 4;
	add.s64 	%rd1667, %rd3, %rd1666;
	st.global.f32 	[%rd1667], %f1604;
$L__BB4_1318:
	setp.eq.s32 	%p1581, %r2162, 2;
	mov.u32 	%r6945, %r68;
	@%p1581 bra 	$L__BB4_1322;
	setp.ge.s32 	%p1582, %r2159, %r2506;
	setp.ge.s32 	%p1583, %r69, %r2507;
	or.pred  	%p1584, %p1582, %p1583;
	@%p1584 bra 	$L__BB4_1321;
	add.s32 	%r5857, %r2160, %r68;
	shl.b32 	%r5858, %r5857, 1;
	mov.u32 	%r5859, _ZZ14linear_forwardPfS_S_S_iiiE2Cs;
	add.s32 	%r5860, %r5859, %r5858;
	ld.shared.u16 	%rs1163, [%r5860];
	// begin inline asm
	{  cvt.f32.f16 %f1606, %rs1163;}

	// end inline asm
	add.s64 	%rd1669, %rd7, %rd180;
	ld.global.f32 	%f1609, [%rd1669];
	add.f32 	%f1607, %f1606, %f1609;
	// begin inline asm
	{  cvt.rn.f16.f32 %rs1164, %f1607;}

	// end inline asm
	st.shared.u16 	[%r5860], %rs1164;
	// begin inline asm
	{  cvt.f32.f16 %f1608, %rs1164;}

	// end inline asm
	add.s32 	%r5861, %r69, %r2161;
	mul.wide.s32 	%rd1670, %r5861, 4;
	add.s64 	%rd1671, %rd3, %rd1670;
	st.global.f32 	[%rd1671], %f1608;
$L__BB4_1321:
	add.s32 	%r6945, %r68, %r57;
$L__BB4_1322:
	setp.lt.u32 	%p1585, %r64, 3;
	@%p1585 bra 	$L__BB4_1333;
	shl.b32 	%r5863, %r57, 1;
	mul.lo.s32 	%r5864, %r57, 3;
	add.s32 	%r6946, %r6945, %r2;
	add.s32 	%r6953, %r6946, %r57;
	add.s32 	%r6952, %r6953, %r2161;
	add.s32 	%r6951, %r6946, %r5863;
	add.s32 	%r6947, %r6946, %r2161;
	add.s32 	%r6950, %r6947, %r5863;
	add.s32 	%r6949, %r6946, %r5864;
	add.s32 	%r6948, %r6947, %r5864;
	mov.u32 	%r6954, _ZZ14linear_forwardPfS_S_S_iiiE2Cs;
	mul.wide.u32 	%rd1688, %r57, 16;
	mov.u64 	%rd1958, %rd1966;
	mov.u32 	%r6955, %r6945;
$L__BB4_1324:
	setp.ge.s32 	%p1586, %r2159, %r2506;
	setp.ge.s32 	%p1587, %r6946, %r2507;
	or.pred  	%p1588, %p1586, %p1587;
	@%p1588 bra 	$L__BB4_1326;
	mad.lo.s32 	%r5866, %r62, 1760, %r6945;
	shl.b32 	%r5867, %r56, 5;
	add.s32 	%r5868, %r5866, %r5867;
	shl.b32 	%r5869, %r5868, 1;
	add.s32 	%r5870, %r6954, %r5869;
	ld.shared.u16 	%rs1166, [%r5870];
	// begin inline asm
	{  cvt.f32.f16 %f1610, %rs1166;}

	// end inline asm
	add.s32 	%r5871, %r6945, %r2;
	mul.wide.u32 	%rd1672, %r5871, 4;
	add.s64 	%rd1673, %rd1958, %rd1672;
	ld.global.f32 	%f1613, [%rd1673];
	add.f32 	%f1611, %f1610, %f1613;
	// begin inline asm
	{  cvt.rn.f16.f32 %rs1167, %f1611;}

	// end inline asm
	st.shared.u16 	[%r5870], %rs1167;
	// begin inline asm
	{  cvt.f32.f16 %f1612, %rs1167;}

	// end inline asm
	mul.wide.s32 	%rd1674, %r6947, 4;
	add.s64 	%rd1675, %rd3, %rd1674;
	st.global.f32 	[%rd1675], %f1612;
$L__BB4_1326:
	setp.ge.s32 	%p1589, %r2159, %r2506;
	setp.ge.s32 	%p1590, %r6953, %r2507;
	or.pred  	%p1591, %p1589, %p1590;
	@%p1591 bra 	$L__BB4_1328;
	add.s32 	%r5872, %r57, %r6945;
	mad.lo.s32 	%r5873, %r62, 1760, %r5872;
	shl.b32 	%r5874, %r56, 5;
	add.s32 	%r5875, %r5873, %r5874;
	shl.b32 	%r5876, %r5875, 1;
	add.s32 	%r5877, %r6954, %r5876;
	ld.shared.u16 	%rs1169, [%r5877];
	// begin inline asm
	{  cvt.f32.f16 %f1614, %rs1169;}

	// end inline asm
	add.s32 	%r5878, %r5872, %r2;
	mul.wide.u32 	%rd1676, %r5878, 4;
	add.s64 	%rd1677, %rd1958, %rd1676;
	ld.global.f32 	%f1617, [%rd1677];
	add.f32 	%f1615, %f1614, %f1617;
	// begin inline asm
	{  cvt.rn.f16.f32 %rs1170, %f1615;}

	// end inline asm
	st.shared.u16 	[%r5877], %rs1170;
	// begin inline asm
	{  cvt.f32.f16 %f1616, %rs1170;}

	// end inline asm
	mul.wide.s32 	%rd1678, %r6952, 4;
	add.s64 	%rd1679, %rd3, %rd1678;
	st.global.f32 	[%rd1679], %f1616;
$L__BB4_1328:
	setp.ge.s32 	%p1592, %r2159, %r2506;
	add.s32 	%r2184, %r6955, %r57;
	setp.ge.s32 	%p1593, %r6951, %r2507;
	or.pred  	%p1594, %p1592, %p1593;
	@%p1594 bra 	$L__BB4_1330;
	mad.lo.s32 	%r5879, %r62, 1760, %r6945;
	shl.b32 	%r5880, %r56, 5;
	add.s32 	%r5881, %r5879, %r5880;
	add.s32 	%r5883, %r5881, %r5863;
	shl.b32 	%r5884, %r5883, 1;
	add.s32 	%r5885, %r6954, %r5884;
	ld.shared.u16 	%rs1172, [%r5885];
	// begin inline asm
	{  cvt.f32.f16 %f1618, %rs1172;}

	// end inline asm
	add.s32 	%r5886, %r6945, %r2;
	add.s32 	%r5887, %r5886, %r5863;
	mul.wide.u32 	%rd1680, %r5887, 4;
	add.s64 	%rd1681, %rd1958, %rd1680;
	ld.global.f32 	%f1621, [%rd1681];
	add.f32 	%f1619, %f1618, %f1621;
	// begin inline asm
	{  cvt.rn.f16.f32 %rs1173, %f1619;}

	// end inline asm
	st.shared.u16 	[%r5885], %rs1173;
	// begin inline asm
	{  cvt.f32.f16 %f1620, %rs1173;}

	// end inline asm
	mul.wide.s32 	%rd1682, %r6950, 4;
	add.s64 	%rd1683, %rd3, %rd1682;
	st.global.f32 	[%rd1683], %f1620;
$L__BB4_1330:
	setp.ge.s32 	%p1595, %r2159, %r2506;
	add.s32 	%r2185, %r2184, %r57;
	setp.ge.s32 	%p1596, %r6949, %r2507;
	or.pred  	%p1597, %p1595, %p1596;
	@%p1597 bra 	$L__BB4_1332;
	mad.lo.s32 	%r5888, %r62, 1760, %r6945;
	shl.b32 	%r5889, %r56, 5;
	add.s32 	%r5890, %r5888, %r5889;
	add.s32 	%r5892, %r5890, %r5864;
	shl.b32 	%r5893, %r5892, 1;
	add.s32 	%r5894, %r6954, %r5893;
	ld.shared.u16 	%rs1175, [%r5894];
	// begin inline asm
	{  cvt.f32.f16 %f1622, %rs1175;}

	// end inline asm
	add.s32 	%r5895, %r6945, %r2;
	add.s32 	%r5896, %r5895, %r5864;
	mul.wide.u32 	%rd1684, %r5896, 4;
	add.s64 	%rd1685, %rd1958, %rd1684;
	ld.global.f32 	%f1625, [%rd1685];
	add.f32 	%f1623, %f1622, %f1625;
	// begin inline asm
	{  cvt.rn.f16.f32 %rs1176, %f1623;}

	// end inline asm
	st.shared.u16 	[%r5894], %rs1176;
	// begin inline asm
	{  cvt.f32.f16 %f1624, %rs1176;}

	// end inline asm
	mul.wide.s32 	%rd1686, %r6948, 4;
	add.s64 	%rd1687, %rd3, %rd1686;
	st.global.f32 	[%rd1687], %f1624;
$L__BB4_1332:
	add.s32 	%r5897, %r2185, %r57;
	add.s32 	%r6955, %r5897, %r57;
	shl.b32 	%r5898, %r57, 3;
	add.s32 	%r6954, %r6954, %r5898;
	shl.b32 	%r5899, %r57, 2;
	add.s32 	%r6953, %r6953, %r5899;
	add.s64 	%rd1958, %rd1958, %rd1688;
	add.s32 	%r6952, %r6952, %r5899;
	add.s32 	%r6951, %r6951, %r5899;
	add.s32 	%r6950, %r6950, %r5899;
	add.s32 	%r6949, %r6949, %r5899;
	add.s32 	%r6948, %r6948, %r5899;
	add.s32 	%r6947, %r6947, %r5899;
	add.s32 	%r6946, %r6946, %r5899;
	setp.lt.u32 	%p1598, %r6955, 32;
	@%p1598 bra 	$L__BB4_1324;
$L__BB4_1333:
	add.s32 	%r2196, %r2158, %r62;
	setp.gt.u32 	%p1599, %r2196, 63;
	@%p1599 bra 	$L__BB4_1516;
	setp.gt.u32 	%p1600, %r7033, 31;
	@%p1600 bra 	$L__BB4_1356;
	add.s32 	%r2197, %r2196, %r1;
	shl.b32 	%r2198, %r2196, 5;
	mul.lo.s32 	%r2199, %r2197, %r2507;
	and.b32  	%r2200, %r65, 3;
	setp.eq.s32 	%p1601, %r2200, 0;
	mov.u32 	%r6956, %r7033;
	@%p1601 bra 	$L__BB4_1345;
	setp.ge.s32 	%p1602, %r2197, %r2506;
	setp.ge.s32 	%p1603, %r66, %r2507;
	or.pred  	%p1604, %p1602, %p1603;
	@%p1604 bra 	$L__BB4_1338;
	add.s32 	%r5902, %r2198, %r7033;
	shl.b32 	%r5903, %r5902, 1;
	mov.u32 	%r5904, _ZZ14linear_forwardPfS_S_S_iiiE2Cs;
	add.s32 	%r5905, %r5904, %r5903;
	ld.shared.u16 	%rs1178, [%r5905];
	// begin inline asm
	{  cvt.f32.f16 %f1626, %rs1178;}

	// end inline asm
	mul.wide.u32 	%rd1689, %r66, 4;
	add.s64 	%rd1690, %rd1966, %rd1689;
	ld.global.f32 	%f1629, [%rd1690];
	add.f32 	%f1627, %f1626, %f1629;
	// begin inline asm
	{  cvt.rn.f16.f32 %rs1179, %f1627;}

	// end inline asm
	st.shared.u16 	[%r5905], %rs1179;
	// begin inline asm
	{  cvt.f32.f16 %f1628, %rs1179;}

	// end inline asm
	add.s32 	%r5906, %r66, %r2199;
	mul.wide.s32 	%rd1691, %r5906, 4;
	add.s64 	%rd1692, %rd3, %rd1691;
	st.global.f32 	[%rd1692], %f1628;
$L__BB4_1338:
	setp.eq.s32 	%p1605, %r2200, 1;
	mov.u32 	%r6956, %r63;
	@%p1605 bra 	$L__BB4_1345;
	setp.ge.s32 	%p1606, %r2197, %r2506;
	setp.ge.s32 	%p1607, %r67, %r2507;
	or.pred  	%p1608, %p1606, %p1607;
	@%p1608 bra 	$L__BB4_1341;
	add.s32 	%r5907, %r2198, %r63;
	shl.b32 	%r5908, %r5907, 1;
	mov.u32 	%r5909, _ZZ14linear_forwardPfS_S_S_iiiE2Cs;
	add.s32 	%r5910, %r5909, %r5908;
	ld.shared.u16 	%rs1181, [%r5910];
	// begin inline asm
	{  cvt.f32.f16 %f1630, %rs1181;}

	// end inline asm
	ld.global.f32 	%f1633, [%rd7];
	add.f32 	%f1631, %f1630, %f1633;
	// begin inline asm
	{  cvt.rn.f16.f32 %rs1182, %f1631;}

	// end inline asm
	st.shared.u16 	[%r5910], %rs1182;
	// begin inline asm
	{  cvt.f32.f16 %f1632, %rs1182;}

	// end inline asm
	add.s32 	%r5911, %r67, %r2199;
	mul.wide.s32 	%rd1693, %r5911, 4;
	add.s64 	%rd1694, %rd3, %rd1693;
	st.global.f32 	[%rd1694], %f1632;
$L__BB4_1341:
	setp.eq.s32 	%p1609, %r2200, 2;
	mov.u32 	%r6956, %r68;
	@%p1609 bra 	$L__BB4_1345;
	setp.ge.s32 	%p1610, %r2197, %r2506;
	setp.ge.s32 	%p1611, %r69, %r2507;
	or.pred  	%p1612, %p1610, %p1611;
	@%p1612 bra 	$L__BB4_1344;
	add.s32 	%r5912, %r2198, %r68;
	shl.b32 	%r5913, %r5912, 1;
	mov.u32 	%r5914, _ZZ14linear_forwardPfS_S_S_iiiE2Cs;
	add.s32 	%r5915, %r5914, %r5913;
	ld.shared.u16 	%rs1184, [%r5915];
	// begin inline asm
	{  cvt.f32.f16 %f1634, %rs1184;}

	// end inline asm
	add.s64 	%rd1696, %rd7, %rd180;
	ld.global.f32 	%f1637, [%rd1696];
	add.f32 	%f1635, %f1634, %f1637;
	// begin inline asm
	{  cvt.rn.f16.f32 %rs1185, %f1635;}

	// end inline asm
	st.shared.u16 	[%r5915], %rs1185;
	// begin inline asm
	{  cvt.f32.f16 %f1636, %rs1185;}

	// end inline asm
	add.s32 	%r5916, %r69, %r2199;
	mul.wide.s32 	%rd1697, %r5916, 4;
	add.s64 	%rd1698, %rd3, %rd1697;
	st.global.f32 	[%rd1698], %f1636;
$L__BB4_1344:
	add.s32 	%r6956, %r68, %r57;
$L__BB4_1345:
	setp.lt.u32 	%p1613, %r64, 3;
	@%p1613 bra 	$L__BB4_1356;
	shl.b32 	%r5918, %r57, 1;
	mul.lo.s32 	%r5919, %r57, 3;
	add.s32 	%r6957, %r6956, %r2;
	add.s32 	%r6964, %r6957, %r57;
	add.s32 	%r6963, %r6964, %r2199;
	add.s32 	%r6962, %r6957, %r5918;
	add.s32 	%r6958, %r6957, %r2199;
	add.s32 	%r6961, %r6958, %r5918;
	add.s32 	%r6960, %r6957, %r5919;
	add.s32 	%r6959, %r6958, %r5919;
	mov.u32 	%r6965, _ZZ14linear_forwardPfS_S_S_iiiE2Cs;
	mul.wide.u32 	%rd1715, %r57, 16;
	mov.u64 	%rd1959, %rd1966;
	mov.u32 	%r6966, %r6956;
$L__BB4_1347:
	setp.ge.s32 	%p1614, %r2197, %r2506;
	setp.ge.s32 	%p1615, %r6957, %r2507;
	or.pred  	%p1616, %p1614, %p1615;
	@%p1616 bra 	$L__BB4_1349;
	mad.lo.s32 	%r5921, %r62, 1792, %r6956;
	shl.b32 	%r5922, %r56, 5;
	add.s32 	%r5923, %r5921, %r5922;
	shl.b32 	%r5924, %r5923, 1;
	add.s32 	%r5925, %r6965, %r5924;
	ld.shared.u16 	%rs1187, [%r5925];
	// begin inline asm
	{  cvt.f32.f16 %f1638, %rs1187;}

	// end inline asm
	add.s32 	%r5926, %r6956, %r2;
	mul.wide.u32 	%rd1699, %r5926, 4;
	add.s64 	%rd1700, %rd1959, %rd1699;
	ld.global.f32 	%f1641, [%rd1700];
	add.f32 	%f1639, %f1638, %f1641;
	// begin inline asm
	{  cvt.rn.f16.f32 %rs1188, %f1639;}

	// end inline asm
	st.shared.u16 	[%r5925], %rs1188;
	// begin inline asm
	{  cvt.f32.f16 %f1640, %rs1188;}

	// end inline asm
	mul.wide.s32 	%rd1701, %r6958, 4;
	add.s64 	%rd1702, %rd3, %rd1701;
	st.global.f32 	[%rd1702], %f1640;
$L__BB4_1349:
	setp.ge.s32 	%p1617, %r2197, %r2506;
	setp.ge.s32 	%p1618, %r6964, %r2507;
	or.pred  	%p1619, %p1617, %p1618;
	@%p1619 bra 	$L__BB4_1351;
	add.s32 	%r5927, %r57, %r6956;
	mad.lo.s32 	%r5928, %r62, 1792, %r5927;
	shl.b32 	%r5929, %r56, 5;
	add.s32 	%r5930, %r5928, %r5929;
	shl.b32 	%r5931, %r5930, 1;
	add.s32 	%r5932, %r6965, %r5931;
	ld.shared.u16 	%rs1190, [%r5932];
	// begin inline asm
	{  cvt.f32.f16 %f1642, %rs1190;}

	// end inline asm
	add.s32 	%r5933, %r5927, %r2;
	mul.wide.u32 	%rd1703, %r5933, 4;
	add.s64 	%rd1704, %rd1959, %rd1703;
	ld.global.f32 	%f1645, [%rd1704];
	add.f32 	%f1643, %f1642, %f1645;
	// begin inline asm
	{  cvt.rn.f16.f32 %rs1191, %f1643;}

	// end inline asm
	st.shared.u16 	[%r5932], %rs1191;
	// begin inline asm
	{  cvt.f32.f16 %f1644, %rs1191;}

	// end inline asm
	mul.wide.s32 	%rd1705, %r6963, 4;
	add.s64 	%rd1706, %rd3, %rd1705;
	st.global.f32 	[%rd1706], %f1644;
$L__BB4_1351:
	setp.ge.s32 	%p1620, %r2197, %r2506;
	add.s32 	%r2222, %r6966, %r57;
	setp.ge.s32 	%p1621, %r6962, %r2507;
	or.pred  	%p1622, %p1620, %p1621;
	@%p1622 bra 	$L__BB4_1353;
	mad.lo.s32 	%r5934, %r62, 1792, %r6956;
	shl.b32 	%r5935, %r56, 5;
	add.s32 	%r5936, %r5934, %r5935;
	add.s32 	%r5938, %r5936, %r5918;
	shl.b32 	%r5939, %r5938, 1;
	add.s32 	%r5940, %r6965, %r5939;
	ld.shared.u16 	%rs1193, [%r5940];
	// begin inline asm
	{  cvt.f32.f16 %f1646, %rs1193;}

	// end inline asm
	add.s32 	%r5941, %r6956, %r2;
	add.s32 	%r5942, %r5941, %r5918;
	mul.wide.u32 	%rd1707, %r5942, 4;
	add.s64 	%rd1708, %rd1959, %rd1707;
	ld.global.f32 	%f1649, [%rd1708];
	add.f32 	%f1647, %f1646, %f1649;
	// begin inline asm
	{  cvt.rn.f16.f32 %rs1194, %f1647;}

	// end inline asm
	st.shared.u16 	[%r5940], %rs1194;
	// begin inline asm
	{  cvt.f32.f16 %f1648, %rs1194;}

	// end inline asm
	mul.wide.s32 	%rd1709, %r6961, 4;
	add.s64 	%rd1710, %rd3, %rd1709;
	st.global.f32 	[%rd1710], %f1648;
$L__BB4_1353:
	setp.ge.s32 	%p1623, %r2197, %r2506;
	add.s32 	%r2223, %r2222, %r57;
	setp.ge.s32 	%p1624, %r6960, %r2507;
	or.pred  	%p1625, %p1623, %p1624;
	@%p1625 bra 	$L__BB4_1355;
	mad.lo.s32 	%r5943, %r62, 1792, %r6956;
	shl.b32 	%r5944, %r56, 5;
	add.s32 	%r5945, %r5943, %r5944;
	add.s32 	%r5947, %r5945, %r5919;
	shl.b32 	%r5948, %r5947, 1;
	add.s32 	%r5949, %r6965, %r5948;
	ld.shared.u16 	%rs1196, [%r5949];
	// begin inline asm
	{  cvt.f32.f16 %f1650, %rs1196;}

	// end inline asm
	add.s32 	%r5950, %r6956, %r2;
	add.s32 	%r5951, %r5950, %r5919;
	mul.wide.u32 	%rd1711, %r5951, 4;
	add.s64 	%rd1712, %rd1959, %rd1711;
	ld.global.f32 	%f1653, [%rd1712];
	add.f32 	%f1651, %f1650, %f1653;
	// begin inline asm
	{  cvt.rn.f16.f32 %rs1197, %f1651;}

	// end inline asm
	st.shared.u16 	[%r5949], %rs1197;
	// begin inline asm
	{  cvt.f32.f16 %f1652, %rs1197;}

	// end inline asm
	mul.wide.s32 	%rd1713, %r6959, 4;
	add.s64 	%rd1714, %rd3, %rd1713;
	st.global.f32 	[%rd1714], %f1652;
$L__BB4_1355:
	add.s32 	%r5952, %r2223, %r57;
	add.s32 	%r6966, %r5952, %r57;
	shl.b32 	%r5953, %r57, 3;
	add.s32 	%r6965, %r6965, %r5953;
	shl.b32 	%r5954, %r57, 2;
	add.s32 	%r6964, %r6964, %r5954;
	add.s64 	%rd1959, %rd1959, %rd1715;
	add.s32 	%r6963, %r6963, %r5954;
	add.s32 	%r6962, %r6962, %r5954;
	add.s32 	%r6961, %r6961, %r5954;
	add.s32 	%r6960, %r6960, %r5954;
	add.s32 	%r6959, %r6959, %r5954;
	add.s32 	%r6958, %r6958, %r5954;
	add.s32 	%r6957, %r6957, %r5954;
	setp.lt.u32 	%p1626, %r6966, 32;
	@%p1626 bra 	$L__BB4_1347;
$L__BB4_1356:
	add.s32 	%r2234, %r2196, %r62;
	setp.gt.u32 	%p1627, %r2234, 63;
	@%p1627 bra 	$L__BB4_1516;
	setp.gt.u32 	%p1628, %r7033, 31;
	@%p1628 bra 	$L__BB4_1379;
	add.s32 	%r2235, %r2234, %r1;
	shl.b32 	%r2236, %r2234, 5;
	mul.lo.s32 	%r2237, %r2235, %r2507;
	and.b32  	%r2238, %r65, 3;
	setp.eq.s32 	%p1629, %r2238, 0;
	mov.u32 	%r6967, %r7033;
	@%p1629 bra 	$L__BB4_1368;
	setp.ge.s32 	%p1630, %r2235, %r2506;
	setp.ge.s32 	%p1631, %r66, %r2507;
	or.pred  	%p1632, %p1630, %p1631;
	@%p1632 bra 	$L__BB4_1361;
	add.s32 	%r5957, %r2236, %r7033;
	shl.b32 	%r5958, %r5957, 1;
	mov.u32 	%r5959, _ZZ14linear_forwardPfS_S_S_iiiE2Cs;
	add.s32 	%r5960, %r5959, %r5958;
	ld.shared.u16 	%rs1199, [%r5960];
	// begin inline asm
	{  cvt.f32.f16 %f1654, %rs1199;}

	// end inline asm
	mul.wide.u32 	%rd1716, %r66, 4;
	add.s64 	%rd1717, %rd1966, %rd1716;
	ld.global.f32 	%f1657, [%rd1717];
	add.f32 	%f1655, %f1654, %f1657;
	// begin inline asm
	{  cvt.rn.f16.f32 %rs1200, %f1655;}

	// end inline asm
	st.shared.u16 	[%r5960], %rs1200;
	// begin inline asm
	{  cvt.f32.f16 %f1656, %rs1200;}

	// end inline asm
	add.s32 	%r5961, %r66, %r2237;
	mul.wide.s32 	%rd1718, %r5961, 4;
	add.s64 	%rd1719, %rd3, %rd1718;
	st.global.f32 	[%rd1719], %f1656;
$L__BB4_1361:
	setp.eq.s32 	%p1633, %r2238, 1;
	mov.u32 	%r6967, %r63;
	@%p1633 bra 	$L__BB4_1368;
	setp.ge.s32 	%p1634, %r2235, %r2506;
	setp.ge.s32 	%p1635, %r67, %r2507;
	or.pred  	%p1636, %p1634, %p1635;
	@%p1636 bra 	$L__BB4_1364;
	add.s32 	%r5962, %r2236, %r63;
	shl.b32 	%r5963, %r5962, 1;
	mov.u32 	%r5964, _ZZ14linear_forwardPfS_S_S_iiiE2Cs;
	add.s32 	%r5965, %r5964, %r5963;
	ld.shared.u16 	%rs1202, [%r5965];
	// begin inline asm
	{  cvt.f32.f16 %f1658, %rs1202;}

	// end inline asm
	ld.global.f32 	%f1661, [%rd7];
	add.f32 	%f1659, %f1658, %f1661;
	// begin inline asm
	{  cvt.rn.f16.f32 %rs1203, %f1659;}

	// end inline asm
	st.shared.u16 	[%r5965], %rs1203;
	// begin inline asm
	{  cvt.f32.f16 %f1660, %rs1203;}

	// end inline asm
	add.s32 	%r5966, %r67, %r2237;
	mul.wide.s32 	%rd1720, %r5966, 4;
	add.s64 	%rd1721, %rd3, %rd1720;
	st.global.f32 	[%rd1721], %f1660;
$L__BB4_1364:
	setp.eq.s32 	%p1637, %r2238, 2;
	mov.u32 	%r6967, %r68;
	@%p1637 bra 	$L__BB4_1368;
	setp.ge.s32 	%p1638, %r2235, %r2506;
	setp.ge.s32 	%p1639, %r69, %r2507;
	or.pred  	%p1640, %p1638, %p1639;
	@%p1640 bra 	$L__BB4_1367;
	add.s32 	%r5967, %r2236, %r68;
	shl.b32 	%r5968, %r5967, 1;
	mov.u32 	%r5969, _ZZ14linear_forwardPfS_S_S_iiiE2Cs;
	add.s32 	%r5970, %r5969, %r5968;
	ld.shared.u16 	%rs1205, [%r5970];
	// begin inline asm
	{  cvt.f32.f16 %f1662, %rs1205;}

	// end inline asm
	add.s64 	%rd1723, %rd7, %rd180;
	ld.global.f32 	%f1665, [%rd1723];
	add.f32 	%f1663, %f1662, %f1665;
	// begin inline asm
	{  cvt.rn.f16.f32 %rs1206, %f1663;}

	// end inline asm
	st.shared.u16 	[%r5970], %rs1206;
	// begin inline asm
	{  cvt.f32.f16 %f1664, %rs1206;}

	// end inline asm
	add.s32 	%r5971, %r69, %r2237;
	mul.wide.s32 	%rd1724, %r5971, 4;
	add.s64 	%rd1725, %rd3, %rd1724;
	st.global.f32 	[%rd1725], %f1664;
$L__BB4_1367:
	add.s32 	%r6967, %r68, %r57;
$L__BB4_1368:
	setp.lt.u32 	%p1641, %r64, 3;
	@%p1641 bra 	$L__BB4_1379;
	shl.b32 	%r5973, %r57, 1;
	mul.lo.s32 	%r5974, %r57, 3;
	add.s32 	%r6968, %r6967, %r2;
	add.s32 	%r6975, %r6968, %r57;
	add.s32 	%r6974, %r6975, %r2237;
	add.s32 	%r6973, %r6968, %r5973;
	add.s32 	%r6969, %r6968, %r2237;
	add.s32 	%r6972, %r6969, %r5973;
	add.s32 	%r6971, %r6968, %r5974;
	add.s32 	%r6970, %r6969, %r5974;
	mov.u32 	%r6976, _ZZ14linear_forwardPfS_S_S_iiiE2Cs;
	mul.wide.u32 	%rd1742, %r57, 16;
	mov.u64 	%rd1960, %rd1966;
	mov.u32 	%r6977, %r6967;
$L__BB4_1370:
	setp.ge.s32 	%p1642, %r2235, %r2506;
	setp.ge.s32 	%p1643, %r6968, %r2507;
	or.pred  	%p1644, %p1642, %p1643;
	@%p1644 bra 	$L__BB4_1372;
	mad.lo.s32 	%r5976, %r62, 1824, %r6967;
	shl.b32 	%r5977, %r56, 5;
	add.s32 	%r5978, %r5976, %r5977;
	shl.b32 	%r5979, %r5978, 1;
	add.s32 	%r5980, %r6976, %r5979;
	ld.shared.u16 	%rs1208, [%r5980];
	// begin inline asm
	{  cvt.f32.f16 %f1666, %rs1208;}

	// end inline asm
	add.s32 	%r5981, %r6967, %r2;
	mul.wide.u32 	%rd1726, %r5981, 4;
	add.s64 	%rd1727, %rd1960, %rd1726;
	ld.global.f32 	%f1669, [%rd1727];
	add.f32 	%f1667, %f1666, %f1669;
	// begin inline asm
	{  cvt.rn.f16.f32 %rs1209, %f1667;}

	// end inline asm
	st.shared.u16 	[%r5980], %rs1209;
	// begin inline asm
	{  cvt.f32.f16 %f1668, %rs1209;}

	// end inline asm
	mul.wide.s32 	%rd1728, %r6969, 4;
	add.s64 	%rd1729, %rd3, %rd1728;
	st.global.f32 	[%rd1729], %f1668;
$L__BB4_1372:
	setp.ge.s32 	%p1645, %r2235, %r2506;
	setp.ge.s32 	%p1646, %r6975, %r2507;
	or.pred  	%p1647, %p1645, %p1646;
	@%p1647 bra 	$L__BB4_1374;
	add.s32 	%r5982, %r57, %r6967;
	mad.lo.s32 	%r5983, %r62, 1824, %r5982;
	shl.b32 	%r5984, %r56, 5;
	add.s32 	%r5985, %r5983, %r5984;
	shl.b32 	%r5986, %r5985, 1;
	add.s32 	%r5987, %r6976, %r5986;
	ld.shared.u16 	%rs1211, [%r5987];
	// begin inline asm
	{  cvt.f32.f16 %f1670, %rs1211;}

	// end inline asm
	add.s32 	%r5988, %r5982, %r2;
	mul.wide.u32 	%rd1730, %r5988, 4;
	add.s64 	%rd1731, %rd1960, %rd1730;
	ld.global.f32 	%f1673, [%rd1731];
	add.f32 	%f1671, %f1670, %f1673;
	// begin inline asm
	{  cvt.rn.f16.f32 %rs1212, %f1671;}

	// end inline asm
	st.shared.u16 	[%r5987], %rs1212;
	// begin inline asm
	{  cvt.f32.f16 %f1672, %rs1212;}

	// end inline asm
	mul.wide.s32 	%rd1732, %r6974, 4;
	add.s64 	%rd1733, %rd3, %rd1732;
	st.global.f32 	[%rd1733], %f1672;
$L__BB4_1374:
	setp.ge.s32 	%p1648, %r2235, %r2506;
	add.s32 	%r2260, %r6977, %r57;
	setp.ge.s32 	%p1649, %r6973, %r2507;
	or.pred  	%p1650, %p1648, %p1649;
	@%p1650 bra 	$L__BB4_1376;
	mad.lo.s32 	%r5989, %r62, 1824, %r6967;
	shl.b32 	%r5990, %r56, 5;
	add.s32 	%r5991, %r5989, %r5990;
	add.s32 	%r5993, %r5991, %r5973;
	shl.b32 	%r5994, %r5993, 1;
	add.s32 	%r5995, %r6976, %r5994;
	ld.shared.u16 	%rs1214, [%r5995];
	// begin inline asm
	{  cvt.f32.f16 %f1674, %rs1214;}

	// end inline asm
	add.s32 	%r5996, %r6967, %r2;
	add.s32 	%r5997, %r5996, %r5973;
	mul.wide.u32 	%rd1734, %r5997, 4;
	add.s64 	%rd1735, %rd1960, %rd1734;
	ld.global.f32 	%f1677, [%rd1735];
	add.f32 	%f1675, %f1674, %f1677;
	// begin inline asm
	{  cvt.rn.f16.f32 %rs1215, %f1675;}

	// end inline asm
	st.shared.u16 	[%r5995], %rs1215;
	// begin inline asm
	{  cvt.f32.f16 %f1676, %rs1215;}

	// end inline asm
	mul.wide.s32 	%rd1736, %r6972, 4;
	add.s64 	%rd1737, %rd3, %rd1736;
	st.global.f32 	[%rd1737], %f1676;
$L__BB4_1376:
	setp.ge.s32 	%p1651, %r2235, %r2506;
	add.s32 	%r2261, %r2260, %r57;
	setp.ge.s32 	%p1652, %r6971, %r2507;
	or.pred  	%p1653, %p1651, %p1652;
	@%p1653 bra 	$L__BB4_1378;
	mad.lo.s32 	%r5998, %r62, 1824, %r6967;
	shl.b32 	%r5999, %r56, 5;
	add.s32 	%r6000, %r5998, %r5999;
	add.s32 	%r6002, %r6000, %r5974;
	shl.b32 	%r6003, %r6002, 1;
	add.s32 	%r6004, %r6976, %r6003;
	ld.shared.u16 	%rs1217, [%r6004];
	// begin inline asm
	{  cvt.f32.f16 %f1678, %rs1217;}

	// end inline asm
	add.s32 	%r6005, %r6967, %r2;
	add.s32 	%r6006, %r6005, %r5974;
	mul.wide.u32 	%rd1738, %r6006, 4;
	add.s64 	%rd1739, %rd1960, %rd1738;
	ld.global.f32 	%f1681, [%rd1739];
	add.f32 	%f1679, %f1678, %f1681;
	// begin inline asm
	{  cvt.rn.f16.f32 %rs1218, %f1679;}

	// end inline asm
	st.shared.u16 	[%r6004], %rs1218;
	// begin inline asm
	{  cvt.f32.f16 %f1680, %rs1218;}

	// end inline asm
	mul.wide.s32 	%rd1740, %r6970, 4;
	add.s64 	%rd1741, %rd3, %rd1740;
	st.global.f32 	[%rd1741], %f1680;
$L__BB4_1378:
	add.s32 	%r6007, %r2261, %r57;
	add.s32 	%r6977, %r6007, %r57;
	shl.b32 	%r6008, %r57, 3;
	add.s32 	%r6976, %r6976, %r6008;
	shl.b32 	%r6009, %r57, 2;
	add.s32 	%r6975, %r6975, %r6009;
	add.s64 	%rd1960, %rd1960, %rd1742;
	add.s32 	%r6974, %r6974, %r6009;
	add.s32 	%r6973, %r6973, %r6009;
	add.s32 	%r6972, %r6972, %r6009;
	add.s32 	%r6971, %r6971, %r6009;
	add.s32 	%r6970, %r6970, %r6009;
	add.s32 	%r6969, %r6969, %r6009;
	add.s32 	%r6968, %r6968, %r6009;
	setp.lt.u32 	%p1654, %r6977, 32;
	@%p1654 bra 	$L__BB4_1370;
$L__BB4_1379:
	add.s32 	%r2272, %r2234, %r62;
	setp.gt.u32 	%p1655, %r2272, 63;
	@%p1655 bra 	$L__BB4_1516;
	setp.gt.u32 	%p1656, %r7033, 31;
	@%p1656 bra 	$L__BB4_1402;
	add.s32 	%r2273, %r2272, %r1;
	shl.b32 	%r2274, %r2272, 5;
	mul.lo.s32 	%r2275, %r2273, %r2507;
	and.b32  	%r2276, %r65, 3;
	setp.eq.s32 	%p1657, %r2276, 0;
	mov.u32 	%r6978, %r7033;
	@%p1657 bra 	$L__BB4_1391;
	setp.ge.s32 	%p1658, %r2273, %r2506;
	setp.ge.s32 	%p1659, %r66, %r2507;
	or.pred  	%p1660, %p1658, %p1659;
	@%p1660 bra 	$L__BB4_1384;
	add.s32 	%r6012, %r2274, %r7033;
	shl.b32 	%r6013, %r6012, 1;
	mov.u32 	%r6014, _ZZ14linear_forwardPfS_S_S_iiiE2Cs;
	add.s32 	%r6015, %r6014, %r6013;
	ld.shared.u16 	%rs1220, [%r6015];
	// begin inline asm
	{  cvt.f32.f16 %f1682, %rs1220;}

	// end inline asm
	mul.wide.u32 	%rd1743, %r66, 4;
	add.s64 	%rd1744, %rd1966, %rd1743;
	ld.global.f32 	%f1685, [%rd1744];
	add.f32 	%f1683, %f1682, %f1685;
	// begin inline asm
	{  cvt.rn.f16.f32 %rs1221, %f1683;}

	// end inline asm
	st.shared.u16 	[%r6015], %rs1221;
	// begin inline asm
	{  cvt.f32.f16 %f1684, %rs1221;}

	// end inline asm
	add.s32 	%r6016, %r66, %r2275;
	mul.wide.s32 	%rd1745, %r6016, 4;
	add.s64 	%rd1746, %rd3, %rd1745;
	st.global.f32 	[%rd1746], %f1684;
$L__BB4_1384:
	setp.eq.s32 	%p1661, %r2276, 1;
	mov.u32 	%r6978, %r63;
	@%p1661 bra 	$L__BB4_1391;
	setp.ge.s32 	%p1662, %r2273, %r2506;
	setp.ge.s32 	%p1663, %r67, %r2507;
	or.pred  	%p1664, %p1662, %p1663;
	@%p1664 bra 	$L__BB4_1387;
	add.s32 	%r6017, %r2274, %r63;
	shl.b32 	%r6018, %r6017, 1;
	mov.u32 	%r6019, _ZZ14linear_forwardPfS_S_S_iiiE2Cs;
	add.s32 	%r6020, %r6019, %r6018;
	ld.shared.u16 	%rs1223, [%r6020];
	// begin inline asm
	{  cvt.f32.f16 %f1686, %rs1223;}

	// end inline asm
	ld.global.f32 	%f1689, [%rd7];
	add.f32 	%f1687, %f1686, %f1689;
	// begin inline asm
	{  cvt.rn.f16.f32 %rs1224, %f1687;}

	// end inline asm
	st.shared.u16 	[%r6020], %rs1224;
	// begin inline asm
	{  cvt.f32.f16 %f1688, %rs1224;}

	// end inline asm
	add.s32 	%r6021, %r67, %r2275;
	mul.wide.s32 	%rd1747, %r6021, 4;
	add.s64 	%rd1748, %rd3, %rd1747;
	st.global.f32 	[%rd1748], %f1688;
$L__BB4_1387:
	setp.eq.s32 	%p1665, %r2276, 2;
	mov.u32 	%r6978, %r68;
	@%p1665 bra 	$L__BB4_1391;
	setp.ge.s32 	%p1666, %r2273, %r2506;
	setp.ge.s32 	%p1667, %r69, %r2507;
	or.pred  	%p1668, %p1666, %p1667;
	@%p1668 bra 	$L__BB4_1390;
	add.s32 	%r6022, %r2274, %r68;
	shl.b32 	%r6023, %r6022, 1;
	mov.u32 	%r6024, _ZZ14linear_forwardPfS_S_S_iiiE2Cs;
	add.s32 	%r6025, %r6024, %r6023;
	ld.shared.u16 	%rs1226, [%r6025];
	// begin inline asm
	{  cvt.f32.f16 %f1690, %rs1226;}

	// end inline asm
	add.s64 	%rd1750, %rd7, %rd180;
	ld.global.f32 	%f1693, [%rd1750];
	add.f32 	%f1691, %f1690, %f1693;
	// begin inline asm
	{  cvt.rn.f16.f32 %rs1227, %f1691;}

	// end inline asm
	st.shared.u16 	[%r6025], %rs1227;
	// begin inline asm
	{  cvt.f32.f16 %f1692, %rs1227;}

	// end inline asm
	add.s32 	%r6026, %r69, %r2275;
	mul.wide.s32 	%rd1751, %r6026, 4;
	add.s64 	%rd1752, %rd3, %rd1751;
	st.global.f32 	[%rd1752], %f1692;
$L__BB4_1390:
	add.s32 	%r6978, %r68, %r57;
$L__BB4_1391:
	setp.lt.u32 	%p1669, %r64, 3;
	@%p1669 bra 	$L__BB4_1402;
	shl.b32 	%r6028, %r57, 1;
	mul.lo.s32 	%r6029, %r57, 3;
	add.s32 	%r6979, %r6978, %r2;
	add.s32 	%r6986, %r6979, %r57;
	add.s32 	%r6985, %r6986, %r2275;
	add.s32 	%r6984, %r6979, %r6028;
	add.s32 	%r6980, %r6979, %r2275;
	add.s32 	%r6983, %r6980, %r6028;
	add.s32 	%r6982, %r6979, %r6029;
	add.s32 	%r6981, %r6980, %r6029;
	mov.u32 	%r6987, _ZZ14linear_forwardPfS_S_S_iiiE2Cs;
	mul.wide.u32 	%rd1769, %r57, 16;
	mov.u64 	%rd1961, %rd1966;
	mov.u32 	%r6988, %r6978;
$L__BB4_1393:
	setp.ge.s32 	%p1670, %r2273, %r2506;
	setp.ge.s32 	%p1671, %r6979, %r2507;
	or.pred  	%p1672, %p1670, %p1671;
	@%p1672 bra 	$L__BB4_1395;
	mad.lo.s32 	%r6031, %r62, 1856, %r6978;
	shl.b32 	%r6032, %r56, 5;
	add.s32 	%r6033, %r6031, %r6032;
	shl.b32 	%r6034, %r6033, 1;
	add.s32 	%r6035, %r6987, %r6034;
	ld.shared.u16 	%rs1229, [%r6035];
	// begin inline asm
	{  cvt.f32.f16 %f1694, %rs1229;}

	// end inline asm
	add.s32 	%r6036, %r6978, %r2;
	mul.wide.u32 	%rd1753, %r6036, 4;
	add.s64 	%rd1754, %rd1961, %rd1753;
	ld.global.f32 	%f1697, [%rd1754];
	add.f32 	%f1695, %f1694, %f1697;
	// begin inline asm
	{  cvt.rn.f16.f32 %rs1230, %f1695;}

	// end inline asm
	st.shared.u16 	[%r6035], %rs1230;
	// begin inline asm
	{  cvt.f32.f16 %f1696, %rs1230;}

	// end inline asm
	mul.wide.s32 	%rd1755, %r6980, 4;
	add.s64 	%rd1756, %rd3, %rd1755;
	st.global.f32 	[%rd1756], %f1696;
$L__BB4_1395:
	setp.ge.s32 	%p1673, %r2273, %r2506;
	setp.ge.s32 	%p1674, %r6986, %r2507;
	or.pred  	%p1675, %p1673, %p1674;
	@%p1675 bra 	$L__BB4_1397;
	add.s32 	%r6037, %r57, %r6978;
	mad.lo.s32 	%r6038, %r62, 1856, %r6037;
	shl.b32 	%r6039, %r56, 5;
	add.s32 	%r6040, %r6038, %r6039;
	shl.b32 	%r6041, %r6040, 1;
	add.s32 	%r6042, %r6987, %r6041;
	ld.shared.u16 	%rs1232, [%r6042];
	// begin inline asm
	{  cvt.f32.f16 %f1698, %rs1232;}

	// end inline asm
	add.s32 	%r6043, %r6037, %r2;
	mul.wide.u32 	%rd1757, %r6043, 4;
	add.s64 	%rd1758, %rd1961, %rd1757;
	ld.global.f32 	%f1701, [%rd1758];
	add.f32 	%f1699, %f1698, %f1701;
	// begin inline asm
	{  cvt.rn.f16.f32 %rs1233, %f1699;}

	// end inline asm
	st.shared.u16 	[%r6042], %rs1233;
	// begin inline asm
	{  cvt.f32.f16 %f1700, %rs1233;}

	// end inline asm
	mul.wide.s32 	%rd1759, %r6985, 4;
	add.s64 	%rd1760, %rd3, %rd1759;
	st.global.f32 	[%rd1760], %f1700;
$L__BB4_1397:
	setp.ge.s32 	%p1676, %r2273, %r2506;
	add.s32 	%r2298, %r6988, %r57;
	setp.ge.s32 	%p1677, %r6984, %r2507;
	or.pred  	%p1678, %p1676, %p1677;
	@%p1678 bra 	$L__BB4_1399;
	mad.lo.s32 	%r6044, %r62, 1856, %r6978;
	shl.b32 	%r6045, %r56, 5;
	add.s32 	%r6046, %r6044, %r6045;
	add.s32 	%r6048, %r6046, %r6028;
	shl.b32 	%r6049, %r6048, 1;
	add.s32 	%r6050, %r6987, %r6049;
	ld.shared.u16 	%rs1235, [%r6050];
	// begin inline asm
	{  cvt.f32.f16 %f1702, %rs1235;}

	// end inline asm
	add.s32 	%r6051, %r6978, %r2;
	add.s32 	%r6052, %r6051, %r6028;
	mul.wide.u32 	%rd1761, %r6052, 4;
	add.s64 	%rd1762, %rd1961, %rd1761;
	ld.global.f32 	%f1705, [%rd1762];
	add.f32 	%f1703, %f1702, %f1705;
	// begin inline asm
	{  cvt.rn.f16.f32 %rs1236, %f1703;}

	// end inline asm
	st.shared.u16 	[%r6050], %rs1236;
	// begin inline asm
	{  cvt.f32.f16 %f1704, %rs1236;}

	// end inline asm
	mul.wide.s32 	%rd1763, %r6983, 4;
	add.s64 	%rd1764, %rd3, %rd1763;
	st.global.f32 	[%rd1764], %f1704;
$L__BB4_1399:
	setp.ge.s32 	%p1679, %r2273, %r2506;
	add.s32 	%r2299, %r2298, %r57;
	setp.ge.s32 	%p1680, %r6982, %r2507;
	or.pred  	%p1681, %p1679, %p1680;
	@%p1681 bra 	$L__BB4_1401;
	mad.lo.s32 	%r6053, %r62, 1856, %r6978;
	shl.b32 	%r6054, %r56, 5;
	add.s32 	%r6055, %r6053, %r6054;
	add.s32 	%r6057, %r6055, %r6029;
	shl.b32 	%r6058, %r6057, 1;
	add.s32 	%r6059, %r6987, %r6058;
	ld.shared.u16 	%rs1238, [%r6059];
	// begin inline asm
	{  cvt.f32.f16 %f1706, %rs1238;}

	// end inline asm
	add.s32 	%r6060, %r6978, %r2;
	add.s32 	%r6061, %r6060, %r6029;
	mul.wide.u32 	%rd1765, %r6061, 4;
	add.s64 	%rd1766, %rd1961, %rd1765;
	ld.global.f32 	%f1709, [%rd1766];
	add.f32 	%f1707, %f1706, %f1709;
	// begin inline asm
	{  cvt.rn.f16.f32 %rs1239, %f1707;}

	// end inline asm
	st.shared.u16 	[%r6059], %rs1239;
	// begin inline asm
	{  cvt.f32.f16 %f1708, %rs1239;}

	// end inline asm
	mul.wide.s32 	%rd1767, %r6981, 4;
	add.s64 	%rd1768, %rd3, %rd1767;
	st.global.f32 	[%rd1768], %f1708;
$L__BB4_1401:
	add.s32 	%r6062, %r2299, %r57;
	add.s32 	%r6988, %r6062, %r57;
	shl.b32 	%r6063, %r57, 3;
	add.s32 	%r6987, %r6987, %r6063;
	shl.b32 	%r6064, %r57, 2;
	add.s32 	%r6986, %r6986, %r6064;
	add.s64 	%rd1961, %rd1961, %rd1769;
	add.s32 	%r6985, %r6985, %r6064;
	add.s32 	%r6984, %r6984, %r6064;
	add.s32 	%r6983, %r6983, %r6064;
	add.s32 	%r6982, %r6982, %r6064;
	add.s32 	%r6981, %r6981, %r6064;
	add.s32 	%r6980, %r6980, %r6064;
	add.s32 	%r6979, %r6979, %r6064;
	setp.lt.u32 	%p1682, %r6988, 32;
	@%p1682 bra 	$L__BB4_1393;
$L__BB4_1402:
	add.s32 	%r2310, %r2272, %r62;
	setp.gt.u32 	%p1683, %r2310, 63;
	@%p1683 bra 	$L__BB4_1516;
	setp.gt.u32 	%p1684, %r7033, 31;
	@%p1684 bra 	$L__BB4_1425;
	add.s32 	%r2311, %r2310, %r1;
	shl.b32 	%r2312, %r2310, 5;
	mul.lo.s32 	%r2313, %r2311, %r2507;
	and.b32  	%r2314, %r65, 3;
	setp.eq.s32 	%p1685, %r2314, 0;
	mov.u32 	%r6989, %r7033;
	@%p1685 bra 	$L__BB4_1414;
	setp.ge.s32 	%p1686, %r2311, %r2506;
	setp.ge.s32 	%p1687, %r66, %r2507;
	or.pred  	%p1688, %p1686, %p1687;
	@%p1688 bra 	$L__BB4_1407;
	add.s32 	%r6067, %r2312, %r7033;
	shl.b32 	%r6068, %r6067, 1;
	mov.u32 	%r6069, _ZZ14linear_forwardPfS_S_S_iiiE2Cs;
	add.s32 	%r6070, %r6069, %r6068;
	ld.shared.u16 	%rs1241, [%r6070];
	// begin inline asm
	{  cvt.f32.f16 %f1710, %rs1241;}

	// end inline asm
	mul.wide.u32 	%rd1770, %r66, 4;
	add.s64 	%rd1771, %rd1966, %rd1770;
	ld.global.f32 	%f1713, [%rd1771];
	add.f32 	%f1711, %f1710, %f1713;
	// begin inline asm
	{  cvt.rn.f16.f32 %rs1242, %f1711;}

	// end inline asm
	st.shared.u16 	[%r6070], %rs1242;
	// begin inline asm
	{  cvt.f32.f16 %f1712, %rs1242;}

	// end inline asm
	add.s32 	%r6071, %r66, %r2313;
	mul.wide.s32 	%rd1772, %r6071, 4;
	add.s64 	%rd1773, %rd3, %rd1772;
	st.global.f32 	[%rd1773], %f1712;
$L__BB4_1407:
	setp.eq.s32 	%p1689, %r2314, 1;
	mov.u32 	%r6989, %r63;
	@%p1689 bra 	$L__BB4_1414;
	setp.ge.s32 	%p1690, %r2311, %r2506;
	setp.ge.s32 	%p1691, %r67, %r2507;
	or.pred  	%p1692, %p1690, %p1691;
	@%p1692 bra 	$L__BB4_1410;
	add.s32 	%r6072, %r2312, %r63;
	shl.b32 	%r6073, %r6072, 1;
	mov.u32 	%r6074, _ZZ14linear_forwardPfS_S_S_iiiE2Cs;
	add.s32 	%r6075, %r6074, %r6073;
	ld.shared.u16 	%rs1244, [%r6075];
	// begin inline asm
	{  cvt.f32.f16 %f1714, %rs1244;}

	// end inline asm
	ld.global.f32 	%f1717, [%rd7];
	add.f32 	%f1715, %f1714, %f1717;
	// begin inline asm
	{  cvt.rn.f16.f32 %rs1245, %f1715;}

	// end inline asm
	st.shared.u16 	[%r6075], %rs1245;
	// begin inline asm
	{  cvt.f32.f16 %f1716, %rs1245;}

	// end inline asm
	add.s32 	%r6076, %r67, %r2313;
	mul.wide.s32 	%rd1774, %r6076, 4;
	add.s64 	%rd1775, %rd3, %rd1774;
	st.global.f32 	[%rd1775], %f1716;
$L__BB4_1410:
	setp.eq.s32 	%p1693, %r2314, 2;
	mov.u32 	%r6989, %r68;
	@%p1693 bra 	$L__BB4_1414;
	setp.ge.s32 	%p1694, %r2311, %r2506;
	setp.ge.s32 	%p1695, %r69, %r2507;
	or.pred  	%p1696, %p1694, %p1695;
	@%p1696 bra 	$L__BB4_1413;
	add.s32 	%r6077, %r2312, %r68;
	shl.b32 	%r6078, %r6077, 1;
	mov.u32 	%r6079, _ZZ14linear_forwardPfS_S_S_iiiE2Cs;
	add.s32 	%r6080, %r6079, %r6078;
	ld.shared.u16 	%rs1247, [%r6080];
	// begin inline asm
	{  cvt.f32.f16 %f1718, %rs1247;}

	// end inline asm
	add.s64 	%rd1777, %rd7, %rd180;
	ld.global.f32 	%f1721, [%rd1777];
	add.f32 	%f1719, %f1718, %f1721;
	// begin inline asm
	{  cvt.rn.f16.f32 %rs1248, %f1719;}

	// end inline asm
	st.shared.u16 	[%r6080], %rs1248;
	// begin inline asm
	{  cvt.f32.f16 %f1720, %rs1248;}

	// end inline asm
	add.s32 	%r6081, %r69, %r2313;
	mul.wide.s32 	%rd1778, %r6081, 4;
	add.s64 	%rd1779, %rd3, %rd1778;
	st.global.f32 	[%rd1779], %f1720;
$L__BB4_1413:
	add.s32 	%r6989, %r68, %r57;
$L__BB4_1414:
	setp.lt.u32 	%p1697, %r64, 3;
	@%p1697 bra 	$L__BB4_1425;
	shl.b32 	%r6083, %r57, 1;
	mul.lo.s32 	%r6084, %r57, 3;
	add.s32 	%r6990, %r6989, %r2;
	add.s32 	%r6997, %r6990, %r57;
	add.s32 	%r6996, %r6997, %r2313;
	add.s32 	%r6995, %r6990, %r6083;
	add.s32 	%r6991, %r6990, %r2313;
	add.s32 	%r6994, %r6991, %r6083;
	add.s32 	%r6993, %r6990, %r6084;
	add.s32 	%r6992, %r6991, %r6084;
	mov.u32 	%r6998, _ZZ14linear_forwardPfS_S_S_iiiE2Cs;
	mul.wide.u32 	%rd1796, %r57, 16;
	mov.u64 	%rd1962, %rd1966;
	mov.u32 	%r6999, %r6989;
$L__BB4_1416:
	setp.ge.s32 	%p1698, %r2311, %r2506;
	setp.ge.s32 	%p1699, %r6990, %r2507;
	or.pred  	%p1700, %p1698, %p1699;
	@%p1700 bra 	$L__BB4_1418;
	mad.lo.s32 	%r6086, %r62, 1888, %r6989;
	shl.b32 	%r6087, %r56, 5;
	add.s32 	%r6088, %r6086, %r6087;
	shl.b32 	%r6089, %r6088, 1;
	add.s32 	%r6090, %r6998, %r6089;
	ld.shared.u16 	%rs1250, [%r6090];
	// begin inline asm
	{  cvt.f32.f16 %f1722, %rs1250;}

	// end inline asm
	add.s32 	%r6091, %r6989, %r2;
	mul.wide.u32 	%rd1780, %r6091, 4;
	add.s64 	%rd1781, %rd1962, %rd1780;
	ld.global.f32 	%f1725, [%rd1781];
	add.f32 	%f1723, %f1722, %f1725;
	// begin inline asm
	{  cvt.rn.f16.f32 %rs1251, %f1723;}

	// end inline asm
	st.shared.u16 	[%r6090], %rs1251;
	// begin inline asm
	{  cvt.f32.f16 %f1724, %rs1251;}

	// end inline asm
	mul.wide.s32 	%rd1782, %r6991, 4;
	add.s64 	%rd1783, %rd3, %rd1782;
	st.global.f32 	[%rd1783], %f1724;
$L__BB4_1418:
	setp.ge.s32 	%p1701, %r2311, %r2506;
	setp.ge.s32 	%p1702, %r6997, %r2507;
	or.pred  	%p1703, %p1701, %p1702;
	@%p1703 bra 	$L__BB4_1420;
	add.s32 	%r6092, %r57, %r6989;
	mad.lo.s32 	%r6093, %r62, 1888, %r6092;
	shl.b32 	%r6094, %r56, 5;
	add.s32 	%r6095, %r6093, %r6094;
	shl.b32 	%r6096, %r6095, 1;
	add.s32 	%r6097, %r6998, %r6096;
	ld.shared.u16 	%rs1253, [%r6097];
	// begin inline asm
	{  cvt.f32.f16 %f1726, %rs1253;}

	// end inline asm
	add.s32 	%r6098, %r6092, %r2;
	mul.wide.u32 	%rd1784, %r6098, 4;
	add.s64 	%rd1785, %rd1962, %rd1784;
	ld.global.f32 	%f1729, [%rd1785];
	add.f32 	%f1727, %f1726, %f1729;
	// begin inline asm
	{  cvt.rn.f16.f32 %rs1254, %f1727;}

	// end inline asm
	st.shared.u16 	[%r6097], %rs1254;
	// begin inline asm
	{  cvt.f32.f16 %f1728, %rs1254;}

	// end inline asm
	mul.wide.s32 	%rd1786, %r6996, 4;
	add.s64 	%rd1787, %rd3, %rd1786;
	st.global.f32 	[%rd1787], %f1728;
$L__BB4_1420:
	setp.ge.s32 	%p1704, %r2311, %r2506;
	add.s32 	%r2336, %r6999, %r57;
	setp.ge.s32 	%p1705, %r6995, %r2507;
	or.pred  	%p1706, %p1704, %p1705;
	@%p1706 bra 	$L__BB4_1422;
	mad.lo.s32 	%r6099, %r62, 1888, %r6989;
	shl.b32 	%r6100, %r56, 5;
	add.s32 	%r6101, %r6099, %r6100;
	add.s32 	%r6103, %r6101, %r6083;
	shl.b32 	%r6104, %r6103, 1;
	add.s32 	%r6105, %r6998, %r6104;
	ld.shared.u16 	%rs1256, [%r6105];
	// begin inline asm
	{  cvt.f32.f16 %f1730, %rs1256;}

	// end inline asm
	add.s32 	%r6106, %r6989, %r2;
	add.s32 	%r6107, %r6106, %r6083;
	mul.wide.u32 	%rd1788, %r6107, 4;
	add.s64 	%rd1789, %rd1962, %rd1788;
	ld.global.f32 	%f1733, [%rd1789];
	add.f32 	%f1731, %f1730, %f1733;
	// begin inline asm
	{  cvt.rn.f16.f32 %rs1257, %f1731;}

	// end inline asm
	st.shared.u16 	[%r6105], %rs1257;
	// begin inline asm
	{  cvt.f32.f16 %f1732, %rs1257;}

	// end inline asm
	mul.wide.s32 	%rd1790, %r6994, 4;
	add.s64 	%rd1791, %rd3, %rd1790;
	st.global.f32 	[%rd1791], %f1732;
$L__BB4_1422:
	setp.ge.s32 	%p1707, %r2311, %r2506;
	add.s32 	%r2337, %r2336, %r57;
	setp.ge.s32 	%p1708, %r6993, %r2507;
	or.pred  	%p1709, %p1707, %p1708;
	@%p1709 bra 	$L__BB4_1424;
	mad.lo.s32 	%r6108, %r62, 1888, %r6989;
	shl.b32 	%r6109, %r56, 5;
	add.s32 	%r6110, %r6108, %r6109;
	add.s32 	%r6112, %r6110, %r6084;
	shl.b32 	%r6113, %r6112, 1;
	add.s32 	%r6114, %r6998, %r6113;
	ld.shared.u16 	%rs1259, [%r6114];
	// begin inline asm
	{  cvt.f32.f16 %f1734, %rs1259;}

	// end inline asm
	add.s32 	%r6115, %r6989, %r2;
	add.s32 	%r6116, %r6115, %r6084;
	mul.wide.u32 	%rd1792, %r6116, 4;
	add.s64 	%rd1793, %rd1962, %rd1792;
	ld.global.f32 	%f1737, [%rd1793];
	add.f32 	%f1735, %f1734, %f1737;
	// begin inline asm
	{  cvt.rn.f16.f32 %rs1260, %f1735;}

	// end inline asm
	st.shared.u16 	[%r6114], %rs1260;
	// begin inline asm
	{  cvt.f32.f16 %f1736, %rs1260;}

	// end inline asm
	mul.wide.s32 	%rd1794, %r6992, 4;
	add.s64 	%rd1795, %rd3, %rd1794;
	st.global.f32 	[%rd1795], %f1736;
$L__BB4_1424:
	add.s32 	%r6117, %r2337, %r57;
	add.s32 	%r6999, %r6117, %r57;
	shl.b32 	%r6118, %r57, 3;
	add.s32 	%r6998, %r6998, %r6118;
	shl.b32 	%r6119, %r57, 2;
	add.s32 	%r6997, %r6997, %r6119;
	add.s64 	%rd1962, %rd1962, %rd1796;
	add.s32 	%r6996, %r6996, %r6119;
	add.s32 	%r6995, %r6995, %r6119;
	add.s32 	%r6994, %r6994, %r6119;
	add.s32 	%r6993, %r6993, %r6119;
	add.s32 	%r6992, %r6992, %r6119;
	add.s32 	%r6991, %r6991, %r6119;
	add.s32 	%r6990, %r6990, %r6119;
	setp.lt.u32 	%p1710, %r6999, 32;
	@%p1710 bra 	$L__BB4_1416;
$L__BB4_1425:
	add.s32 	%r2348, %r2310, %r62;
	setp.gt.u32 	%p1711, %r2348, 63;
	@%p1711 bra 	$L__BB4_1516;
	setp.gt.u32 	%p1712, %r7033, 31;
	@%p1712 bra 	$L__BB4_1448;
	add.s32 	%r2349, %r2348, %r1;
	shl.b32 	%r2350, %r2348, 5;
	mul.lo.s32 	%r2351, %r2349, %r2507;
	and.b32  	%r2352, %r65, 3;
	setp.eq.s32 	%p1713, %r2352, 0;
	mov.u32 	%r7000, %r7033;
	@%p1713 bra 	$L__BB4_1437;
	setp.ge.s32 	%p1714, %r2349, %r2506;
	setp.ge.s32 	%p1715, %r66, %r2507;
	or.pred  	%p1716, %p1714, %p1715;
	@%p1716 bra 	$L__BB4_1430;
	add.s32 	%r6122, %r2350, %r7033;
	shl.b32 	%r6123, %r6122, 1;
	mov.u32 	%r6124, _ZZ14linear_forwardPfS_S_S_iiiE2Cs;
	add.s32 	%r6125, %r6124, %r6123;
	ld.shared.u16 	%rs1262, [%r6125];
	// begin inline asm
	{  cvt.f32.f16 %f1738, %rs1262;}

	// end inline asm
	mul.wide.u32 	%rd1797, %r66, 4;
	add.s64 	%rd1798, %rd1966, %rd1797;
	ld.global.f32 	%f1741, [%rd1798];
	add.f32 	%f1739, %f1738, %f1741;
	// begin inline asm
	{  cvt.rn.f16.f32 %rs1263, %f1739;}

	// end inline asm
	st.shared.u16 	[%r6125], %rs1263;
	// begin inline asm
	{  cvt.f32.f16 %f1740, %rs1263;}

	// end inline asm
	add.s32 	%r6126, %r66, %r2351;
	mul.wide.s32 	%rd1799, %r6126, 4;
	add.s64 	%rd1800, %rd3, %rd1799;
	st.global.f32 	[%rd1800], %f1740;
$L__BB4_1430:
	setp.eq.s32 	%p1717, %r2352, 1;
	mov.u32 	%r7000, %r63;
	@%p1717 bra 	$L__BB4_1437;
	setp.ge.s32 	%p1718, %r2349, %r2506;
	setp.ge.s32 	%p1719, %r67, %r2507;
	or.pred  	%p1720, %p1718, %p1719;
	@%p1720 bra 	$L__BB4_1433;
	add.s32 	%r6127, %r2350, %r63;
	shl.b32 	%r6128, %r6127, 1;
	mov.u32 	%r6129, _ZZ14linear_forwardPfS_S_S_iiiE2Cs;
	add.s32 	%r6130, %r6129, %r6128;
	ld.shared.u16 	%rs1265, [%r6130];
	// begin inline asm
	{  cvt.f32.f16 %f1742, %rs1265;}

	// end inline asm
	ld.global.f32 	%f1745, [%rd7];
	add.f32 	%f1743, %f1742, %f1745;
	// begin inline asm
	{  cvt.rn.f16.f32 %rs1266, %f1743;}

	// end inline asm
	st.shared.u16 	[%r6130], %rs1266;
	// begin inline asm
	{  cvt.f32.f16 %f1744, %rs1266;}

	// end inline asm
	add.s32 	%r6131, %r67, %r2351;
	mul.wide.s32 	%rd1801, %r6131, 4;
	add.s64 	%rd1802, %rd3, %rd1801;
	st.global.f32 	[%rd1802], %f1744;
$L__BB4_1433:
	setp.eq.s32 	%p1721, %r2352, 2;
	mov.u32 	%r7000, %r68;
	@%p1721 bra 	$L__BB4_1437;
	setp.ge.s32 	%p1722, %r2349, %r2506;
	setp.ge.s32 	%p1723, %r69, %r2507;
	or.pred  	%p1724, %p1722, %p1723;
	@%p1724 bra 	$L__BB4_1436;
	add.s32 	%r6132, %r2350, %r68;
	shl.b32 	%r6133, %r6132, 1;
	mov.u32 	%r6134, _ZZ14linear_forwardPfS_S_S_iiiE2Cs;
	add.s32 	%r6135, %r6134, %r6133;
	ld.shared.u16 	%rs1268, [%r6135];
	// begin inline asm
	{  cvt.f32.f16 %f1746, %rs1268;}

	// end inline asm
	add.s64 	%rd1804, %rd7, %rd180;
	ld.global.f32 	%f1749, [%rd1804];
	add.f32 	%f1747, %f1746, %f1749;
	// begin inline asm
	{  cvt.rn.f16.f32 %rs1269, %f1747;}

	// end inline asm
	st.shared.u16 	[%r6135], %rs1269;
	// begin inline asm
	{  cvt.f32.f16 %f1748, %rs1269;}

	// end inline asm
	add.s32 	%r6136, %r69, %r2351;
	mul.wide.s32 	%rd1805, %r6136, 4;
	add.s64 	%rd1806, %rd3, %rd1805;
	st.global.f32 	[%rd1806], %f1748;
$L__BB4_1436:
	add.s32 	%r7000, %r68, %r57;
$L__BB4_1437:
	setp.lt.u32 	%p1725, %r64, 3;
	@%p1725 bra 	$L__BB4_1448;
	shl.b32 	%r6138, %r57, 1;
	mul.lo.s32 	%r6139, %r57, 3;
	add.s32 	%r7001, %r7000, %r2;
	add.s32 	%r7008, %r7001, %r57;
	add.s32 	%r7007, %r7008, %r2351;
	add.s32 	%r7006, %r7001, %r6138;
	add.s32 	%r7002, %r7001, %r2351;
	add.s32 	%r7005, %r7002, %r6138;
	add.s32 	%r7004, %r7001, %r6139;
	add.s32 	%r7003, %r7002, %r6139;
	mov.u32 	%r7009, _ZZ14linear_forwardPfS_S_S_iiiE2Cs;
	mul.wide.u32 	%rd1823, %r57, 16;
	mov.u64 	%rd1963, %rd1966;
	mov.u32 	%r7010, %r7000;
$L__BB4_1439:
	setp.ge.s32 	%p1726, %r2349, %r2506;
	setp.ge.s32 	%p1727, %r7001, %r2507;
	or.pred  	%p1728, %p1726, %p1727;
	@%p1728 bra 	$L__BB4_1441;
	mad.lo.s32 	%r6141, %r62, 1920, %r7000;
	shl.b32 	%r6142, %r56, 5;
	add.s32 	%r6143, %r6141, %r6142;
	shl.b32 	%r6144, %r6143, 1;
	add.s32 	%r6145, %r7009, %r6144;
	ld.shared.u16 	%rs1271, [%r6145];
	// begin inline asm
	{  cvt.f32.f16 %f1750, %rs1271;}

	// end inline asm
	add.s32 	%r6146, %r7000, %r2;
	mul.wide.u32 	%rd1807, %r6146, 4;
	add.s64 	%rd1808, %rd1963, %rd1807;
	ld.global.f32 	%f1753, [%rd1808];
	add.f32 	%f1751, %f1750, %f1753;
	// begin inline asm
	{  cvt.rn.f16.f32 %rs1272, %f1751;}

	// end inline asm
	st.shared.u16 	[%r6145], %rs1272;
	// begin inline asm
	{  cvt.f32.f16 %f1752, %rs1272;}

	// end inline asm
	mul.wide.s32 	%rd1809, %r7002, 4;
	add.s64 	%rd1810, %rd3, %rd1809;
	st.global.f32 	[%rd1810], %f1752;
$L__BB4_1441:
	setp.ge.s32 	%p1729, %r2349, %r2506;
	setp.ge.s32 	%p1730, %r7008, %r2507;
	or.pred  	%p1731, %p1729, %p1730;
	@%p1731 bra 	$L__BB4_1443;
	add.s32 	%r6147, %r57, %r7000;
	mad.lo.s32 	%r6148, %r62, 1920, %r6147;
	shl.b32 	%r6149, %r56, 5;
	add.s32 	%r6150, %r6148, %r6149;
	shl.b32 	%r6151, %r6150, 1;
	add.s32 	%r6152, %r7009, %r6151;
	ld.shared.u16 	%rs1274, [%r6152];
	// begin inline asm
	{  cvt.f32.f16 %f1754, %rs1274;}

	// end inline asm
	add.s32 	%r6153, %r6147, %r2;
	mul.wide.u32 	%rd1811, %r6153, 4;
	add.s64 	%rd1812, %rd1963, %rd1811;
	ld.global.f32 	%f1757, [%rd1812];
	add.f32 	%f1755, %f1754, %f1757;
	// begin inline asm
	{  cvt.rn.f16.f32 %rs1275, %f1755;}

	// end inline asm
	st.shared.u16 	[%r6152], %rs1275;
	// begin inline asm
	{  cvt.f32.f16 %f1756, %rs1275;}

	// end inline asm
	mul.wide.s32 	%rd1813, %r7007, 4;
	add.s64 	%rd1814, %rd3, %rd1813;
	st.global.f32 	[%rd1814], %f1756;
$L__BB4_1443:
	setp.ge.s32 	%p1732, %r2349, %r2506;
	add.s32 	%r2374, %r7010, %r57;
	setp.ge.s32 	%p1733, %r7006, %r2507;
	or.pred  	%p1734, %p1732, %p1733;
	@%p1734 bra 	$L__BB4_1445;
	mad.lo.s32 	%r6154, %r62, 1920, %r7000;
	shl.b32 	%r6155, %r56, 5;
	add.s32 	%r6156, %r6154, %r6155;
	add.s32 	%r6158, %r6156, %r6138;
	shl.b32 	%r6159, %r6158, 1;
	add.s32 	%r6160, %r7009, %r6159;
	ld.shared.u16 	%rs1277, [%r6160];
	// begin inline asm
	{  cvt.f32.f16 %f1758, %rs1277;}

	// end inline asm
	add.s32 	%r6161, %r7000, %r2;
	add.s32 	%r6162, %r6161, %r6138;
	mul.wide.u32 	%rd1815, %r6162, 4;
	add.s64 	%rd1816, %rd1963, %rd1815;
	ld.global.f32 	%f1761, [%rd1816];
	add.f32 	%f1759, %f1758, %f1761;
	// begin inline asm
	{  cvt.rn.f16.f32 %rs1278, %f1759;}

	// end inline asm
	st.shared.u16 	[%r6160], %rs1278;
	// begin inline asm
	{  cvt.f32.f16 %f1760, %rs1278;}

	// end inline asm
	mul.wide.s32 	%rd1817, %r7005, 4;
	add.s64 	%rd1818, %rd3, %rd1817;
	st.global.f32 	[%rd1818], %f1760;
$L__BB4_1445:
	setp.ge.s32 	%p1735, %r2349, %r2506;
	add.s32 	%r2375, %r2374, %r57;
	setp.ge.s32 	%p1736, %r7004, %r2507;
	or.pred  	%p1737, %p1735, %p1736;
	@%p1737 bra 	$L__BB4_1447;
	mad.lo.s32 	%r6163, %r62, 1920, %r7000;
	shl.b32 	%r6164, %r56, 5;
	add.s32 	%r6165, %r6163, %r6164;
	add.s32 	%r6167, %r6165, %r6139;
	shl.b32 	%r6168, %r6167, 1;
	add.s32 	%r6169, %r7009, %r6168;
	ld.shared.u16 	%rs1280, [%r6169];
	// begin inline asm
	{  cvt.f32.f16 %f1762, %rs1280;}

	// end inline asm
	add.s32 	%r6170, %r7000, %r2;
	add.s32 	%r6171, %r6170, %r6139;
	mul.wide.u32 	%rd1819, %r6171, 4;
	add.s64 	%rd1820, %rd1963, %rd1819;
	ld.global.f32 	%f1765, [%rd1820];
	add.f32 	%f1763, %f1762, %f1765;
	// begin inline asm
	{  cvt.rn.f16.f32 %rs1281, %f1763;}

	// end inline asm
	st.shared.u16 	[%r6169], %rs1281;
	// begin inline asm
	{  cvt.f32.f16 %f1764, %rs1281;}

	// end inline asm
	mul.wide.s32 	%rd1821, %r7003, 4;
	add.s64 	%rd1822, %rd3, %rd1821;
	st.global.f32 	[%rd1822], %f1764;
$L__BB4_1447:
	add.s32 	%r6172, %r2375, %r57;
	add.s32 	%r7010, %r6172, %r57;
	shl.b32 	%r6173, %r57, 3;
	add.s32 	%r7009, %r7009, %r6173;
	shl.b32 	%r6174, %r57, 2;
	add.s32 	%r7008, %r7008, %r6174;
	add.s64 	%rd1963, %rd1963, %rd1823;
	add.s32 	%r7007, %r7007, %r6174;
	add.s32 	%r7006, %r7006, %r6174;
	add.s32 	%r7005, %r7005, %r6174;
	add.s32 	%r7004, %r7004, %r6174;
	add.s32 	%r7003, %r7003, %r6174;
	add.s32 	%r7002, %r7002, %r6174;
	add.s32 	%r7001, %r7001, %r6174;
	setp.lt.u32 	%p1738, %r7010, 32;
	@%p1738 bra 	$L__BB4_1439;
$L__BB4_1448:
	add.s32 	%r2386, %r2348, %r62;
	setp.gt.u32 	%p1739, %r2386, 63;
	@%p1739 bra 	$L__BB4_1516;
	setp.gt.u32 	%p1740, %r7033, 31;
	@%p1740 bra 	$L__BB4_1471;
	add.s32 	%r2387, %r2386, %r1;
	shl.b32 	%r2388, %r2386, 5;
	mul.lo.s32 	%r2389, %r2387, %r2507;
	and.b32  	%r2390, %r65, 3;
	setp.eq.s32 	%p1741, %r2390, 0;
	mov.u32 	%r7011, %r7033;
	@%p1741 bra 	$L__BB4_1460;
	setp.ge.s32 	%p1742, %r2387, %r2506;
	setp.ge.s32 	%p1743, %r66, %r2507;
	or.pred  	%p1744, %p1742, %p1743;
	@%p1744 bra 	$L__BB4_1453;
	add.s32 	%r6177, %r2388, %r7033;
	shl.b32 	%r6178, %r6177, 1;
	mov.u32 	%r6179, _ZZ14linear_forwardPfS_S_S_iiiE2Cs;
	add.s32 	%r6180, %r6179, %r6178;
	ld.shared.u16 	%rs1283, [%r6180];
	// begin inline asm
	{  cvt.f32.f16 %f1766, %rs1283;}

	// end inline asm
	mul.wide.u32 	%rd1824, %r66, 4;
	add.s64 	%rd1825, %rd1966, %rd1824;
	ld.global.f32 	%f1769, [%rd1825];
	add.f32 	%f1767, %f1766, %f1769;
	// begin inline asm
	{  cvt.rn.f16.f32 %rs1284, %f1767;}

	// end inline asm
	st.shared.u16 	[%r6180], %rs1284;
	// begin inline asm
	{  cvt.f32.f16 %f1768, %rs1284;}

	// end inline asm
	add.s32 	%r6181, %r66, %r2389;
	mul.wide.s32 	%rd1826, %r6181, 4;
	add.s64 	%rd1827, %rd3, %rd1826;
	st.global.f32 	[%rd1827], %f1768;
$L__BB4_1453:
	setp.eq.s32 	%p1745, %r2390, 1;
	mov.u32 	%r7011, %r63;
	@%p1745 bra 	$L__BB4_1460;
	setp.ge.s32 	%p1746, %r2387, %r2506;
	setp.ge.s32 	%p1747, %r67, %r2507;
	or.pred  	%p1748, %p1746, %p1747;
	@%p1748 bra 	$L__BB4_1456;
	add.s32 	%r6182, %r2388, %r63;
	shl.b32 	%r6183, %r6182, 1;
	mov.u32 	%r6184, _ZZ14linear_forwardPfS_S_S_iiiE2Cs;
	add.s32 	%r6185, %r6184, %r6183;
	ld.shared.u16 	%rs1286, [%r6185];
	// begin inline asm
	{  cvt.f32.f16 %f1770, %rs1286;}

	// end inline asm
	ld.global.f32 	%f1773, [%rd7];
	add.f32 	%f1771, %f1770, %f1773;
	// begin inline asm
	{  cvt.rn.f16.f32 %rs1287, %f1771;}

	// end inline asm
	st.shared.u16 	[%r6185], %rs1287;
	// begin inline asm
	{  cvt.f32.f16 %f1772, %rs1287;}

	// end inline asm
	add.s32 	%r6186, %r67, %r2389;
	mul.wide.s32 	%rd1828, %r6186, 4;
	add.s64 	%rd1829, %rd3, %rd1828;
	st.global.f32 	[%rd1829], %f1772;
$L__BB4_1456:
	setp.eq.s32 	%p1749, %r2390, 2;
	mov.u32 	%r7011, %r68;
	@%p1749 bra 	$L__BB4_1460;
	setp.ge.s32 	%p1750, %r2387, %r2506;
	setp.ge.s32 	%p1751, %r69, %r2507;
	or.pred  	%p1752, %p1750, %p1751;
	@%p1752 bra 	$L__BB4_1459;
	add.s32 	%r6187, %r2388, %r68;
	shl.b32 	%r6188, %r6187, 1;
	mov.u32 	%r6189, _ZZ14linear_forwardPfS_S_S_iiiE2Cs;
	add.s32 	%r6190, %r6189, %r6188;
	ld.shared.u16 	%rs1289, [%r6190];
	// begin inline asm
	{  cvt.f32.f16 %f1774, %rs1289;}

	// end inline asm
	add.s64 	%rd1831, %rd7, %rd180;
	ld.global.f32 	%f1777, [%rd1831];
	add.f32 	%f1775, %f1774, %f1777;
	// begin inline asm
	{  cvt.rn.f16.f32 %rs1290, %f1775;}

	// end inline asm
	st.shared.u16 	[%r6190], %rs1290;
	// begin inline asm
	{  cvt.f32.f16 %f1776, %rs1290;}

	// end inline asm
	add.s32 	%r6191, %r69, %r2389;
	mul.wide.s32 	%rd1832, %r6191, 4;
	add.s64 	%rd1833, %rd3, %rd1832;
	st.global.f32 	[%rd1833], %f1776;
$L__BB4_1459:
	add.s32 	%r7011, %r68, %r57;
$L__BB4_1460:
	setp.lt.u32 	%p1753, %r64, 3;
	@%p1753 bra 	$L__BB4_1471;
	shl.b32 	%r6193, %r57, 1;
	mul.lo.s32 	%r6194, %r57, 3;
	add.s32 	%r7012, %r7011, %r2;
	add.s32 	%r7019, %r7012, %r57;
	add.s32 	%r7018, %r7019, %r2389;
	add.s32 	%r7017, %r7012, %r6193;
	add.s32 	%r7013, %r7012, %r2389;
	add.s32 	%r7016, %r7013, %r6193;
	add.s32 	%r7015, %r7012, %r6194;
	add.s32 	%r7014, %r7013, %r6194;
	mov.u32 	%r7020, _ZZ14linear_forwardPfS_S_S_iiiE2Cs;
	mul.wide.u32 	%rd1850, %r57, 16;
	mov.u64 	%rd1964, %rd1966;
	mov.u32 	%r7021, %r7011;
$L__BB4_1462:
	setp.ge.s32 	%p1754, %r2387, %r2506;
	setp.ge.s32 	%p1755, %r7012, %r2507;
	or.pred  	%p1756, %p1754, %p1755;
	@%p1756 bra 	$L__BB4_1464;
	mad.lo.s32 	%r6196, %r62, 1952, %r7011;
	shl.b32 	%r6197, %r56, 5;
	add.s32 	%r6198, %r6196, %r6197;
	shl.b32 	%r6199, %r6198, 1;
	add.s32 	%r6200, %r7020, %r6199;
	ld.shared.u16 	%rs1292, [%r6200];
	// begin inline asm
	{  cvt.f32.f16 %f1778, %rs1292;}

	// end inline asm
	add.s32 	%r6201, %r7011, %r2;
	mul.wide.u32 	%rd1834, %r6201, 4;
	add.s64 	%rd1835, %rd1964, %rd1834;
	ld.global.f32 	%f1781, [%rd1835];
	add.f32 	%f1779, %f1778, %f1781;
	// begin inline asm
	{  cvt.rn.f16.f32 %rs1293, %f1779;}

	// end inline asm
	st.shared.u16 	[%r6200], %rs1293;
	// begin inline asm
	{  cvt.f32.f16 %f1780, %rs1293;}

	// end inline asm
	mul.wide.s32 	%rd1836, %r7013, 4;
	add.s64 	%rd1837, %rd3, %rd1836;
	st.global.f32 	[%rd1837], %f1780;
$L__BB4_1464:
	setp.ge.s32 	%p1757, %r2387, %r2506;
	setp.ge.s32 	%p1758, %r7019, %r2507;
	or.pred  	%p1759, %p1757, %p1758;
	@%p1759 bra 	$L__BB4_1466;
	add.s32 	%r6202, %r57, %r7011;
	mad.lo.s32 	%r6203, %r62, 1952, %r6202;
	shl.b32 	%r6204, %r56, 5;
	add.s32 	%r6205, %r6203, %r6204;
	shl.b32 	%r6206, %r6205, 1;
	add.s32 	%r6207, %r7020, %r6206;
	ld.shared.u16 	%rs1295, [%r6207];
	// begin inline asm
	{  cvt.f32.f16 %f1782, %rs1295;}

	// end inline asm
	add.s32 	%r6208, %r6202, %r2;
	mul.wide.u32 	%rd1838, %r6208, 4;
	add.s64 	%rd1839, %rd1964, %rd1838;
	ld.global.f32 	%f1785, [%rd1839];
	add.f32 	%f1783, %f1782, %f1785;
	// begin inline asm
	{  cvt.rn.f16.f32 %rs1296, %f1783;}

	// end inline asm
	st.shared.u16 	[%r6207], %rs1296;
	// begin inline asm
	{  cvt.f32.f16 %f1784, %rs1296;}

	// end inline asm
	mul.wide.s32 	%rd1840, %r7018, 4;
	add.s64 	%rd1841, %rd3, %rd1840;
	st.global.f32 	[%rd1841], %f1784;
$L__BB4_1466:
	setp.ge.s32 	%p1760, %r2387, %r2506;
	add.s32 	%r2412, %r7021, %r57;
	setp.ge.s32 	%p1761, %r7017, %r2507;
	or.pred  	%p1762, %p1760, %p1761;
	@%p1762 bra 	$L__BB4_1468;
	mad.lo.s32 	%r6209, %r62, 1952, %r7011;
	shl.b32 	%r6210, %r56, 5;
	add.s32 	%r6211, %r6209, %r6210;
	add.s32 	%r6213, %r6211, %r6193;
	shl.b32 	%r6214, %r6213, 1;
	add.s32 	%r6215, %r7020, %r6214;
	ld.shared.u16 	%rs1298, [%r6215];
	// begin inline asm
	{  cvt.f32.f16 %f1786, %rs1298;}

	// end inline asm
	add.s32 	%r6216, %r7011, %r2;
	add.s32 	%r6217, %r6216, %r6193;
	mul.wide.u32 	%rd1842, %r6217, 4;
	add.s64 	%rd1843, %rd1964, %rd1842;
	ld.global.f32 	%f1789, [%rd1843];
	add.f32 	%f1787, %f1786, %f1789;
	// begin inline asm
	{  cvt.rn.f16.f32 %rs1299, %f1787;}

	// end inline asm
	st.shared.u16 	[%r6215], %rs1299;
	// begin inline asm
	{  cvt.f32.f16 %f1788, %rs1299;}

	// end inline asm
	mul.wide.s32 	%rd1844, %r7016, 4;
	add.s64 	%rd1845, %rd3, %rd1844;
	st.global.f32 	[%rd1845], %f1788;
$L__BB4_1468:
	setp.ge.s32 	%p1763, %r2387, %r2506;
	add.s32 	%r2413, %r2412, %r57;
	setp.ge.s32 	%p1764, %r7015, %r2507;
	or.pred  	%p1765, %p1763, %p1764;
	@%p1765 bra 	$L__BB4_1470;
	mad.lo.s32 	%r6218, %r62, 1952, %r7011;
	shl.b32 	%r6219, %r56, 5;
	add.s32 	%r6220, %r6218, %r6219;
	add.s32 	%r6222, %r6220, %r6194;
	shl.b32 	%r6223, %r6222, 1;
	add.s32 	%r6224, %r7020, %r6223;
	ld.shared.u16 	%rs1301, [%r6224];
	// begin inline asm
	{  cvt.f32.f16 %f1790, %rs1301;}

	// end inline asm
	add.s32 	%r6225, %r7011, %r2;
	add.s32 	%r6226, %r6225, %r6194;
	mul.wide.u32 	%rd1846, %r6226, 4;
	add.s64 	%rd1847, %rd1964, %rd1846;
	ld.global.f32 	%f1793, [%rd1847];
	add.f32 	%f1791, %f1790, %f1793;
	// begin inline asm
	{  cvt.rn.f16.f32 %rs1302, %f1791;}

	// end inline asm
	st.shared.u16 	[%r6224], %rs1302;
	// begin inline asm
	{  cvt.f32.f16 %f1792, %rs1302;}

	// end inline asm
	mul.wide.s32 	%rd1848, %r7014, 4;
	add.s64 	%rd1849, %rd3, %rd1848;
	st.global.f32 	[%rd1849], %f1792;
$L__BB4_1470:
	add.s32 	%r6227, %r2413, %r57;
	add.s32 	%r7021, %r6227, %r57;
	shl.b32 	%r6228, %r57, 3;
	add.s32 	%r7020, %r7020, %r6228;
	shl.b32 	%r6229, %r57, 2;
	add.s32 	%r7019, %r7019, %r6229;
	add.s64 	%rd1964, %rd1964, %rd1850;
	add.s32 	%r7018, %r7018, %r6229;
	add.s32 	%r7017, %r7017, %r6229;
	add.s32 	%r7016, %r7016, %r6229;
	add.s32 	%r7015, %r7015, %r6229;
	add.s32 	%r7014, %r7014, %r6229;
	add.s32 	%r7013, %r7013, %r6229;
	add.s32 	%r7012, %r7012, %r6229;
	setp.lt.u32 	%p1766, %r7021, 32;
	@%p1766 bra 	$L__BB4_1462;
$L__BB4_1471:
	add.s32 	%r2424, %r2386, %r62;
	setp.gt.u32 	%p1767, %r2424, 63;
	@%p1767 bra 	$L__BB4_1516;
	setp.gt.u32 	%p1768, %r7033, 31;
	@%p1768 bra 	$L__BB4_1494;
	add.s32 	%r2425, %r2424, %r1;
	shl.b32 	%r2426, %r2424, 5;
	mul.lo.s32 	%r2427, %r2425, %r2507;
	and.b32  	%r2428, %r65, 3;
	setp.eq.s32 	%p1769, %r2428, 0;
	mov.u32 	%r7022, %r7033;
	@%p1769 bra 	$L__BB4_1483;
	setp.ge.s32 	%p1770, %r2425, %r2506;
	setp.ge.s32 	%p1771, %r66, %r2507;
	or.pred  	%p1772, %p1770, %p1771;
	@%p1772 bra 	$L__BB4_1476;
	add.s32 	%r6232, %r2426, %r7033;
	shl.b32 	%r6233, %r6232, 1;
	mov.u32 	%r6234, _ZZ14linear_forwardPfS_S_S_iiiE2Cs;
	add.s32 	%r6235, %r6234, %r6233;
	ld.shared.u16 	%rs1304, [%r6235];
	// begin inline asm
	{  cvt.f32.f16 %f1794, %rs1304;}

	// end inline asm
	mul.wide.u32 	%rd1851, %r66, 4;
	add.s64 	%rd1852, %rd1966, %rd1851;
	ld.global.f32 	%f1797, [%rd1852];
	add.f32 	%f1795, %f1794, %f1797;
	// begin inline asm
	{  cvt.rn.f16.f32 %rs1305, %f1795;}

	// end inline asm
	st.shared.u16 	[%r6235], %rs1305;
	// begin inline asm
	{  cvt.f32.f16 %f1796, %rs1305;}

	// end inline asm
	add.s32 	%r6236, %r66, %r2427;
	mul.wide.s32 	%rd1853, %r6236, 4;
	add.s64 	%rd1854, %rd3, %rd1853;
	st.global.f32 	[%rd1854], %f1796;
$L__BB4_1476:
	setp.eq.s32 	%p1773, %r2428, 1;
	mov.u32 	%r7022, %r63;
	@%p1773 bra 	$L__BB4_1483;
	setp.ge.s32 	%p1774, %r2425, %r2506;
	setp.ge.s32 	%p1775, %r67, %r2507;
	or.pred  	%p1776, %p1774, %p1775;
	@%p1776 bra 	$L__BB4_1479;
	add.s32 	%r6237, %r2426, %r63;
	shl.b32 	%r6238, %r6237, 1;
	mov.u32 	%r6239, _ZZ14linear_forwardPfS_S_S_iiiE2Cs;
	add.s32 	%r6240, %r6239, %r6238;
	ld.shared.u16 	%rs1307, [%r6240];
	// begin inline asm
	{  cvt.f32.f16 %f1798, %rs1307;}

	// end inline asm
	ld.global.f32 	%f1801, [%rd7];
	add.f32 	%f1799, %f1798, %f1801;
	// begin inline asm
	{  cvt.rn.f16.f32 %rs1308, %f1799;}

	// end inline asm
	st.shared.u16 	[%r6240], %rs1308;
	// begin inline asm
	{  cvt.f32.f16 %f1800, %rs1308;}

	// end inline asm
	add.s32 	%r6241, %r67, %r2427;
	mul.wide.s32 	%rd1855, %r6241, 4;
	add.s64 	%rd1856, %rd3, %rd1855;
	st.global.f32 	[%rd1856], %f1800;
$L__BB4_1479:
	setp.eq.s32 	%p1777, %r2428, 2;
	mov.u32 	%r7022, %r68;
	@%p1777 bra 	$L__BB4_1483;
	setp.ge.s32 	%p1778, %r2425, %r2506;
	setp.ge.s32 	%p1779, %r69, %r2507;
	or.pred  	%p1780, %p1778, %p1779;
	@%p1780 bra 	$L__BB4_1482;
	add.s32 	%r6242, %r2426, %r68;
	shl.b32 	%r6243, %r6242, 1;
	mov.u32 	%r6244, _ZZ14linear_forwardPfS_S_S_iiiE2Cs;
	add.s32 	%r6245, %r6244, %r6243;
	ld.shared.u16 	%rs1310, [%r6245];
	// begin inline asm
	{  cvt.f32.f16 %f1802, %rs1310;}

	// end inline asm
	add.s64 	%rd1858, %rd7, %rd180;
	ld.global.f32 	%f1805, [%rd1858];
	add.f32 	%f1803, %f1802, %f1805;
	// begin inline asm
	{  cvt.rn.f16.f32 %rs1311, %f1803;}

	// end inline asm
	st.shared.u16 	[%r6245], %rs1311;
	// begin inline asm
	{  cvt.f32.f16 %f1804, %rs1311;}

	// end inline asm
	add.s32 	%r6246, %r69, %r2427;
	mul.wide.s32 	%rd1859, %r6246, 4;
	add.s64 	%rd1860, %rd3, %rd1859;
	st.global.f32 	[%rd1860], %f1804;
$L__BB4_1482:
	add.s32 	%r7022, %r68, %r57;
$L__BB4_1483:
	setp.lt.u32 	%p1781, %r64, 3;
	@%p1781 bra 	$L__BB4_1494;
	shl.b32 	%r6248, %r57, 1;
	mul.lo.s32 	%r6249, %r57, 3;
	add.s32 	%r7023, %r7022, %r2;
	add.s32 	%r7030, %r7023, %r57;
	add.s32 	%r7029, %r7030, %r2427;
	add.s32 	%r7028, %r7023, %r6248;
	add.s32 	%r7024, %r7023, %r2427;
	add.s32 	%r7027, %r7024, %r6248;
	add.s32 	%r7026, %r7023, %r6249;
	add.s32 	%r7025, %r7024, %r6249;
	mov.u32 	%r7031, _ZZ14linear_forwardPfS_S_S_iiiE2Cs;
	mul.wide.u32 	%rd1877, %r57, 16;
	mov.u64 	%rd1965, %rd1966;
	mov.u32 	%r7032, %r7022;
$L__BB4_1485:
	setp.ge.s32 	%p1782, %r2425, %r2506;
	setp.ge.s32 	%p1783, %r7023, %r2507;
	or.pred  	%p1784, %p1782, %p1783;
	@%p1784 bra 	$L__BB4_1487;
	mad.lo.s32 	%r6251, %r62, 1984, %r7022;
	shl.b32 	%r6252, %r56, 5;
	add.s32 	%r6253, %r6251, %r6252;
	shl.b32 	%r6254, %r6253, 1;
	add.s32 	%r6255, %r7031, %r6254;
	ld.shared.u16 	%rs1313, [%r6255];
	// begin inline asm
	{  cvt.f32.f16 %f1806, %rs1313;}

	// end inline asm
	add.s32 	%r6256, %r7022, %r2;
	mul.wide.u32 	%rd1861, %r6256, 4;
	add.s64 	%rd1862, %rd1965, %rd1861;
	ld.global.f32 	%f1809, [%rd1862];
	add.f32 	%f1807, %f1806, %f1809;
	// begin inline asm
	{  cvt.rn.f16.f32 %rs1314, %f1807;}

	// end inline asm
	st.shared.u16 	[%r6255], %rs1314;
	// begin inline asm
	{  cvt.f32.f16 %f1808, %rs1314;}

	// end inline asm
	mul.wide.s32 	%rd1863, %r7024, 4;
	add.s64 	%rd1864, %rd3, %rd1863;
	st.global.f32 	[%rd1864], %f1808;
$L__BB4_1487:
	setp.ge.s32 	%p1785, %r2425, %r2506;
	setp.ge.s32 	%p1786, %r7030, %r2507;
	or.pred  	%p1787, %p1785, %p1786;
	@%p1787 bra 	$L__BB4_1489;
	add.s32 	%r6257, %r57, %r7022;
	mad.lo.s32 	%r6258, %r62, 1984, %r6257;
	shl.b32 	%r6259, %r56, 5;
	add.s32 	%r6260, %r6258, %r6259;
	shl.b32 	%r6261, %r6260, 1;
	add.s32 	%r6262, %r7031, %r6261;
	ld.shared.u16 	%rs1316, [%r6262];
	// begin inline asm
	{  cvt.f32.f16 %f1810, %rs1316;}

	// end inline asm
	add.s32 	%r6263, %r6257, %r2;
	mul.wide.u32 	%rd1865, %r6263, 4;
	add.s64 	%rd1866, %rd1965, %rd1865;
	ld.global.f32 	%f1813, [%rd1866];
	add.f32 	%f1811, %f1810, %f1813;
	// begin inline asm
	{  cvt.rn.f16.f32 %rs1317, %f1811;}

	// end inline asm
	st.shared.u16 	[%r6262], %rs1317;
	// begin inline asm
	{  cvt.f32.f16 %f1812, %rs1317;}

	// end inline asm
	mul.wide.s32 	%rd1867, %r7029, 4;
	add.s64 	%rd1868, %rd3, %rd1867;
	st.global.f32 	[%rd1868], %f1812;
$L__BB4_1489:
	setp.ge.s32 	%p1788, %r2425, %r2506;
	add.s32 	%r2450, %r7032, %r57;
	setp.ge.s32 	%p1789, %r7028, %r2507;
	or.pred  	%p1790, %p1788, %p1789;
	@%p1790 bra 	$L__BB4_1491;
	mad.lo.s32 	%r6264, %r62, 1984, %r7022;
	shl.b32 	%r6265, %r56, 5;
	add.s32 	%r6266, %r6264, %r6265;
	add.s32 	%r6268, %r6266, %r6248;
	shl.b32 	%r6269, %r6268, 1;
	add.s32 	%r6270, %r7031, %r6269;
	ld.shared.u16 	%rs1319, [%r6270];
	// begin inline asm
	{  cvt.f32.f16 %f1814, %rs1319;}

	// end inline asm
	add.s32 	%r6271, %r7022, %r2;
	add.s32 	%r6272, %r6271, %r6248;
	mul.wide.u32 	%rd1869, %r6272, 4;
	add.s64 	%rd1870, %rd1965, %rd1869;
	ld.global.f32 	%f1817, [%rd1870];
	add.f32 	%f1815, %f1814, %f1817;
	// begin inline asm
	{  cvt.rn.f16.f32 %rs1320, %f1815;}

	// end inline asm
	st.shared.u16 	[%r6270], %rs1320;
	// begin inline asm
	{  cvt.f32.f16 %f1816, %rs1320;}

	// end inline asm
	mul.wide.s32 	%rd1871, %r7027, 4;
	add.s64 	%rd1872, %rd3, %rd1871;
	st.global.f32 	[%rd1872], %f1816;
$L__BB4_1491:
	setp.ge.s32 	%p1791, %r2425, %r2506;
	add.s32 	%r2451, %r2450, %r57;
	setp.ge.s32 	%p1792, %r7026, %r2507;
	or.pred  	%p1793, %p1791, %p1792;
	@%p1793 bra 	$L__BB4_1493;
	mad.lo.s32 	%r6273, %r62, 1984, %r7022;
	shl.b32 	%r6274, %r56, 5;
	add.s32 	%r6275, %r6273, %r6274;
	add.s32 	%r6277, %r6275, %r6249;
	shl.b32 	%r6278, %r6277, 1;
	add.s32 	%r6279, %r7031, %r6278;
	ld.shared.u16 	%rs1322, [%r6279];
	// begin inline asm
	{  cvt.f32.f16 %f1818, %rs1322;}

	// end inline asm
	add.s32 	%r6280, %r7022, %r2;
	add.s32 	%r6281, %r6280, %r6249;
	mul.wide.u32 	%rd1873, %r6281, 4;
	add.s64 	%rd1874, %rd1965, %rd1873;
	ld.global.f32 	%f1821, [%rd1874];
	add.f32 	%f1819, %f1818, %f1821;
	// begin inline asm
	{  cvt.rn.f16.f32 %rs1323, %f1819;}

	// end inline asm
	st.shared.u16 	[%r6279], %rs1323;
	// begin inline asm
	{  cvt.f32.f16 %f1820, %rs1323;}

	// end inline asm
	mul.wide.s32 	%rd1875, %r7025, 4;
	add.s64 	%rd1876, %rd3, %rd1875;
	st.global.f32 	[%rd1876], %f1820;
$L__BB4_1493:
	add.s32 	%r6282, %r2451, %r57;
	add.s32 	%r7032, %r6282, %r57;
	shl.b32 	%r6283, %r57, 3;
	add.s32 	%r7031, %r7031, %r6283;
	shl.b32 	%r6284, %r57, 2;
	add.s32 	%r7030, %r7030, %r6284;
	add.s64 	%rd1965, %rd1965, %rd1877;
	add.s32 	%r7029, %r7029, %r6284;
	add.s32 	%r7028, %r7028, %r6284;
	add.s32 	%r7027, %r7027, %r6284;
	add.s32 	%r7026, %r7026, %r6284;
	add.s32 	%r7025, %r7025, %r6284;
	add.s32 	%r7024, %r7024, %r6284;
	add.s32 	%r7023, %r7023, %r6284;
	setp.lt.u32 	%p1794, %r7032, 32;
	@%p1794 bra 	$L__BB4_1485;
$L__BB4_1494:
	setp.gt.u32 	%p1795, %r7033, 31;
	add.s32 	%r2462, %r2424, %r62;
	setp.gt.u32 	%p1796, %r2462, 63;
	or.pred  	%p1797, %p1796, %p1795;
	@%p1797 bra 	$L__BB4_1516;
	add.s32 	%r2463, %r2462, %r1;
	shl.b32 	%r2464, %r2462, 5;
	mul.lo.s32 	%r2465, %r2463, %r2507;
	and.b32  	%r2466, %r65, 3;
	setp.eq.s32 	%p1798, %r2466, 0;
	@%p1798 bra 	$L__BB4_1505;
	setp.ge.s32 	%p1799, %r2463, %r2506;
	setp.ge.s32 	%p1800, %r66, %r2507;
	or.pred  	%p1801, %p1799, %p1800;
	@%p1801 bra 	$L__BB4_1498;
	add.s32 	%r6287, %r2464, %r7033;
	shl.b32 	%r6288, %r6287, 1;
	mov.u32 	%r6289, _ZZ14linear_forwardPfS_S_S_iiiE2Cs;
	add.s32 	%r6290, %r6289, %r6288;
	ld.shared.u16 	%rs1325, [%r6290];
	// begin inline asm
	{  cvt.f32.f16 %f1822, %rs1325;}

	// end inline asm
	mul.wide.u32 	%rd1878, %r66, 4;
	add.s64 	%rd1879, %rd1966, %rd1878;
	ld.global.f32 	%f1825, [%rd1879];
	add.f32 	%f1823, %f1822, %f1825;
	// begin inline asm
	{  cvt.rn.f16.f32 %rs1326, %f1823;}

	// end inline asm
	st.shared.u16 	[%r6290], %rs1326;
	// begin inline asm
	{  cvt.f32.f16 %f1824, %rs1326;}

	// end inline asm
	add.s32 	%r6291, %r66, %r2465;
	mul.wide.s32 	%rd1880, %r6291, 4;
	add.s64 	%rd1881, %rd3, %rd1880;
	st.global.f32 	[%rd1881], %f1824;
$L__BB4_1498:
	setp.eq.s32 	%p1802, %r2466, 1;
	mov.u32 	%r7033, %r63;
	@%p1802 bra 	$L__BB4_1505;
	setp.ge.s32 	%p1803, %r2463, %r2506;
	setp.ge.s32 	%p1804, %r67, %r2507;
	or.pred  	%p1805, %p1803, %p1804;
	@%p1805 bra 	$L__BB4_1501;
	add.s32 	%r6292, %r2464, %r63;
	shl.b32 	%r6293, %r6292, 1;
	mov.u32 	%r6294, _ZZ14linear_forwardPfS_S_S_iiiE2Cs;
	add.s32 	%r6295, %r6294, %r6293;
	ld.shared.u16 	%rs1328, [%r6295];
	// begin inline asm
	{  cvt.f32.f16 %f1826, %rs1328;}

	// end inline asm
	ld.global.f32 	%f1829, [%rd7];
	add.f32 	%f1827, %f1826, %f1829;
	// begin inline asm
	{  cvt.rn.f16.f32 %rs1329, %f1827;}

	// end inline asm
	st.shared.u16 	[%r6295], %rs1329;
	// begin inline asm
	{  cvt.f32.f16 %f1828, %rs1329;}

	// end inline asm
	add.s32 	%r6296, %r67, %r2465;
	mul.wide.s32 	%rd1882, %r6296, 4;
	add.s64 	%rd1883, %rd3, %rd1882;
	st.global.f32 	[%rd1883], %f1828;
$L__BB4_1501:
	setp.eq.s32 	%p1806, %r2466, 2;
	mov.u32 	%r7033, %r68;
	@%p1806 bra 	$L__BB4_1505;
	setp.ge.s32 	%p1807, %r2463, %r2506;
	mov.u32 	%r6297, %tid.x;
	add.s32 	%r6298, %r6297, %r2;
	add.s32 	%r6300, %r6298, %r57;
	add.s32 	%r2467, %r6300, %r57;
	setp.ge.s32 	%p1808, %r2467, %r2507;
	or.pred  	%p1809, %p1807, %p1808;
	@%p1809 bra 	$L__BB4_1504;
	add.s32 	%r6301, %r2464, %r68;
	shl.b32 	%r6302, %r6301, 1;
	mov.u32 	%r6303, _ZZ14linear_forwardPfS_S_S_iiiE2Cs;
	add.s32 	%r6304, %r6303, %r6302;
	ld.shared.u16 	%rs1331, [%r6304];
	// begin inline asm
	{  cvt.f32.f16 %f1830, %rs1331;}

	// end inline asm
	mul.wide.u32 	%rd1884, %r6298, 4;
	add.s64 	%rd1885, %rd1966, %rd1884;
	mul.wide.s32 	%rd1886, %r57, 4;
	add.s64 	%rd1887, %rd1885, %rd1886;
	add.s64 	%rd1888, %rd1887, %rd1886;
	ld.global.f32 	%f1833, [%rd1888];
	add.f32 	%f1831, %f1830, %f1833;
	// begin inline asm
	{  cvt.rn.f16.f32 %rs1332, %f1831;}

	// end inline asm
	st.shared.u16 	[%r6304], %rs1332;
	// begin inline asm
	{  cvt.f32.f16 %f1832, %rs1332;}

	// end inline asm
	add.s32 	%r6307, %r2467, %r2465;
	mul.wide.s32 	%rd1889, %r6307, 4;
	add.s64 	%rd1890, %rd3, %rd1889;
	st.global.f32 	[%rd1890], %f1832;
$L__BB4_1504:
	add.s32 	%r7033, %r68, %r57;
$L__BB4_1505:
	setp.lt.u32 	%p1810, %r64, 3;
	@%p1810 bra 	$L__BB4_1516;
	mul.lo.s32 	%r6309, %r62, 2016;
	add.s32 	%r6310, %r7033, %r6309;
	shl.b32 	%r6311, %r56, 5;
	add.s32 	%r6312, %r6310, %r6311;
	shl.b32 	%r6313, %r57, 1;
	add.s32 	%r6314, %r6312, %r6313;
	shl.b32 	%r2470, %r6314, 1;
	shl.b32 	%r2471, %r57, 3;
	mul.lo.s32 	%r6315, %r57, 3;
	add.s32 	%r6316, %r6312, %r6315;
	shl.b32 	%r2472, %r6316, 1;
	add.s32 	%r6317, %r57, %r7033;
	add.s32 	%r6318, %r6317, %r6309;
	add.s32 	%r6319, %r6318, %r6311;
	shl.b32 	%r2473, %r6319, 1;
	shl.b32 	%r2474, %r6312, 1;
	add.s32 	%r7041, %r6317, %r2;
	shl.b32 	%r2476, %r57, 2;
	mul.wide.u32 	%rd135, %r7041, 4;
	mul.wide.u32 	%rd136, %r57, 16;
	add.s32 	%r7040, %r7041, %r2465;
	add.s32 	%r7034, %r7033, %r2;
	add.s32 	%r7039, %r7034, %r6313;
	mul.wide.u32 	%rd137, %r7039, 4;
	add.s32 	%r7035, %r7034, %r2465;
	add.s32 	%r7038, %r7035, %r6313;
	add.s32 	%r7037, %r7034, %r6315;
	mul.wide.u32 	%rd138, %r7037, 4;
	add.s32 	%r7036, %r7035, %r6315;
	mul.wide.u32 	%rd139, %r7034, 4;
	mov.u32 	%r7042, _ZZ14linear_forwardPfS_S_S_iiiE2Cs;
$L__BB4_1507:
	setp.ge.s32 	%p1811, %r2463, %r2506;
	setp.ge.s32 	%p1812, %r7034, %r2507;
	or.pred  	%p1813, %p1811, %p1812;
	@%p1813 bra 	$L__BB4_1509;
	add.s32 	%r6320, %r7042, %r2474;
	ld.shared.u16 	%rs1334, [%r6320];
	// begin inline asm
	{  cvt.f32.f16 %f1834, %rs1334;}

	// end inline asm
	add.s64 	%rd1891, %rd1966, %rd139;
	ld.global.f32 	%f1837, [%rd1891];
	add.f32 	%f1835, %f1834, %f1837;
	// begin inline asm
	{  cvt.rn.f16.f32 %rs1335, %f1835;}

	// end inline asm
	st.shared.u16 	[%r6320], %rs1335;
	// begin inline asm
	{  cvt.f32.f16 %f1836, %rs1335;}

	// end inline asm
	mul.wide.s32 	%rd1892, %r7035, 4;
	add.s64 	%rd1893, %rd3, %rd1892;
	st.global.f32 	[%rd1893], %f1836;
$L__BB4_1509:
	setp.ge.s32 	%p1814, %r2463, %r2506;
	setp.ge.s32 	%p1815, %r7041, %r2507;
	or.pred  	%p1816, %p1814, %p1815;
	@%p1816 bra 	$L__BB4_1511;
	add.s32 	%r6321, %r7042, %r2473;
	ld.shared.u16 	%rs1337, [%r6321];
	// begin inline asm
	{  cvt.f32.f16 %f1838, %rs1337;}

	// end inline asm
	add.s64 	%rd1894, %rd1966, %rd135;
	ld.global.f32 	%f1841, [%rd1894];
	add.f32 	%f1839, %f1838, %f1841;
	// begin inline asm
	{  cvt.rn.f16.f32 %rs1338, %f1839;}

	// end inline asm
	st.shared.u16 	[%r6321], %rs1338;
	// begin inline asm
	{  cvt.f32.f16 %f1840, %rs1338;}

	// end inline asm
	mul.wide.s32 	%rd1895, %r7040, 4;
	add.s64 	%rd1896, %rd3, %rd1895;
	st.global.f32 	[%rd1896], %f1840;
$L__BB4_1511:
	setp.ge.s32 	%p1817, %r2463, %r2506;
	add.s32 	%r2494, %r7033, %r57;
	setp.ge.s32 	%p1818, %r7039, %r2507;
	or.pred  	%p1819, %p1817, %p1818;
	@%p1819 bra 	$L__BB4_1513;
	add.s32 	%r6322, %r7042, %r2470;
	ld.shared.u16 	%rs1340, [%r6322];
	// begin inline asm
	{  cvt.f32.f16 %f1842, %rs1340;}

	// end inline asm
	add.s64 	%rd1897, %rd1966, %rd137;
	ld.global.f32 	%f1845, [%rd1897];
	add.f32 	%f1843, %f1842, %f1845;
	// begin inline asm
	{  cvt.rn.f16.f32 %rs1341, %f1843;}

	// end inline asm
	st.shared.u16 	[%r6322], %rs1341;
	// begin inline asm
	{  cvt.f32.f16 %f1844, %rs1341;}

	// end inline asm
	mul.wide.s32 	%rd1898, %r7038, 4;
	add.s64 	%rd1899, %rd3, %rd1898;
	st.global.f32 	[%rd1899], %f1844;
$L__BB4_1513:
	setp.ge.s32 	%p1820, %r2463, %r2506;
	add.s32 	%r2495, %r2494, %r57;
	setp.ge.s32 	%p1821, %r7037, %r2507;
	or.pred  	%p1822, %p1820, %p1821;
	@%p1822 bra 	$L__BB4_1515;
	add.s32 	%r6323, %r7042, %r2472;
	ld.shared.u16 	%rs1343, [%r6323];
	// begin inline asm
	{  cvt.f32.f16 %f1846, %rs1343;}

	// end inline asm
	add.s64 	%rd1900, %rd1966, %rd138;
	ld.global.f32 	%f1849, [%rd1900];
	add.f32 	%f1847, %f1846, %f1849;
	// begin inline asm
	{  cvt.rn.f16.f32 %rs1344, %f1847;}

	// end inline asm
	st.shared.u16 	[%r6323], %rs1344;
	// begin inline asm
	{  cvt.f32.f16 %f1848, %rs1344;}

	// end inline asm
	mul.wide.s32 	%rd1901, %r7036, 4;
	add.s64 	%rd1902, %rd3, %rd1901;
	st.global.f32 	[%rd1902], %f1848;
$L__BB4_1515:
	add.s32 	%r6324, %r2495, %r57;
	add.s32 	%r7033, %r6324, %r57;
	add.s32 	%r7042, %r7042, %r2471;
	add.s32 	%r7041, %r7041, %r2476;
	add.s64 	%rd1966, %rd1966, %rd136;
	add.s32 	%r7040, %r7040, %r2476;
	add.s32 	%r7039, %r7039, %r2476;
	add.s32 	%r7038, %r7038, %r2476;
	add.s32 	%r7037, %r7037, %r2476;
	add.s32 	%r7036, %r7036, %r2476;
	add.s32 	%r7035, %r7035, %r2476;
	add.s32 	%r7034, %r7034, %r2476;
	setp.lt.u32 	%p1823, %r7033, 32;
	@%p1823 bra 	$L__BB4_1507;
$L__BB4_1516:
	ret;

}
	// .globl	_Z18add_inplace_kernelPfPKfi
.visible .entry _Z18add_inplace_kernelPfPKfi(
	.param .u64 .ptr .align 1 _Z18add_inplace_kernelPfPKfi_param_0,
	.param .u64 .ptr .align 1 _Z18add_inplace_kernelPfPKfi_param_1,
	.param .u32 _Z18add_inplace_kernelPfPKfi_param_2
)
{
	.reg .pred 	%p<2>;
	.reg .b32 	%r<6>;
	.reg .b32 	%f<4>;
	.reg .b64 	%rd<8>;

	ld.param.u64 	%rd1, [_Z18add_inplace_kernelPfPKfi_param_0];
	ld.param.u64 	%rd2, [_Z18add_inplace_kernelPfPKfi_param_1];
	ld.param.u32 	%r2, [_Z18add_inplace_kernelPfPKfi_param_2];
	mov.u32 	%r3, %ctaid.x;
	mov.u32 	%r4, %ntid.x;
	mov.u32 	%r5, %tid.x;
	mad.lo.s32 	%r1, %r3, %r4, %r5;
	setp.ge.s32 	%p1, %r1, %r2;
	@%p1 bra 	$L__BB5_2;
	cvta.to.global.u64 	%rd3, %rd2;
	cvta.to.global.u64 	%rd4, %rd1;
	mul.wide.s32 	%rd5, %r1, 4;
	add.s64 	%rd6, %rd3, %rd5;
	ld.global.nc.f32 	%f1, [%rd6];
	add.s64 	%rd7, %rd4, %rd5;
	ld.global.f32 	%f2, [%rd7];
	add.f32 	%f3, %f1, %f2;
	st.global.f32 	[%rd7], %f3;
$L__BB5_2:
	ret;

}
	// .globl	_Z20scale_inplace_kernelPffi
.visible .entry _Z20scale_inplace_kernelPffi(
	.param .u64 .ptr .align 1 _Z20scale_inplace_kernelPffi_param_0,
	.param .f32 _Z20scale_inplace_kernelPffi_param_1,
	.param .u32 _Z20scale_inplace_kernelPffi_param_2
)
{
	.reg .pred 	%p<2>;
	.reg .b32 	%r<6>;
	.reg .b32 	%f<4>;
	.reg .b64 	%rd<5>;

	ld.param.u64 	%rd1, [_Z20scale_inplace_kernelPffi_param_0];
	ld.param.f32 	%f1, [_Z20scale_inplace_kernelPffi_param_1];
	ld.param.u32 	%r2, [_Z20scale_inplace_kernelPffi_param_2];
	mov.u32 	%r3, %ctaid.x;
	mov.u32 	%r4, %ntid.x;
	mov.u32 	%r5, %tid.x;
	mad.lo.s32 	%r1, %r3, %r4, %r5;
	setp.ge.s32 	%p1, %r1, %r2;
	@%p1 bra 	$L__BB6_2;
	cvta.to.global.u64 	%rd2, %rd1;
	mul.wide.s32 	%rd3, %r1, 4;
	add.s64 	%rd4, %rd2, %rd3;
	ld.global.f32 	%f2, [%rd4];
	mul.f32 	%f3, %f1, %f2;
	st.global.f32 	[%rd4], %f3;
$L__BB6_2:
	ret;

}
	// .globl	_Z15argmax10_kernelPKfPii
.visible .entry _Z15argmax10_kernelPKfPii(
	.param .u64 .ptr .align 1 _Z15argmax10_kernelPKfPii_param_0,
	.param .u64 .ptr .align 1 _Z15argmax10_kernelPKfPii_param_1,
	.param .u32 _Z15argmax10_kernelPKfPii_param_2
)
{
	.reg .pred 	%p<11>;
	.reg .b32 	%r<16>;
	.reg .b32 	%f<19>;
	.reg .b64 	%rd<9>;

	ld.param.u64 	%rd1, [_Z15argmax10_kernelPKfPii_param_0];
	ld.param.u64 	%rd2, [_Z15argmax10_kernelPKfPii_param_1];
	ld.param.u32 	%r2, [_Z15argmax10_kernelPKfPii_param_2];
	mov.u32 	%r3, %ctaid.x;
	mov.u32 	%r4, %ntid.x;
	mov.u32 	%r5, %tid.x;
	mad.lo.s32 	%r1, %r3, %r4, %r5;
	setp.ge.s32 	%p1, %r1, %r2;
	@%p1 bra 	$L__BB7_2;
	cvta.to.global.u64 	%rd3, %rd2;
	cvta.to.global.u64 	%rd4, %rd1;
	mul.lo.s32 	%r6, %r1, 10;
	mul.wide.s32 	%rd5, %r6, 4;
	add.s64 	%rd6, %rd4, %rd5;
	ld.global.nc.f32 	%f1, [%rd6];
	ld.global.nc.f32 	%f2, [%rd6+4];
	setp.gt.f32 	%p2, %f2, %f1;
	selp.u32 	%r7, 1, 0, %p2;
	selp.f32 	%f3, %f2, %f1, %p2;
	ld.global.nc.f32 	%f4, [%rd6+8];
	setp.gt.f32 	%p3, %f4, %f3;
	selp.b32 	%r8, 2, %r7, %p3;
	selp.f32 	%f5, %f4, %f3, %p3;
	ld.global.nc.f32 	%f6, [%rd6+12];
	setp.gt.f32 	%p4, %f6, %f5;
	selp.b32 	%r9, 3, %r8, %p4;
	selp.f32 	%f7, %f6, %f5, %p4;
	ld.global.nc.f32 	%f8, [%rd6+16];
	setp.gt.f32 	%p5, %f8, %f7;
	selp.b32 	%r10, 4, %r9, %p5;
	selp.f32 	%f9, %f8, %f7, %p5;
	ld.global.nc.f32 	%f10, [%rd6+20];
	setp.gt.f32 	%p6, %f10, %f9;
	selp.b32 	%r11, 5, %r10, %p6;
	selp.f32 	%f11, %f10, %f9, %p6;
	ld.global.nc.f32 	%f12, [%rd6+24];
	setp.gt.f32 	%p7, %f12, %f11;
	selp.b32 	%r12, 6, %r11, %p7;
	selp.f32 	%f13, %f12, %f11, %p7;
	ld.global.nc.f32 	%f14, [%rd6+28];
	setp.gt.f32 	%p8, %f14, %f13;
	selp.b32 	%r13, 7, %r12, %p8;
	selp.f32 	%f15, %f14, %f13, %p8;
	ld.global.nc.f32 	%f16, [%rd6+32];
	setp.gt.f32 	%p9, %f16, %f15;
	selp.b32 	%r14, 8, %r13, %p9;
	selp.f32 	%f17, %f16, %f15, %p9;
	ld.global.nc.f32 	%f18, [%rd6+36];
	setp.gt.f32 	%p10, %f18, %f17;
	selp.b32 	%r15, 9, %r14, %p10;
	mul.wide.s32 	%rd7, %r1, 4;
	add.s64 	%rd8, %rd3, %rd7;
	st.global.u32 	[%rd8], %r15;
$L__BB7_2:
	ret;

}


// ===== COMPILED SASS (sm_100) =====

	.target	sm_100

	.elftype	@"ET_EXEC"


//--------------------- .note.nv.tkinfo           --------------------------
	.section	.note.nv.tkinfo,"",@"SHT_NOTE"
	.sectionflags	@"SHF_NOTE_NV_TKINFO"
	.tkinfo
        /*0018*/ 	.word	0x00000002
        /*0030*/ 	.string	""
        /*0030*/ 	.string	"ptxas"
        /*0030*/ 	.string	"Cuda compilation tools, release 13.0, V13.0.88"
        /*0030*/ 	.string	"Build cuda_13.0.r13.0/compiler.36424714_0"
        /*0030*/ 	.string	"-arch sm_100 -m 64 "



//--------------------- .note.nv.cuinfo           --------------------------
	.section	.note.nv.cuinfo,"",@"SHT_NOTE"
	.sectionflags	@"SHF_NOTE_NV_CUINFO"
        /*0018*/ 	.short	0x0002
        /*001a*/ 	.short	0x0064
        /*001c*/ 	.short	0x0082
	.zero		2


//--------------------- .nv.info                  --------------------------
	.section	.nv.info,"",@"SHT_CUDA_INFO"
	.align	4


	//----- nvinfo : EIATTR_REGCOUNT
	.align		4
        /*0000*/ 	.byte	0x04, 0x2f
        /*0002*/ 	.short	(.L_1 - .L_0)
	.align		4
.L_0:
        /*0004*/ 	.word	index@(_Z19conv2d_nchw_fuse_ifPfS_S_S_S_iiiii)
        /*0008*/ 	.word	0x00000038


	//----- nvinfo : EIATTR_FRAME_SIZE
	.align		4
.L_1:
        /*000c*/ 	.byte	0x04, 0x11
        /*000e*/ 	.short	(.L_3 - .L_2)
	.align		4
.L_2:
        /*0010*/ 	.word	index@(_Z19conv2d_nchw_fuse_ifPfS_S_S_S_iiiii)
        /*0014*/ 	.word	0x00000000


	//----- nvinfo : EIATTR_REGCOUNT
	.align		4
.L_3:
        /*0018*/ 	.byte	0x04, 0x2f
        /*001a*/ 	.short	(.L_5 - .L_4)
	.align		4
.L_4:
        /*001c*/ 	.word	index@(_Z27conv2d_c1_k5_fuse_if_kernelPKfS0_S0_PfS1_ii)
        /*0020*/ 	.word	0x00000020


	//----- nvinfo : EIATTR_FRAME_SIZE
	.align		4
.L_5:
        /*0024*/ 	.byte	0x04, 0x11
        /*0026*/ 	.short	(.L_7 - .L_6)
	.align		4
.L_6:
        /*0028*/ 	.word	index@(_Z27conv2d_c1_k5_fuse_if_kernelPKfS0_S0_PfS1_ii)
        /*002c*/ 	.word	0x00000000


	//----- nvinfo : EIATTR_REGCOUNT
	.align		4
.L_7:
        /*0030*/ 	.byte	0x04, 0x2f
        /*0032*/ 	.short	(.L_9 - .L_8)
	.align		4
.L_8:
        /*0034*/ 	.word	index@(_Z25maxpool2x2_s2_nchw_kernelPKfPfiiii)
        /*0038*/ 	.word	0x00000012


	//----- nvinfo : EIATTR_FRAME_SIZE
	.align		4
.L_9:
        /*003c*/ 	.byte	0x04, 0x11
        /*003e*/ 	.short	(.L_11 - .L_10)
	.align		4
.L_10:
        /*0040*/ 	.word	index@(_Z25maxpool2x2_s2_nchw_kernelPKfPfiiii)
        /*0044*/ 	.word	0x00000000


	//----- nvinfo : EIATTR_REGCOUNT
	.align		4
.L_11:
        /*0048*/ 	.byte	0x04, 0x2f
        /*004a*/ 	.short	(.L_13 - .L_12)
	.align		4
.L_12:
        /*004c*/ 	.word	index@(_Z14linear_fuse_ifPfS_S_S_S_iii)
        /*0050*/ 	.word	0x00000020


	//----- nvinfo : EIATTR_FRAME_SIZE
	.align		4
.L_13:
        /*0054*/ 	.byte	0x04, 0x11
        /*0056*/ 	.short	(.L_15 - .L_14)
	.align		4
.L_14:
        /*0058*/ 	.word	index@(_Z14linear_fuse_ifPfS_S_S_S_iii)
        /*005c*/ 	.word	0x00000080


	//----- nvinfo : EIATTR_REGCOUNT
	.align		4
.L_15:
        /*0060*/ 	.byte	0x04, 0x2f
        /*0062*/ 	.short	(.L_17 - .L_16)
	.align		4
.L_16:
        /*0064*/ 	.word	index@(_Z14linear_forwardPfS_S_S_iii)
        /*0068*/ 	.word	0x00000028


	//----- nvinfo : EIATTR_FRAME_SIZE
	.align		4
.L_17:
        /*006c*/ 	.byte	0x04, 0x11
        /*006e*/ 	.short	(.L_19 - .L_18)
	.align		4
.L_18:
        /*0070*/ 	.word	index@(_Z14linear_forwardPfS_S_S_iii)
        /*0074*/ 	.word	0x00000080


	//----- nvinfo : EIATTR_REGCOUNT
	.align		4
.L_19:
        /*0078*/ 	.byte	0x04, 0x2f
        /*007a*/ 	.short	(.L_21 - .L_20)
	.align		4
.L_20:
        /*007c*/ 	.word	index@(_Z18add_inplace_kernelPfPKfi)
        /*0080*/ 	.word	0x0000000a


	//----- nvinfo : EIATTR_FRAME_SIZE
	.align		4
.L_21:
        /*0084*/ 	.byte	0x04, 0x11
        /*0086*/ 	.short	(.L_23 - .L_22)
	.align		4
.L_22:
        /*0088*/ 	.word	index@(_Z18add_inplace_kernelPfPKfi)
        /*008c*/ 	.word	0x00000000


	//----- nvinfo : EIATTR_REGCOUNT
	.align		4
.L_23:
        /*0090*/ 	.byte	0x04, 0x2f
        /*0092*/ 	.short	(.L_25 - .L_24)
	.align		4
.L_24:
        /*0094*/ 	.word	index@(_Z20scale_inplace_kernelPffi)
        /*0098*/ 	.word	0x00000008


	//----- nvinfo : EIATTR_FRAME_SIZE
	.align		4
.L_25:
        /*009c*/ 	.byte	0x04, 0x11
        /*009e*/ 	.short	(.L_27 - .L_26)
	.align		4
.L_26:
        /*00a0*/ 	.word	index@(_Z20scale_inplace_kernelPffi)
        /*00a4*/ 	.word	0x00000000


	//----- nvinfo : EIATTR_REGCOUNT
	.align		4
.L_27:
        /*00a8*/ 	.byte	0x04, 0x2f
        /*00aa*/ 	.short	(.L_29 - .L_28)
	.align		4
.L_28:
        /*00ac*/ 	.word	index@(_Z15argmax10_kernelPKfPii)
        /*00b0*/ 	.word	0x00000016


	//----- nvinfo : EIATTR_FRAME_SIZE
	.align		4
.L_29:
        /*00b4*/ 	.byte	0x04, 0x11
        /*00b6*/ 	.short	(.L_31 - .L_30)
	.align		4
.L_30:
        /*00b8*/ 	.word	index@(_Z15argmax10_kernelPKfPii)
        /*00bc*/ 	.word	0x00000000


	//----- nvinfo : EIATTR_MIN_STACK_SIZE
	.align		4
.L_31:
        /*00c0*/ 	.byte	0x04, 0x12
        /*00c2*/ 	.short	(.L_33 - .L_32)
	.align		4
.L_32:
        /*00c4*/ 	.word	index@(_Z15argmax10_kernelPKfPii)
        /*00c8*/ 	.word	0x00000000


	//----- nvinfo : EIATTR_MIN_STACK_SIZE
	.align		4
.L_33:
        /*00cc*/ 	.byte	0x04, 0x12
        /*00ce*/ 	.short	(.L_35 - .L_34)
	.align		4
.L_34:
        /*00d0*/ 	.word	index@(_Z20scale_inplace_kernelPffi)
        /*00d4*/ 	.word	0x00000000


	//----- nvinfo : EIATTR_MIN_STACK_SIZE
	.align		4
.L_35:
        /*00d8*/ 	.byte	0x04, 0x12
        /*00da*/ 	.short	(.L_37 - .L_36)
	.align		4
.L_36:
        /*00dc*/ 	.word	index@(_Z18add_inplace_kernelPfPKfi)
        /*00e0*/ 	.word	0x00000000


	//----- nvinfo : EIATTR_MIN_STACK_SIZE
	.align		4
.L_37:
        /*00e4*/ 	.byte	0x04, 0x12
        /*00e6*/ 	.short	(.L_39 - .L_38)
	.align		4
.L_38:
        /*00e8*/ 	.word	index@(_Z14linear_forwardPfS_S_S_iii)
        /*00ec*/ 	.word	0x00000080


	//----- nvinfo : EIATTR_MIN_STACK_SIZE
	.align		4
.L_39:
        /*00f0*/ 	.byte	0x04, 0x12
        /*00f2*/ 	.short	(.L_41 - .L_40)
	.align		4
.L_40:
        /*00f4*/ 	.word	index@(_Z14linear_fuse_ifPfS_S_S_S_iii)
        /*00f8*/ 	.word	0x00000080


	//----- nvinfo : EIATTR_MIN_STACK_SIZE
	.align		4
.L_41:
        /*00fc*/ 	.byte	0x04, 0x12
        /*00fe*/ 	.short	(.L_43 - .L_42)
	.align		4
.L_42:
        /*0100*/ 	.word	index@(_Z25maxpool2x2_s2_nchw_kernelPKfPfiiii)
        /*0104*/ 	.word	0x00000000


	//----- nvinfo : EIATTR_MIN_STACK_SIZE
	.align		4
.L_43:
        /*0108*/ 	.byte	0x04, 0x12
        /*010a*/ 	.short	(.L_45 - .L_44)
	.align		4
.L_44:
        /*010c*/ 	.word	index@(_Z27conv2d_c1_k5_fuse_if_kernelPKfS0_S0_PfS1_ii)
        /*0110*/ 	.word	0x00000000


	//----- nvinfo : EIATTR_MIN_STACK_SIZE
	.align		4
.L_45:
        /*0114*/ 	.byte	0x04, 0x12
        /*0116*/ 	.short	(.L_47 - .L_46)
	.align		4
.L_46:
        /*0118*/ 	.word	index@(_Z19conv2d_nchw_fuse_ifPfS_S_S_S_iiiii)
        /*011c*/ 	.word	0x00000000
.L_47:


//--------------------- .nv.compat                --------------------------
	.section	.nv.compat,"",@"SHT_CUDA_COMPAT_INFO"
	.align	4
        /*0000*/ 	.byte	0x02, 0x09, 0x00, 0x00, 0x02, 0x02, 0x01, 0x00, 0x02, 0x05, 0x05, 0x00, 0x03, 0x07, 0x01, 0x01
        /*0010*/ 	.byte	0x02, 0x03, 0x00, 0x00, 0x02, 0x06, 0x01, 0x00, 0x04, 0x0b, 0x08, 0x00, 0x01, 0x00, 0x00, 0x00
        /*0020*/ 	.byte	0x00, 0x00, 0x00, 0x00


//--------------------- .nv.info._Z15argmax10_kernelPKfPii --------------------------
	.section	.nv.info._Z15argmax10_kernelPKfPii,"",@"SHT_CUDA_INFO"
	.sectionflags	@""
	.align	4


	//----- nvinfo : EIATTR_CUDA_API_VERSION
	.align		4
        /*0000*/ 	.byte	0x04, 0x37
        /*0002*/ 	.short	(.L_49 - .L_48)
.L_48:
        /*0004*/ 	.word	0x00000082


	//----- nvinfo : EIATTR_KPARAM_INFO
	.align		4
.L_49:
        /*0008*/ 	.byte	0x04, 0x17
        /*000a*/ 	.short	(.L_51 - .L_50)
.L_50:
        /*000c*/ 	.word	0x00000000
        /*0010*/ 	.short	0x0002
        /*0012*/ 	.short	0x0010
        /*0014*/ 	.byte	0x00, 0xf0, 0x11, 0x00


	//----- nvinfo : EIATTR_KPARAM_INFO
	.align		4
.L_51:
        /*0018*/ 	.byte	0x04, 0x17
        /*001a*/ 	.short	(.L_53 - .L_52)
.L_52:
        /*001c*/ 	.word	0x00000000
        /*0020*/ 	.short	0x0001
        /*0022*/ 	.short	0x0008
        /*0024*/ 	.byte	0x00, 0xf5, 0x21, 0x00


	//----- nvinfo : EIATTR_KPARAM_INFO
	.align		4
.L_53:
        /*0028*/ 	.byte	0x04, 0x17
        /*002a*/ 	.short	(.L_55 - .L_54)
.L_54:
        /*002c*/ 	.word	0x00000000
        /*0030*/ 	.short	0x0000
        /*0032*/ 	.short	0x0000
        /*0034*/ 	.byte	0x00, 0xf5, 0x21, 0x00


	//----- nvinfo : EIATTR_SPARSE_MMA_MASK
	.align		4
.L_55:
        /*0038*/ 	.byte	0x03, 0x50
        /*003a*/ 	.short	0x0000


	//----- nvinfo : EIATTR_MAXREG_COUNT
	.align		4
        /*003c*/ 	.byte	0x03, 0x1b
        /*003e*/ 	.short	0x00ff


	//----- nvinfo : EIATTR_MERCURY_ISA_VERSION
	.align		4
        /*0040*/ 	.byte	0x03, 0x5f
        /*0042*/ 	.short	0x0101


	//----- nvinfo : EIATTR_VRC_CTA_INIT_COUNT
	.align		4
        /*0044*/ 	.byte	0x02, 0x4a
	.zero		1
	.zero		1


	//----- nvinfo : EIATTR_EXIT_INSTR_OFFSETS
	.align		4
        /*0048*/ 	.byte	0x04, 0x1c
        /*004a*/ 	.short	(.L_57 - .L_56)


	//   ....[0]....
.L_56:
        /*004c*/ 	.word	0x00000070


	//   ....[1]....
        /*0050*/ 	.word	0x00000330


	//----- nvinfo : EIATTR_CBANK_PARAM_SIZE
	.align		4
.L_57:
        /*0054*/ 	.byte	0x03, 0x19
        /*0056*/ 	.short	0x0014


	//----- nvinfo : EIATTR_PARAM_CBANK
	.align		4
        /*0058*/ 	.byte	0x04, 0x0a
        /*005a*/ 	.short	(.L_59 - .L_58)
	.align		4
.L_58:
        /*005c*/ 	.word	index@(.nv.constant0._Z15argmax10_kernelPKfPii)
        /*0060*/ 	.short	0x0380
        /*0062*/ 	.short	0x0014


	//----- nvinfo : EIATTR_SW_WAR
	.align		4
.L_59:
        /*0064*/ 	.byte	0x04, 0x36
        /*0066*/ 	.short	(.L_61 - .L_60)
.L_60:
        /*0068*/ 	.word	0x00000008
.L_61:


//--------------------- .nv.info._Z20scale_inplace_kernelPffi --------------------------
	.section	.nv.info._Z20scale_inplace_kernelPffi,"",@"SHT_CUDA_INFO"
	.sectionflags	@""
	.align	4


	//----- nvinfo : EIATTR_CUDA_API_VERSION
	.align		4
        /*0000*/ 	.byte	0x04, 0x37
        /*0002*/ 	.short	(.L_63 - .L_62)
.L_62:
        /*0004*/ 	.word	0x00000082


	//----- nvinfo : EIATTR_KPARAM_INFO
	.align		4
.L_63:
        /*0008*/ 	.byte	0x04, 0x17
        /*000a*/ 	.short	(.L_65 - .L_64)
.L_64:
        /*000c*/ 	.word	0x00000000
        /*0010*/ 	.short	0x0002
        /*0012*/ 	.short	0x000c
        /*0014*/ 	.byte	0x00, 0xf0, 0x11, 0x00


	//----- nvinfo : EIATTR_KPARAM_INFO
	.align		4
.L_65:
        /*0018*/ 	.byte	0x04, 0x17
        /*001a*/ 	.short	(.L_67 - .L_66)
.L_66:
        /*001c*/ 	.word	0x00000000
        /*0020*/ 	.short	0x0001
        /*0022*/ 	.short	0x0008
        /*0024*/ 	.byte	0x00, 0xf0, 0x11, 0x00


	//----- nvinfo : EIATTR_KPARAM_INFO
	.align		4
.L_67:
        /*0028*/ 	.byte	0x04, 0x17
        /*002a*/ 	.short	(.L_69 - .L_68)
.L_68:
        /*002c*/ 	.word	0x00000000
        /*0030*/ 	.short	0x0000
        /*0032*/ 	.short	0x0000
        /*0034*/ 	.byte	0x00, 0xf5, 0x21, 0x00


	//----- nvinfo : EIATTR_SPARSE_MMA_MASK
	.align		4
.L_69:
        /*0038*/ 	.byte	0x03, 0x50
        /*003a*/ 	.short	0x0000


	//----- nvinfo : EIATTR_MAXREG_COUNT
	.align		4
        /*003c*/ 	.byte	0x03, 0x1b
        /*003e*/ 	.short	0x00ff


	//----- nvinfo : EIATTR_MERCURY_ISA_VERSION
	.align		4
        /*0040*/ 	.byte	0x03, 0x5f
        /*0042*/ 	.short	0x0101


	//----- nvinfo : EIATTR_VRC_CTA_INIT_COUNT
	.align		4
        /*0044*/ 	.byte	0x02, 0x4a
	.zero		1
	.zero		1


	//----- nvinfo : EIATTR_EXIT_INSTR_OFFSETS
	.align		4
        /*0048*/ 	.byte	0x04, 0x1c
        /*004a*/ 	.short	(.L_71 - .L_70)


	//   ....[0]....
.L_70:
        /*004c*/ 	.word	0x00000070


	//   ....[1]....
        /*0050*/ 	.word	0x000000f0


	//----- nvinfo : EIATTR_CBANK_PARAM_SIZE
	.align		4
.L_71:
        /*0054*/ 	.byte	0x03, 0x19
        /*0056*/ 	.short	0x0010


	//----- nvinfo : EIATTR_PARAM_CBANK
	.align		4
        /*0058*/ 	.byte	0x04, 0x0a
        /*005a*/ 	.short	(.L_73 - .L_72)
	.align		4
.L_72:
        /*005c*/ 	.word	index@(.nv.constant0._Z20scale_inplace_kernelPffi)
        /*0060*/ 	.short	0x0380
        /*0062*/ 	.short	0x0010


	//----- nvinfo : EIATTR_SW_WAR
	.align		4
.L_73:
        /*0064*/ 	.byte	0x04, 0x36
        /*0066*/ 	.short	(.L_75 - .L_74)
.L_74:
        /*0068*/ 	.word	0x00000008
.L_75:


//--------------------- .nv.info._Z18add_inplace_kernelPfPKfi --------------------------
	.section	.nv.info._Z18add_inplace_kernelPfPKfi,"",@"SHT_CUDA_INFO"
	.sectionflags	@""
	.align	4


	//----- nvinfo : EIATTR_CUDA_API_VERSION
	.align		4
        /*0000*/ 	.byte	0x04, 0x37
        /*0002*/ 	.short	(.L_77 - .L_76)
.L_76:
        /*0004*/ 	.word	0x00000082


	//----- nvinfo : EIATTR_KPARAM_INFO
	.align		4
.L_77:
        /*0008*/ 	.byte	0x04, 0x17
        /*000a*/ 	.short	(.L_79 - .L_78)
.L_78:
        /*000c*/ 	.word	0x00000000
        /*0010*/ 	.short	0x0002
        /*0012*/ 	.short	0x0010
        /*0014*/ 	.byte	0x00, 0xf0, 0x11, 0x00


	//----- nvinfo : EIATTR_KPARAM_INFO
	.align		4
.L_79:
        /*0018*/ 	.byte	0x04, 0x17
        /*001a*/ 	.short	(.L_81 - .L_80)
.L_80:
        /*001c*/ 	.word	0x00000000
        /*0020*/ 	.short	0x0001
        /*0022*/ 	.short	0x0008
        /*0024*/ 	.byte	0x00, 0xf5, 0x21, 0x00


	//----- nvinfo : EIATTR_KPARAM_INFO
	.align		4
.L_81:
        /*0028*/ 	.byte	0x04, 0x17
        /*002a*/ 	.short	(.L_83 - .L_82)
.L_82:
        /*002c*/ 	.word	0x00000000
        /*0030*/ 	.short	0x0000
        /*0032*/ 	.short	0x0000
        /*0034*/ 	.byte	0x00, 0xf5, 0x21, 0x00


	//----- nvinfo : EIATTR_SPARSE_MMA_MASK
	.align		4
.L_83:
        /*0038*/ 	.byte	0x03, 0x50
        /*003a*/ 	.short	0x0000


	//----- nvinfo : EIATTR_MAXREG_COUNT
	.align		4
        /*003c*/ 	.byte	0x03, 0x1b
        /*003e*/ 	.short	0x00ff


	//----- nvinfo : EIATTR_MERCURY_ISA_VERSION
	.align		4
        /*0040*/ 	.byte	0x03, 0x5f
        /*0042*/ 	.short	0x0101


	//----- nvinfo : EIATTR_VRC_CTA_INIT_COUNT
	.align		4
        /*0044*/ 	.byte	0x02, 0x4a
	.zero		1
	.zero		1


	//----- nvinfo : EIATTR_EXIT_INSTR_OFFSETS
	.align		4
        /*0048*/ 	.byte	0x04, 0x1c
        /*004a*/ 	.short	(.L_85 - .L_84)


	//   ....[0]....
.L_84:
        /*004c*/ 	.word	0x00000070


	//   ....[1]....
        /*0050*/ 	.word	0x00000110


	//----- nvinfo : EIATTR_CBANK_PARAM_SIZE
	.align		4
.L_85:
        /*0054*/ 	.byte	0x03, 0x19
        /*0056*/ 	.short	0x0014


	//----- nvinfo : EIATTR_PARAM_CBANK
	.align		4
        /*0058*/ 	.byte	0x04, 0x0a
        /*005a*/ 	.short	(.L_87 - .L_86)
	.align		4
.L_86:
        /*005c*/ 	.word	index@(.nv.constant0._Z18add_inplace_kernelPfPKfi)
        /*0060*/ 	.short	0x0380
        /*0062*/ 	.short	0x0014


	//----- nvinfo : EIATTR_SW_WAR
	.align		4
.L_87:
        /*0064*/ 	.byte	0x04, 0x36
        /*0066*/ 	.short	(.L_89 - .L_88)
.L_88:
        /*0068*/ 	.word	0x00000008
.L_89:


//--------------------- .nv.info._Z14linear_forwardPfS_S_S_iii --------------------------
	.section	.nv.info._Z14linear_forwardPfS_S_S_iii,"",@"SHT_CUDA_INFO"
	.sectionflags	@""
	.align	4


	//----- nvinfo : EIATTR_CUDA_API_VERSION
	.align		4
        /*0000*/ 	.byte	0x04, 0x37
        /*0002*/ 	.short	(.L_91 - .L_90)
.L_90:
        /*0004*/ 	.word	0x00000082


	//----- nvinfo : EIATTR_KPARAM_INFO
	.align		4
.L_91:
        /*0008*/ 	.byte	0x04, 0x17
        /*000a*/ 	.short	(.L_93 - .L_92)
.L_92:
        /*000c*/ 	.word	0x00000000
        /*0010*/ 	.short	0x0006
        /*0012*/ 	.short	0x0028
        /*0014*/ 	.byte	0x00, 0xf0, 0x11, 0x00


	//----- nvinfo : EIATTR_KPARAM_INFO
	.align		4
.L_93:
        /*0018*/ 	.byte	0x04, 0x17
        /*001a*/ 	.short	(.L_95 - .L_94)
.L_94:
        /*001c*/ 	.word	0x00000000
        /*0020*/ 	.short	0x0005
        /*0022*/ 	.short	0x0024
        /*0024*/ 	.byte	0x00, 0xf0, 0x11, 0x00


	//----- nvinfo : EIATTR_KPARAM_INFO
	.align		4
.L_95:
        /*0028*/ 	.byte	0x04, 0x17
        /*002a*/ 	.short	(.L_97 - .L_96)
.L_96:
        /*002c*/ 	.word	0x00000000
        /*0030*/ 	.short	0x0004
        /*0032*/ 	.short	0x0020
        /*0034*/ 	.byte	0x00, 0xf0, 0x11, 0x00


	//----- nvinfo : EIATTR_KPARAM_INFO
	.align		4
.L_97:
        /*0038*/ 	.byte	0x04, 0x17
        /*003a*/ 	.short	(.L_99 - .L_98)
.L_98:
        /*003c*/ 	.word	0x00000000
        /*0040*/ 	.short	0x0003
        /*0042*/ 	.short	0x0018
        /*0044*/ 	.byte	0x00, 0xf5, 0x21, 0x00


	//----- nvinfo : EIATTR_KPARAM_INFO
	.align		4
.L_99:
        /*0048*/ 	.byte	0x04, 0x17
        /*004a*/ 	.short	(.L_101 - .L_100)
.L_100:
        /*004c*/ 	.word	0x00000000
        /*0050*/ 	.short	0x0002
        /*0052*/ 	.short	0x0010
        /*0054*/ 	.byte	0x00, 0xf5, 0x21, 0x00


	//----- nvinfo : EIATTR_KPARAM_INFO
	.align		4
.L_101:
        /*0058*/ 	.byte	0x04, 0x17
        /*005a*/ 	.short	(.L_103 - .L_102)
.L_102:
        /*005c*/ 	.word	0x00000000
        /*0060*/ 	.short	0x0001
        /*0062*/ 	.short	0x0008
        /*0064*/ 	.byte	0x00, 0xf5, 0x21, 0x00


	//----- nvinfo : EIATTR_KPARAM_INFO
	.align		4
.L_103:
        /*0068*/ 	.byte	0x04, 0x17
        /*006a*/ 	.short	(.L_105 - .L_104)
.L_104:
        /*006c*/ 	.word	0x00000000
        /*0070*/ 	.short	0x0000
        /*0072*/ 	.short	0x0000
        /*0074*/ 	.byte	0x00, 0xf5, 0x21, 0x00


	//----- nvinfo : EIATTR_SPARSE_MMA_MASK
	.align		4
.L_105:
        /*0078*/ 	.byte	0x03, 0x50
        /*007a*/ 	.short	0x0000


	//----- nvinfo : EIATTR_WMMA_USED
	.align		4
        /*007c*/ 	.byte	0x01, 0x2b
	.zero		2


	//----- nvinfo : EIATTR_MAXREG_COUNT
	.align		4
        /*0080*/ 	.byte	0x03, 0x1b
        /*0082*/ 	.short	0x00ff


	//----- nvinfo : EIATTR_NUM_BARRIERS
	.align		4
        /*0084*/ 	.byte	0x02, 0x4c
        /*0086*/ 	.byte	0x01
	.zero		1


	//----- nvinfo : EIATTR_MERCURY_ISA_VERSION
	.align		4
        /*0088*/ 	.byte	0x03, 0x5f
        /*008a*/ 	.short	0x0101


	//----- nvinfo : EIATTR_VRC_CTA_INIT_COUNT
	.align		4
        /*008c*/ 	.byte	0x02, 0x4a
	.zero		1
	.zero		1


	//----- nvinfo : EIATTR_EXIT_INSTR_OFFSETS
	.align		4
        /*0090*/ 	.byte	0x04, 0x1c
        /*0092*/ 	.short	(.L_107 - .L_106)


	//   ....[0]....
.L_106:
        /*0094*/ 	.word	0x00002140


	//   ....[1]....
        /*0098*/ 	.word	0x00002f90


	//   ....[2]....
        /*009c*/ 	.word	0x00003c20


	//   ....[3]....
        /*00a0*/ 	.word	0x00004930


	//   ....[4]....
        /*00a4*/ 	.word	0x00005660


	//   ....[5]....
        /*00a8*/ 	.word	0x000063a0


	//   ....[6]....
        /*00ac*/ 	.word	0x000070f0


	//   ....[7]....
        /*00b0*/ 	.word	0x00007e50


	//   ....[8]....
        /*00b4*/ 	.word	0x00008bc0


	//   ....[9]....
        /*00b8*/ 	.word	0x00009940


	//   ....[10]....
        /*00bc*/ 	.word	0x0000a6d0


	//   ....[11]....
        /*00c0*/ 	.word	0x0000b470


	//   ....[12]....
        /*00c4*/ 	.word	0x0000c220


	//   ....[13]....
        /*00c8*/ 	.word	0x0000cfe0


	//   ....[14]....
        /*00cc*/ 	.word	0x0000ddb0


	//   ....[15]....
        /*00d0*/ 	.word	0x0000eb90


	//   ....[16]....
        /*00d4*/ 	.word	0x0000f980


	//   ....[17]....
        /*00d8*/ 	.word	0x00010780


	//   ....[18]....
        /*00dc*/ 	.word	0x00011590


	//   ....[19]....
        /*00e0*/ 	.word	0x000123b0


	//   ....[20]....
        /*00e4*/ 	.word	0x000131e0


	//   ....[21]....
        /*00e8*/ 	.word	0x00014020


	//   ....[22]....
        /*00ec*/ 	.word	0x00014d10


	//   ....[23]....
        /*00f0*/ 	.word	0x00015a00


	//   ....[24]....
        /*00f4*/ 	.word	0x000166f0


	//   ....[25]....
        /*00f8*/ 	.word	0x000173e0


	//   ....[26]....
        /*00fc*/ 	.word	0x000180d0


	//   ....[27]....
        /*0100*/ 	.word	0x00018dc0


	//   ....[28]....
        /*0104*/ 	.word	0x00019ab0


	//   ....[29]....
        /*0108*/ 	.word	0x0001a7a0


	//   ....[30]....
        /*010c*/ 	.word	0x0001b490


	//   ....[31]....
        /*0110*/ 	.word	0x0001c180


	//   ....[32]....
        /*0114*/ 	.word	0x0001ce70


	//   ....[33]....
        /*0118*/ 	.word	0x0001db60


	//   ....[34]....
        /*011c*/ 	.word	0x0001e850


	//   ....[35]....
        /*0120*/ 	.word	0x0001f540


	//   ....[36]....
        /*0124*/ 	.word	0x00020230


	//   ....[37]....
        /*0128*/ 	.word	0x00020f20


	//   ....[38]....
        /*012c*/ 	.word	0x00021c10


	//   ....[39]....
        /*0130*/ 	.word	0x00022900


	//   ....[40]....
        /*0134*/ 	.word	0x000235f0


	//   ....[41]....
        /*0138*/ 	.word	0x000242e0


	//   ....[42]....
        /*013c*/ 	.word	0x00024fd0


	//   ....[43]....
        /*0140*/ 	.word	0x00025cc0


	//   ....[44]....
        /*0144*/ 	.word	0x000269b0


	//   ....[45]....
        /*0148*/ 	.word	0x000276a0


	//   ....[46]....
        /*014c*/ 	.word	0x00028390


	//   ....[47]....
        /*0150*/ 	.word	0x00029080


	//   ....[48]....
        /*0154*/ 	.word	0x00029d70


	//   ....[49]....
        /*0158*/ 	.word	0x0002aa60


	//   ....[50]....
        /*015c*/ 	.word	0x0002b750


	//   ....[51]....
        /*0160*/ 	.word	0x0002c440


	//   ....[52]....
        /*0164*/ 	.word	0x0002d130


	//   ....[53]....
        /*0168*/ 	.word	0x0002de20


	//   ....[54]....
        /*016c*/ 	.word	0x0002eb10


	//   ....[55]....
        /*0170*/ 	.word	0x0002f800


	//   ....[56]....
        /*0174*/ 	.word	0x000304f0


	//   ....[57]....
        /*0178*/ 	.word	0x000311e0


	//   ....[58]....
        /*017c*/ 	.word	0x00031ed0


	//   ....[59]....
        /*0180*/ 	.word	0x00032bc0


	//   ....[60]....
        /*0184*/ 	.word	0x000338b0


	//   ....[61]....
        /*0188*/ 	.word	0x000345a0


	//   ....[62]....
        /*018c*/ 	.word	0x00035290


	//   ....[63]....
        /*0190*/ 	.word	0x00035f90


	//   ....[64]....
        /*0194*/ 	.word	0x00036590


	//   ....[65]....
        /*0198*/ 	.word	0x00036bc0


	//----- nvinfo : EIATTR_CRS_STACK_SIZE
	.align		4
.L_107:
        /*019c*/ 	.byte	0x04, 0x1e
        /*019e*/ 	.short	(.L_109 - .L_108)
.L_108:
        /*01a0*/ 	.word	0x00000000


	//----- nvinfo : EIATTR_CBANK_PARAM_SIZE
	.align		4
.L_109:
        /*01a4*/ 	.byte	0x03, 0x19
        /*01a6*/ 	.short	0x002c


	//----- nvinfo : EIATTR_PARAM_CBANK
	.align		4
        /*01a8*/ 	.byte	0x04, 0x0a
        /*01aa*/ 	.short	(.L_111 - .L_110)
	.align		4
.L_110:
        /*01ac*/ 	.word	index@(.nv.constant0._Z14linear_forwardPfS_S_S_iii)
        /*01b0*/ 	.short	0x0380
        /*01b2*/ 	.short	0x002c


	//----- nvinfo : EIATTR_SW_WAR
	.align		4
.L_111:
        /*01b4*/ 	.byte	0x04, 0x36
        /*01b6*/ 	.short	(.L_113 - .L_112)
.L_112:
        /*01b8*/ 	.word	0x00000008
.L_113:


//--------------------- .nv.info._Z14linear_fuse_ifPfS_S_S_S_iii --------------------------
	.section	.nv.info._Z14linear_fuse_ifPfS_S_S_S_iii,"",@"SHT_CUDA_INFO"
	.sectionflags	@""
	.align	4


	//----- nvinfo : EIATTR_CUDA_API_VERSION
	.align		4
        /*0000*/ 	.byte	0x04, 0x37
        /*0002*/ 	.short	(.L_115 - .L_114)
.L_114:
        /*0004*/ 	.word	0x00000082


	//----- nvinfo : EIATTR_KPARAM_INFO
	.align		4
.L_115:
        /*0008*/ 	.byte	0x04, 0x17
        /*000a*/ 	.short	(.L_117 - .L_116)
.L_116:
        /*000c*/ 	.word	0x00000000
        /*0010*/ 	.short	0x0007
        /*0012*/ 	.short	0x0030
        /*0014*/ 	.byte	0x00, 0xf0, 0x11, 0x00


	//----- nvinfo : EIATTR_KPARAM_INFO
	.align		4
.L_117:
        /*0018*/ 	.byte	0x04, 0x17
        /*001a*/ 	.short	(.L_119 - .L_118)
.L_118:
        /*001c*/ 	.word	0x00000000
        /*0020*/ 	.short	0x0006
        /*0022*/ 	.short	0x002c
        /*0024*/ 	.byte	0x00, 0xf0, 0x11, 0x00


	//----- nvinfo : EIATTR_KPARAM_INFO
	.align		4
.L_119:
        /*0028*/ 	.byte	0x04, 0x17
        /*002a*/ 	.short	(.L_121 - .L_120)
.L_120:
        /*002c*/ 	.word	0x00000000
        /*0030*/ 	.short	0x0005
        /*0032*/ 	.short	0x0028
        /*0034*/ 	.byte	0x00, 0xf0, 0x11, 0x00


	//----- nvinfo : EIATTR_KPARAM_INFO
	.align		4
.L_121:
        /*0038*/ 	.byte	0x04, 0x17
        /*003a*/ 	.short	(.L_123 - .L_122)
.L_122:
        /*003c*/ 	.word	0x00000000
        /*0040*/ 	.short	0x0004
        /*0042*/ 	.short	0x0020
        /*0044*/ 	.byte	0x00, 0xf5, 0x21, 0x00


	//----- nvinfo : EIATTR_KPARAM_INFO
	.align		4
.L_123:
        /*0048*/ 	.byte	0x04, 0x17
        /*004a*/ 	.short	(.L_125 - .L_124)
.L_124:
        /*004c*/ 	.word	0x00000000
        /*0050*/ 	.short	0x0003
        /*0052*/ 	.short	0x0018
        /*0054*/ 	.byte	0x00, 0xf5, 0x21, 0x00


	//----- nvinfo : EIATTR_KPARAM_INFO
	.align		4
.L_125:
        /*0058*/ 	.byte	0x04, 0x17
        /*005a*/ 	.short	(.L_127 - .L_126)
.L_126:
        /*005c*/ 	.word	0x00000000
        /*0060*/ 	.short	0x0002
        /*0062*/ 	.short	0x0010
        /*0064*/ 	.byte	0x00, 0xf5, 0x21, 0x00


	//----- nvinfo : EIATTR_KPARAM_INFO
	.align		4
.L_127:
        /*0068*/ 	.byte	0x04, 0x17
        /*006a*/ 	.short	(.L_129 - .L_128)
.L_128:
        /*006c*/ 	.word	0x00000000
        /*0070*/ 	.short	0x0001
        /*0072*/ 	.short	0x0008
        /*0074*/ 	.byte	0x00, 0xf5, 0x21, 0x00


	//----- nvinfo : EIATTR_KPARAM_INFO
	.align		4
.L_129:
        /*0078*/ 	.byte	0x04, 0x17
        /*007a*/ 	.short	(.L_131 - .L_130)
.L_130:
        /*007c*/ 	.word	0x00000000
        /*0080*/ 	.short	0x0000
        /*0082*/ 	.short	0x0000
        /*0084*/ 	.byte	0x00, 0xf5, 0x21, 0x00


	//----- nvinfo : EIATTR_SPARSE_MMA_MASK
	.align		4
.L_131:
        /*0088*/ 	.byte	0x03, 0x50
        /*008a*/ 	.short	0x0000


	//----- nvinfo : EIATTR_WMMA_USED
	.align		4
        /*008c*/ 	.byte	0x01, 0x2b
	.zero		2


	//----- nvinfo : EIATTR_MAXREG_COUNT
	.align		4
        /*0090*/ 	.byte	0x03, 0x1b
        /*0092*/ 	.short	0x00ff


	//----- nvinfo : EIATTR_NUM_BARRIERS
	.align		4
        /*0094*/ 	.byte	0x02, 0x4c
        /*0096*/ 	.byte	0x01
	.zero		1


	//----- nvinfo : EIATTR_MERCURY_ISA_VERSION
	.align		4
        /*0098*/ 	.byte	0x03, 0x5f
        /*009a*/ 	.short	0x0101


	//----- nvinfo : EIATTR_VRC_CTA_INIT_COUNT
	.align		4
        /*009c*/ 	.byte	0x02, 0x4a
	.zero		1
	.zero		1


	//----- nvinfo : EIATTR_EXIT_INSTR_OFFSETS
	.align		4
        /*00a0*/ 	.byte	0x04, 0x1c
        /*00a2*/ 	.short	(.L_133 - .L_132)


	//   ....[0]....
.L_132:
        /*00a4*/ 	.word	0x00002150


	//   ....[1]....
        /*00a8*/ 	.word	0x00002760


	//   ....[2]....
        /*00ac*/ 	.word	0x00003040


	//----- nvinfo : EIATTR_CRS_STACK_SIZE
	.align		4
.L_133:
        /*00b0*/ 	.byte	0x04, 0x1e
        /*00b2*/ 	.short	(.L_135 - .L_134)
.L_134:
        /*00b4*/ 	.word	0x00000000


	//----- nvinfo : EIATTR_CBANK_PARAM_SIZE
	.align		4
.L_135:
        /*00b8*/ 	.byte	0x03, 0x19
        /*00ba*/ 	.short	0x0034


	//----- nvinfo : EIATTR_PARAM_CBANK
	.align		4
        /*00bc*/ 	.byte	0x04, 0x0a
        /*00be*/ 	.short	(.L_137 - .L_136)
	.align		4
.L_136:
        /*00c0*/ 	.word	index@(.nv.constant0._Z14linear_fuse_ifPfS_S_S_S_iii)
        /*00c4*/ 	.short	0x0380
        /*00c6*/ 	.short	0x0034


	//----- nvinfo : EIATTR_SW_WAR
	.align		4
.L_137:
        /*00c8*/ 	.byte	0x04, 0x36
        /*00ca*/ 	.short	(.L_139 - .L_138)
.L_138:
        /*00cc*/ 	.word	0x00000008
.L_139:


//--------------------- .nv.info._Z25maxpool2x2_s2_nchw_kernelPKfPfiiii --------------------------
	.section	.nv.info._Z25maxpool2x2_s2_nchw_kernelPKfPfiiii,"",@"SHT_CUDA_INFO"
	.sectionflags	@""
	.align	4


	//----- nvinfo : EIATTR_CUDA_API_VERSION
	.align		4
        /*0000*/ 	.byte	0x04, 0x37
        /*0002*/ 	.short	(.L_141 - .L_140)
.L_140:
        /*0004*/ 	.word	0x00000082


	//----- nvinfo : EIATTR_KPARAM_INFO
	.align		4
.L_141:
        /*0008*/ 	.byte	0x04, 0x17
        /*000a*/ 	.short	(.L_143 - .L_142)
.L_142:
        /*000c*/ 	.word	0x00000000
        /*0010*/ 	.short	0x0005
        /*0012*/ 	.short	0x001c
        /*0014*/ 	.byte	0x00, 0xf0, 0x11, 0x00


	//----- nvinfo : EIATTR_KPARAM_INFO
	.align		4
.L_143:
        /*0018*/ 	.byte	0x04, 0x17
        /*001a*/ 	.short	(.L_145 - .L_144)
.L_144:
        /*001c*/ 	.word	0x00000000
        /*0020*/ 	.short	0x0004
        /*0022*/ 	.short	0x0018
        /*0024*/ 	.byte	0x00, 0xf0, 0x11, 0x00


	//----- nvinfo : EIATTR_KPARAM_INFO
	.align		4
.L_145:
        /*0028*/ 	.byte	0x04, 0x17
        /*002a*/ 	.short	(.L_147 - .L_146)
.L_146:
        /*002c*/ 	.word	0x00000000
        /*0030*/ 	.short	0x0003
        /*0032*/ 	.short	0x0014
        /*0034*/ 	.byte	0x00, 0xf0, 0x11, 0x00


	//----- nvinfo : EIATTR_KPARAM_INFO
	.align		4
.L_147:
        /*0038*/ 	.byte	0x04, 0x17
        /*003a*/ 	.short	(.L_149 - .L_148)
.L_148:
        /*003c*/ 	.word	0x00000000
        /*0040*/ 	.short	0x0002
        /*0042*/ 	.short	0x0010
        /*0044*/ 	.byte	0x00, 0xf0, 0x11, 0x00


	//----- nvinfo : EIATTR_KPARAM_INFO
	.align		4
.L_149:
        /*0048*/ 	.byte	0x04, 0x17
        /*004a*/ 	.short	(.L_151 - .L_150)
.L_150:
        /*004c*/ 	.word	0x00000000
        /*0050*/ 	.short	0x0001
        /*0052*/ 	.short	0x0008
        /*0054*/ 	.byte	0x00, 0xf5, 0x21, 0x00


	//----- nvinfo : EIATTR_KPARAM_INFO
	.align		4
.L_151:
        /*0058*/ 	.byte	0x04, 0x17
        /*005a*/ 	.short	(.L_153 - .L_152)
.L_152:
        /*005c*/ 	.word	0x00000000
        /*0060*/ 	.short	0x0000
        /*0062*/ 	.short	0x0000
        /*0064*/ 	.byte	0x00, 0xf5, 0x21, 0x00


	//----- nvinfo : EIATTR_SPARSE_MMA_MASK
	.align		4
.L_153:
        /*0068*/ 	.byte	0x03, 0x50
        /*006a*/ 	.short	0x0000


	//----- nvinfo : EIATTR_MAXREG_COUNT
	.align		4
        /*006c*/ 	.byte	0x03, 0x1b
        /*006e*/ 	.short	0x00ff


	//----- nvinfo : EIATTR_MERCURY_ISA_VERSION
	.align		4
        /*0070*/ 	.byte	0x03, 0x5f
        /*0072*/ 	.short	0x0101


	//----- nvinfo : EIATTR_VRC_CTA_INIT_COUNT
	.align		4
        /*0074*/ 	.byte	0x02, 0x4a
	.zero		1
	.zero		1


	//----- nvinfo : EIATTR_EXIT_INSTR_OFFSETS
	.align		4
        /*0078*/ 	.byte	0x04, 0x1c
        /*007a*/ 	.short	(.L_155 - .L_154)


	//   ....[0]....
.L_154:
        /*007c*/ 	.word	0x000002d0


	//   ....[1]....
        /*0080*/ 	.word	0x00000520


	//----- nvinfo : EIATTR_CRS_STACK_SIZE
	.align		4
.L_155:
        /*0084*/ 	.byte	0x04, 0x1e
        /*0086*/ 	.short	(.L_157 - .L_156)
.L_156:
        /*0088*/ 	.word	0x00000000


	//----- nvinfo : EIATTR_CBANK_PARAM_SIZE
	.align		4
.L_157:
        /*008c*/ 	.byte	0x03, 0x19
        /*008e*/ 	.short	0x0020


	//----- nvinfo : EIATTR_PARAM_CBANK
	.align		4
        /*0090*/ 	.byte	0x04, 0x0a
        /*0092*/ 	.short	(.L_159 - .L_158)
	.align		4
.L_158:
        /*0094*/ 	.word	index@(.nv.constant0._Z25maxpool2x2_s2_nchw_kernelPKfPfiiii)
        /*0098*/ 	.short	0x0380
        /*009a*/ 	.short	0x0020


	//----- nvinfo : EIATTR_SW_WAR
	.align		4
.L_159:
        /*009c*/ 	.byte	0x04, 0x36
        /*009e*/ 	.short	(.L_161 - .L_160)
.L_160:
        /*00a0*/ 	.word	0x00000008
.L_161:


//--------------------- .nv.info._Z27conv2d_c1_k5_fuse_if_kernelPKfS0_S0_PfS1_ii --------------------------
	.section	.nv.info._Z27conv2d_c1_k5_fuse_if_kernelPKfS0_S0_PfS1_ii,"",@"SHT_CUDA_INFO"
	.sectionflags	@""
	.align	4


	//----- nvinfo : EIATTR_CUDA_API_VERSION
	.align		4
        /*0000*/ 	.byte	0x04, 0x37
        /*0002*/ 	.short	(.L_163 - .L_162)
.L_162:
        /*0004*/ 	.word	0x00000082


	//----- nvinfo : EIATTR_KPARAM_INFO
	.align		4
.L_163:
        /*0008*/ 	.byte	0x04, 0x17
        /*000a*/ 	.short	(.L_165 - .L_164)
.L_164:
        /*000c*/ 	.word	0x00000000
        /*0010*/ 	.short	0x0006
        /*0012*/ 	.short	0x002c
        /*0014*/ 	.byte	0x00, 0xf0, 0x11, 0x00


	//----- nvinfo : EIATTR_KPARAM_INFO
	.align		4
.L_165:
        /*0018*/ 	.byte	0x04, 0x17
        /*001a*/ 	.short	(.L_167 - .L_166)
.L_166:
        /*001c*/ 	.word	0x00000000
        /*0020*/ 	.short	0x0005
        /*0022*/ 	.short	0x0028
        /*0024*/ 	.byte	0x00, 0xf0, 0x11, 0x00


	//----- nvinfo : EIATTR_KPARAM_INFO
	.align		4
.L_167:
        /*0028*/ 	.byte	0x04, 0x17
        /*002a*/ 	.short	(.L_169 - .L_168)
.L_168:
        /*002c*/ 	.word	0x00000000
        /*0030*/ 	.short	0x0004
        /*0032*/ 	.short	0x0020
        /*0034*/ 	.byte	0x00, 0xf5, 0x21, 0x00


	//----- nvinfo : EIATTR_KPARAM_INFO
	.align		4
.L_169:
        /*0038*/ 	.byte	0x04, 0x17
        /*003a*/ 	.short	(.L_171 - .L_170)
.L_170:
        /*003c*/ 	.word	0x00000000
        /*0040*/ 	.short	0x0003
        /*0042*/ 	.short	0x0018
        /*0044*/ 	.byte	0x00, 0xf5, 0x21, 0x00


	//----- nvinfo : EIATTR_KPARAM_INFO
	.align		4
.L_171:
        /*0048*/ 	.byte	0x04, 0x17
        /*004a*/ 	.short	(.L_173 - .L_172)
.L_172:
        /*004c*/ 	.word	0x00000000
        /*0050*/ 	.short	0x0002
        /*0052*/ 	.short	0x0010
        /*0054*/ 	.byte	0x00, 0xf5, 0x21, 0x00


	//----- nvinfo : EIATTR_KPARAM_INFO
	.align		4
.L_173:
        /*0058*/ 	.byte	0x04, 0x17
        /*005a*/ 	.short	(.L_175 - .L_174)
.L_174:
        /*005c*/ 	.word	0x00000000
        /*0060*/ 	.short	0x0001
        /*0062*/ 	.short	0x0008
        /*0064*/ 	.byte	0x00, 0xf5, 0x21, 0x00


	//----- nvinfo : EIATTR_KPARAM_INFO
	.align		4
.L_175:
        /*0068*/ 	.byte	0x04, 0x17
        /*006a*/ 	.short	(.L_177 - .L_176)
.L_176:
        /*006c*/ 	.word	0x00000000
        /*0070*/ 	.short	0x0000
        /*0072*/ 	.short	0x0000
        /*0074*/ 	.byte	0x00, 0xf5, 0x21, 0x00


	//----- nvinfo : EIATTR_SPARSE_MMA_MASK
	.align		4
.L_177:
        /*0078*/ 	.byte	0x03, 0x50
        /*007a*/ 	.short	0x0000


	//----- nvinfo : EIATTR_MAXREG_COUNT
	.align		4
        /*007c*/ 	.byte	0x03, 0x1b
        /*007e*/ 	.short	0x00ff


	//----- nvinfo : EIATTR_NUM_BARRIERS
	.align		4
        /*0080*/ 	.byte	0x02, 0x4c
        /*0082*/ 	.byte	0x01
	.zero		1


	//----- nvinfo : EIATTR_MERCURY_ISA_VERSION
	.align		4
        /*0084*/ 	.byte	0x03, 0x5f
        /*0086*/ 	.short	0x0101


	//----- nvinfo : EIATTR_VRC_CTA_INIT_COUNT
	.align		4
        /*0088*/ 	.byte	0x02, 0x4a
	.zero		1
	.zero		1


	//----- nvinfo : EIATTR_EXIT_INSTR_OFFSETS
	.align		4
        /*008c*/ 	.byte	0x04, 0x1c
        /*008e*/ 	.short	(.L_179 - .L_178)


	//   ....[0]....
.L_178:
        /*0090*/ 	.word	0x000001d0


	//   ....[1]....
        /*0094*/ 	.word	0x00000520


	//   ....[2]....
        /*0098*/ 	.word	0x00000d50


	//----- nvinfo : EIATTR_CRS_STACK_SIZE
	.align		4
.L_179:
        /*009c*/ 	.byte	0x04, 0x1e
        /*009e*/ 	.short	(.L_181 - .L_180)
.L_180:
        /*00a0*/ 	.word	0x00000000


	//----- nvinfo : EIATTR_CBANK_PARAM_SIZE
	.align		4
.L_181:
        /*00a4*/ 	.byte	0x03, 0x19
        /*00a6*/ 	.short	0x0030


	//----- nvinfo : EIATTR_PARAM_CBANK
	.align		4
        /*00a8*/ 	.byte	0x04, 0x0a
        /*00aa*/ 	.short	(.L_183 - .L_182)
	.align		4
.L_182:
        /*00ac*/ 	.word	index@(.nv.constant0._Z27conv2d_c1_k5_fuse_if_kernelPKfS0_S0_PfS1_ii)
        /*00b0*/ 	.short	0x0380
        /*00b2*/ 	.short	0x0030


	//----- nvinfo : EIATTR_SW_WAR
	.align		4
.L_183:
        /*00b4*/ 	.byte	0x04, 0x36
        /*00b6*/ 	.short	(.L_185 - .L_184)
.L_184:
        /*00b8*/ 	.word	0x00000008
.L_185:


//--------------------- .nv.info._Z19conv2d_nchw_fuse_ifPfS_S_S_S_iiiii --------------------------
	.section	.nv.info._Z19conv2d_nchw_fuse_ifPfS_S_S_S_iiiii,"",@"SHT_CUDA_INFO"
	.sectionflags	@""
	.align	4


	//----- nvinfo : EIATTR_CUDA_API_VERSION
	.align		4
        /*0000*/ 	.byte	0x04, 0x37
        /*0002*/ 	.short	(.L_187 - .L_186)
.L_186:
        /*0004*/ 	.word	0x00000082


	//----- nvinfo : EIATTR_KPARAM_INFO
	.align		4
.L_187:
        /*0008*/ 	.byte	0x04, 0x17
        /*000a*/ 	.short	(.L_189 - .L_188)
.L_188:
        /*000c*/ 	.word	0x00000000
        /*0010*/ 	.short	0x0009
        /*0012*/ 	.short	0x0038
        /*0014*/ 	.byte	0x00, 0xf0, 0x11, 0x00


	//----- nvinfo : EIATTR_KPARAM_INFO
	.align		4
.L_189:
        /*0018*/ 	.byte	0x04, 0x17
        /*001a*/ 	.short	(.L_191 - .L_190)
.L_190:
        /*001c*/ 	.word	0x00000000
        /*0020*/ 	.short	0x0008
        /*0022*/ 	.short	0x0034
        /*0024*/ 	.byte	0x00, 0xf0, 0x11, 0x00


	//----- nvinfo : EIATTR_KPARAM_INFO
	.align		4
.L_191:
        /*0028*/ 	.byte	0x04, 0x17
        /*002a*/ 	.short	(.L_193 - .L_192)
.L_192:
        /*002c*/ 	.word	0x00000000
        /*0030*/ 	.short	0x0007
        /*0032*/ 	.short	0x0030
        /*0034*/ 	.byte	0x00, 0xf0, 0x11, 0x00


	//----- nvinfo : EIATTR_KPARAM_INFO
	.align		4
.L_193:
        /*0038*/ 	.byte	0x04, 0x17
        /*003a*/ 	.short	(.L_195 - .L_194)
.L_194:
        /*003c*/ 	.word	0x00000000
        /*0040*/ 	.short	0x0006
        /*0042*/ 	.short	0x002c
        /*0044*/ 	.byte	0x00, 0xf0, 0x11, 0x00


	//----- nvinfo : EIATTR_KPARAM_INFO
	.align		4
.L_195:
        /*0048*/ 	.byte	0x04, 0x17
        /*004a*/ 	.short	(.L_197 - .L_196)
.L_196:
        /*004c*/ 	.word	0x00000000
        /*0050*/ 	.short	0x0005
        /*0052*/ 	.short	0x0028
        /*0054*/ 	.byte	0x00, 0xf0, 0x11, 0x00


	//----- nvinfo : EIATTR_KPARAM_INFO
	.align		4
.L_197:
        /*0058*/ 	.byte	0x04, 0x17
        /*005a*/ 	.short	(.L_199 - .L_198)
.L_198:
        /*005c*/ 	.word	0x00000000
        /*0060*/ 	.short	0x0004
        /*0062*/ 	.short	0x0020
        /*0064*/ 	.byte	0x00, 0xf5, 0x21, 0x00


	//----- nvinfo : EIATTR_KPARAM_INFO
	.align		4
.L_199:
        /*0068*/ 	.byte	0x04, 0x17
        /*006a*/ 	.short	(.L_201 - .L_200)
.L_200:
        /*006c*/ 	.word	0x00000000
        /*0070*/ 	.short	0x0003
        /*0072*/ 	.short	0x0018
        /*0074*/ 	.byte	0x00, 0xf5, 0x21, 0x00


	//----- nvinfo : EIATTR_KPARAM_INFO
	.align		4
.L_201:
        /*0078*/ 	.byte	0x04, 0x17
        /*007a*/ 	.short	(.L_203 - .L_202)
.L_202:
        /*007c*/ 	.word	0x00000000
        /*0080*/ 	.short	0x0002
        /*0082*/ 	.short	0x0010
        /*0084*/ 	.byte	0x00, 0xf5, 0x21, 0x00


	//----- nvinfo : EIATTR_KPARAM_INFO
	.align		4
.L_203:
        /*0088*/ 	.byte	0x04, 0x17
        /*008a*/ 	.short	(.L_205 - .L_204)
.L_204:
        /*008c*/ 	.word	0x00000000
        /*0090*/ 	.short	0x0001
        /*0092*/ 	.short	0x0008
        /*0094*/ 	.byte	0x00, 0xf5, 0x21, 0x00


	//----- nvinfo : EIATTR_KPARAM_INFO
	.align		4
.L_205:
        /*0098*/ 	.byte	0x04, 0x17
        /*009a*/ 	.short	(.L_207 - .L_206)
.L_206:
        /*009c*/ 	.word	0x00000000
        /*00a0*/ 	.short	0x0000
        /*00a2*/ 	.short	0x0000
        /*00a4*/ 	.byte	0x00, 0xf5, 0x21, 0x00


	//----- nvinfo : EIATTR_SPARSE_MMA_MASK
	.align		4
.L_207:
        /*00a8*/ 	.byte	0x03, 0x50
        /*00aa*/ 	.short	0x0000


	//----- nvinfo : EIATTR_MAXREG_COUNT
	.align		4
        /*00ac*/ 	.byte	0x03, 0x1b
        /*00ae*/ 	.short	0x00ff


	//----- nvinfo : EIATTR_NUM_BARRIERS
	.align		4
        /*00b0*/ 	.byte	0x02, 0x4c
        /*00b2*/ 	.byte	0x01
	.zero		1


	//----- nvinfo : EIATTR_MERCURY_ISA_VERSION
	.align		4
        /*00b4*/ 	.byte	0x03, 0x5f
        /*00b6*/ 	.short	0x0101


	//----- nvinfo : EIATTR_VRC_CTA_INIT_COUNT
	.align		4
        /*00b8*/ 	.byte	0x02, 0x4a
	.zero		1
	.zero		1


	//----- nvinfo : EIATTR_EXIT_INSTR_OFFSETS
	.align		4
        /*00bc*/ 	.byte	0x04, 0x1c
        /*00be*/ 	.short	(.L_209 - .L_208)


	//   ....[0]....
.L_208:
        /*00c0*/ 	.word	0x00005130


	//   ....[1]....
        /*00c4*/ 	.word	0x00005ad0


	//----- nvinfo : EIATTR_CRS_STACK_SIZE
	.align		4
.L_209:
        /*00c8*/ 	.byte	0x04, 0x1e
        /*00ca*/ 	.short	(.L_211 - .L_210)
.L_210:
        /*00cc*/ 	.word	0x00000000


	//----- nvinfo : EIATTR_CBANK_PARAM_SIZE
	.align		4
.L_211:
        /*00d0*/ 	.byte	0x03, 0x19
        /*00d2*/ 	.short	0x003c


	//----- nvinfo : EIATTR_PARAM_CBANK
	.align		4
        /*00d4*/ 	.byte	0x04, 0x0a
        /*00d6*/ 	.short	(.L_213 - .L_212)
	.align		4
.L_212:
        /*00d8*/ 	.word	index@(.nv.constant0._Z19conv2d_nchw_fuse_ifPfS_S_S_S_iiiii)
        /*00dc*/ 	.short	0x0380
        /*00de*/ 	.short	0x003c


	//----- nvinfo : EIATTR_SW_WAR
	.align		4
.L_213:
        /*00e0*/ 	.byte	0x04, 0x36
        /*00e2*/ 	.short	(.L_215 - .L_214)
.L_214:
        /*00e4*/ 	.word	0x00000008
.L_215:


//--------------------- .nv.callgraph             --------------------------
	.section	.nv.callgraph,"",@"SHT_CUDA_CALLGRAPH"
	.align	4
	.sectionentsize	8
	.align		4
        /*0000*/ 	.word	0x00000000
	.align		4
        /*0004*/ 	.word	0xffffffff
	.align		4
        /*0008*/ 	.word	0x00000000
	.align		4
        /*000c*/ 	.word	0xfffffffe
	.align		4
        /*0010*/ 	.word	0x00000000
	.align		4
        /*0014*/ 	.word	0xfffffffd
	.align		4
        /*0018*/ 	.word	0x00000000
	.align		4
        /*001c*/ 	.word	0xfffffffc


//--------------------- .text._Z15argmax10_kernelPKfPii --------------------------
	.section	.text._Z15argmax10_kernelPKfPii,"ax",@progbits
	.align	128
        .global         _Z15argmax10_kernelPKfPii
        .type           _Z15argmax10_kernelPKfPii,@function
        .size           _Z15argmax10_kernelPKfPii,(.L_x_821 - _Z15argmax10_kernelPKfPii)
        .other          _Z15argmax10_kernelPKfPii,@"STO_CUDA_ENTRY STV_DEFAULT"
_Z15argmax10_kernelPKfPii:
.text._Z15argmax10_kernelPKfPii:
[----:B------:R-:W-:Y:S01]  /*0000*/  LDC R1, c[0x0][0x37c] ;  /* 0x0000df00ff017b82 */ /* 0x000fe20000000800 */
[----:B------:R-:W0:Y:S07]  /*0010*/  S2R R3, SR_TID.X ;  /* 0x0000000000037919 */ /* 0x000e2e0000002100 */
[----:B------:R-:W0:Y:S01]  /*0020*/  S2UR UR4, SR_CTAID.X ;  /* 0x00000000000479c3 */ /* 0x000e220000002500 */
[----:B------:R-:W1:Y:S07]  /*0030*/  LDCU UR5, c[0x0][0x390] ;  /* 0x00007200ff0577ac */ /* 0x000e6e0008000800 */
[----:B------:R-:W0:Y:S02]  /*0040*/  LDC R0, c[0x0][0x360] ;  /* 0x0000d800ff007b82 */ /* 0x000e240000000800 */
[----:B0-----:R-:W-:-:S05]  /*0050*/  IMAD R0, R0, UR4, R3 ;  /* 0x0000000400007c24 */ /* 0x001fca000f8e0203 */
[----:B-1----:R-:W-:-:S13]  /*0060*/  ISETP.GE.AND P0, PT, R0, UR5, PT ;  /* 0x0000000500007c0c */ /* 0x002fda000bf06270 */
[----:B------:R-:W-:Y:S05]  /*0070*/  @P0 EXIT ;  /* 0x000000000000094d */ /* 0x000fea0003800000 */
[----:B------:R-:W0:Y:S01]  /*0080*/  LDC.64 R2, c[0x0][0x380] ;  /* 0x0000e000ff027b82 */ /* 0x000e220000000a00 */
[----:B------:R-:W1:Y:S01]  /*0090*/  LDCU.64 UR4, c[0x0][0x358] ;  /* 0x00006b00ff0477ac */ /* 0x000e620008000a00 */
[----:B------:R-:W-:-:S04]  /*00a0*/  IMAD R5, R0, 0xa, RZ ;  /* 0x0000000a00057824 */ /* 0x000fc800078e02ff */
[----:B0-----:R-:W-:-:S05]  /*00b0*/  IMAD.WIDE R2, R5, 0x4, R2 ;  /* 0x0000000405027825 */ /* 0x001fca00078e0202 */
[----:B-1----:R-:W2:Y:S04]  /*00c0*/  LDG.E.CONSTANT R4, desc[UR4][R2.64] ;  /* 0x0000000402047981 */ /* 0x002ea8000c1e9900 */
[----:B------:R-:W2:Y:S04]  /*00d0*/  LDG.E.CONSTANT R5, desc[UR4][R2.64+0x4] ;  /* 0x0000040402057981 */ /* 0x000ea8000c1e9900 */
[----:B------:R-:W3:Y:S04]  /*00e0*/  LDG.E.CONSTANT R7, desc[UR4][R2.64+0x8] ;  /* 0x0000080402077981 */ /* 0x000ee8000c1e9900 */
[----:B------:R-:W4:Y:S04]  /*00f0*/  LDG.E.CONSTANT R9, desc[UR4][R2.64+0xc] ;  /* 0x00000c0402097981 */ /* 0x000f28000c1e9900 */
[----:B------:R-:W5:Y:S04]  /*0100*/  LDG.E.CONSTANT R11, desc[UR4][R2.64+0x10] ;  /* 0x00001004020b7981 */ /* 0x000f68000c1e9900 */
[----:B------:R-:W5:Y:S04]  /*0110*/  LDG.E.CONSTANT R6, desc[UR4][R2.64+0x14] ;  /* 0x0000140402067981 */ /* 0x000f68000c1e9900 */
[----:B------:R-:W5:Y:S04]  /*0120*/  LDG.E.CONSTANT R13, desc[UR4][R2.64+0x18] ;  /* 0x00001804020d7981 */ /* 0x000f68000c1e9900 */
[----:B------:R-:W5:Y:S04]  /*0130*/  LDG.E.CONSTANT R15, desc[UR4][R2.64+0x1c] ;  /* 0x00001c04020f7981 */ /* 0x000f68000c1e9900 */
[----:B------:R-:W5:Y:S04]  /*0140*/  LDG.E.CONSTANT R17, desc[UR4][R2.64+0x20] ;  /* 0x0000200402117981 */ /* 0x000f68000c1e9900 */
[----:B------:R0:W5:Y:S02]  /*0150*/  LDG.E.CONSTANT R19, desc[UR4][R2.64+0x24] ;  /* 0x0000240402137981 */ /* 0x000164000c1e9900 */
[----:B0-----:R-:W0:Y:S02]  /*0160*/  LDC.64 R2, c[0x0][0x388] ;  /* 0x0000e200ff027b82 */ /* 0x001e240000000a00 */
[----:B0-----:R-:W-:Y:S01]  /*0170*/  IMAD.WIDE R2, R0, 0x4, R2 ;  /* 0x0000000400027825 */ /* 0x001fe200078e0202 */
[----:B--2---:R-:W-:-:S04]  /*0180*/  FSETP.GT.AND P3, PT, R5, R4, PT ;  /* 0x000000040500720b */ /* 0x004fc80003f64000 */
[----:B------:R-:W-:-:S04]  /*0190*/  FSEL R4, R5, R4, P3 ;  /* 0x0000000405047208 */ /* 0x000fc80001800000 */
[----:B---3--:R-:W-:-:S04]  /*01a0*/  FSETP.GT.AND P4, PT, R7, R4, PT ;  /* 0x000000040700720b */ /* 0x008fc80003f84000 */
[----:B------:R-:W-:-:S04]  /*01b0*/  FSEL R4, R7, R4, P4 ;  /* 0x0000000407047208 */ /* 0x000fc80002000000 */
[----:B----4-:R-:W-:-:S04]  /*01c0*/  FSETP.GT.AND P2, PT, R9, R4, PT ;  /* 0x000000040900720b */ /* 0x010fc80003f44000 */
[----:B------:R-:W-:-:S04]  /*01d0*/  FSEL R4, R9, R4, P2 ;  /* 0x0000000409047208 */ /* 0x000fc80001000000 */
[----:B-----5:R-:W-:-:S04]  /*01e0*/  FSETP.GT.AND P1, PT, R11, R4, PT ;  /* 0x000000040b00720b */ /* 0x020fc80003f24000 */
[----:B------:R-:W-:Y:S02]  /*01f0*/  FSEL R11, R11, R4, P1 ;  /* 0x000000040b0b7208 */ /* 0x000fe40000800000 */
[----:B------:R-:W-:Y:S02]  /*0200*/  SEL R4, RZ, 0x1, !P3 ;  /* 0x00000001ff047807 */ /* 0x000fe40005800000 */
[-C--:B------:R-:W-:Y:S02]  /*0210*/  FSETP.GT.AND P0, PT, R6, R11.reuse, PT ;  /* 0x0000000b0600720b */ /* 0x080fe40003f04000 */
[----:B------:R-:W-:Y:S02]  /*0220*/  SEL R4, R4, 0x2, !P4 ;  /* 0x0000000204047807 */ /* 0x000fe40006000000 */
[----:B------:R-:W-:Y:S02]  /*0230*/  FSEL R6, R6, R11, P0 ;  /* 0x0000000b06067208 */ /* 0x000fe40000000000 */
[----:B------:R-:W-:-:S02]  /*0240*/  SEL R4, R4, 0x3, !P2 ;  /* 0x0000000304047807 */ /* 0x000fc40005000000 */
[CC--:B------:R-:W-:Y:S02]  /*0250*/  FSETP.GT.AND P3, PT, R13.reuse, R6.reuse, PT ;  /* 0x000000060d00720b */ /* 0x0c0fe40003f64000 */
[----:B------:R-:W-:Y:S02]  /*0260*/  SEL R4, R4, 0x4, !P1 ;  /* 0x0000000404047807 */ /* 0x000fe40004800000 */
[----:B------:R-:W-:Y:S02]  /*0270*/  FSEL R6, R13, R6, P3 ;  /* 0x000000060d067208 */ /* 0x000fe40001800000 */
[----:B------:R-:W-:Y:S02]  /*0280*/  SEL R4, R4, 0x5, !P0 ;  /* 0x0000000504047807 */ /* 0x000fe40004000000 */
[----:B------:R-:W-:Y:S02]  /*0290*/  FSETP.GT.AND P1, PT, R15, R6, PT ;  /* 0x000000060f00720b */ /* 0x000fe40003f24000 */
[----:B------:R-:W-:-:S02]  /*02a0*/  SEL R4, R4, 0x6, !P3 ;  /* 0x0000000604047807 */ /* 0x000fc40005800000 */
[----:B------:R-:W-:Y:S02]  /*02b0*/  FSEL R6, R15, R6, P1 ;  /* 0x000000060f067208 */ /* 0x000fe40000800000 */
[----:B------:R-:W-:Y:S02]  /*02c0*/  SEL R4, R4, 0x7, !P1 ;  /* 0x0000000704047807 */ /* 0x000fe40004800000 */
[----:B------:R-:W-:-:S04]  /*02d0*/  FSETP.GT.AND P0, PT, R17, R6, PT ;  /* 0x000000061100720b */ /* 0x000fc80003f04000 */
[----:B------:R-:W-:Y:S02]  /*02e0*/  FSEL R6, R17, R6, P0 ;  /* 0x0000000611067208 */ /* 0x000fe40000000000 */
[----:B------:R-:W-:Y:S02]  /*02f0*/  SEL R4, R4, 0x8, !P0 ;  /* 0x0000000804047807 */ /* 0x000fe40004000000 */
[----:B------:R-:W-:-:S04]  /*0300*/  FSETP.GT.AND P0, PT, R19, R6, PT ;  /* 0x000000061300720b */ /* 0x000fc80003f04000 */
[----:B------:R-:W-:-:S05]  /*0310*/  SEL R5, R4, 0x9, !P0 ;  /* 0x0000000904057807 */ /* 0x000fca0004000000 */
[----:B------:R-:W-:Y:S01]  /*0320*/  STG.E desc[UR4][R2.64], R5 ;  /* 0x0000000502007986 */ /* 0x000fe2000c101904 */
[----:B------:R-:W-:Y:S05]  /*0330*/  EXIT ;  /* 0x000000000000794d */ /* 0x000fea0003800000 */
.L_x_0:
[----:B------:R-:W-:-:S00]  /*0340*/  BRA `(.L_x_0) ;  /* 0xfffffffc00fc7947 */ /* 0x000fc0000383ffff */
[----:B------:R-:W-:-:S00]  /*0350*/  NOP ;  /* 0x0000000000007918 */ /* 0x000fc00000000000 */
        /* <DEDUP_REMOVED lines=10> */
.L_x_821:


//--------------------- .text._Z20scale_inplace_kernelPffi --------------------------
	.section	.text._Z20scale_inplace_kernelPffi,"ax",@progbits
	.align	128
        .global         _Z20scale_inplace_kernelPffi
        .type           _Z20scale_inplace_kernelPffi,@function
        .size           _Z20scale_inplace_kernelPffi,(.L_x_822 - _Z20scale_inplace_kernelPffi)
        .other          _Z20scale_inplace_kernelPffi,@"STO_CUDA_ENTRY STV_DEFAULT"
_Z20scale_inplace_kernelPffi:
.text._Z20scale_inplace_kernelPffi:
        /* <DEDUP_REMOVED lines=10> */
[----:B------:R-:W2:Y:S01]  /*00a0*/  LDCU UR6, c[0x0][0x388] ;  /* 0x00007100ff0677ac */ /* 0x000ea20008000800 */
[----:B0-----:R-:W-:-:S05]  /*00b0*/  IMAD.WIDE R2, R5, 0x4, R2 ;  /* 0x0000000405027825 */ /* 0x001fca00078e0202 */
[----:B-1----:R-:W2:Y:S02]  /*00c0*/  LDG.E R0, desc[UR4][R2.64] ;  /* 0x0000000402007981 */ /* 0x002ea4000c1e1900 */
[----:B--2---:R-:W-:-:S05]  /*00d0*/  FMUL R5, R0, UR6 ;  /* 0x0000000600057c20 */ /* 0x004fca0008400000 */
[----:B------:R-:W-:Y:S01]  /*00e0*/  STG.E desc[UR4][R2.64], R5 ;  /* 0x0000000502007986 */ /* 0x000fe2000c101904 */
[----:B------:R-:W-:Y:S05]  /*00f0*/  EXIT ;  /* 0x000000000000794d */ /* 0x000fea0003800000 */
.L_x_1:
        /* <DEDUP_REMOVED lines=16> */
.L_x_822:


//--------------------- .text._Z18add_inplace_kernelPfPKfi --------------------------
	.section	.text._Z18add_inplace_kernelPfPKfi,"ax",@progbits
	.align	128
        .global         _Z18add_inplace_kernelPfPKfi
        .type           _Z18add_inplace_kernelPfPKfi,@function
        .size           _Z18add_inplace_kernelPfPKfi,(.L_x_823 - _Z18add_inplace_kernelPfPKfi)
        .other          _Z18add_inplace_kernelPfPKfi,@"STO_CUDA_ENTRY STV_DEFAULT"
_Z18add_inplace_kernelPfPKfi:
.text._Z18add_inplace_kernelPfPKfi:
        /* <DEDUP_REMOVED lines=9> */
[----:B------:R-:W1:Y:S07]  /*0090*/  LDCU.64 UR4, c[0x0][0x358] ;  /* 0x00006b00ff0477ac */ /* 0x000e6e0008000a00 */
[----:B------:R-:W2:Y:S01]  /*00a0*/  LDC.64 R4, c[0x0][0x380] ;  /* 0x0000e000ff047b82 */ /* 0x000ea20000000a00 */
[----:B0-----:R-:W-:-:S06]  /*00b0*/  IMAD.WIDE R2, R7, 0x4, R2 ;  /* 0x0000000407027825 */ /* 0x001fcc00078e0202 */
[----:B-1----:R-:W3:Y:S01]  /*00c0*/  LDG.E.CONSTANT R2, desc[UR4][R2.64] ;  /* 0x0000000402027981 */ /* 0x002ee2000c1e9900 */
[----:B--2---:R-:W-:-:S05]  /*00d0*/  IMAD.WIDE R4, R7, 0x4, R4 ;  /* 0x0000000407047825 */ /* 0x004fca00078e0204 */
[----:B------:R-:W3:Y:S02]  /*00e0*/  LDG.E R7, desc[UR4][R4.64] ;  /* 0x0000000404077981 */ /* 0x000ee4000c1e1900 */
[----:B---3--:R-:W-:-:S05]  /*00f0*/  FADD R7, R2, R7 ;  /* 0x0000000702077221 */ /* 0x008fca0000000000 */
[----:B------:R-:W-:Y:S01]  /*0100*/  STG.E desc[UR4][R4.64], R7 ;  /* 0x0000000704007986 */ /* 0x000fe2000c101904 */
[----:B------:R-:W-:Y:S05]  /*0110*/  EXIT ;  /* 0x000000000000794d */ /* 0x000fea0003800000 */
.L_x_2:
        /* <DEDUP_REMOVED lines=14> */
.L_x_823:


//--------------------- .text._Z14linear_forwardPfS_S_S_iii --------------------------
	.section	.text._Z14linear_forwardPfS_S_S_iii,"ax",@progbits
	.align	128
        .global         _Z14linear_forwardPfS_S_S_iii
        .type           _Z14linear_forwardPfS_S_S_iii,@function
        .size           _Z14linear_forwardPfS_S_S_iii,(.L_x_824 - _Z14linear_forwardPfS_S_S_iii)
        .other          _Z14linear_forwardPfS_S_S_iii,@"STO_CUDA_ENTRY STV_DEFAULT"
_Z14linear_forwardPfS_S_S_iii:
.text._Z14linear_forwardPfS_S_S_iii:
[----:B------:R-:W0:Y:S01]  /*0000*/  LDC R1, c[0x0][0x37c] ;  /* 0x0000df00ff017b82 */ /* 0x000e220000000800 */
[----:B------:R-:W1:Y:S01]  /*0010*/  LDCU UR4, c[0x0][0x3a8] ;  /* 0x00007500ff0477ac */ /* 0x000e620008000800 */
[----:B0-----:R-:W-:-:S06]  /*0020*/  IADD3 R1, PT, PT, R1, -0x80, RZ ;  /* 0xffffff8001017810 */ /* 0x001fcc0007ffe0ff */
[----:B------:R-:W0:Y:S01]  /*0030*/  S2UR UR6, SR_CTAID.X ;  /* 0x00000000000679c3 */ /* 0x000e220000002500 */
[----:B------:R-:W2:Y:S01]  /*0040*/  S2R R0, SR_CTAID.Y ;  /* 0x0000000000007919 */ /* 0x000ea20000002600 */
[----:B------:R-:W3:Y:S01]  /*0050*/  LDCU.64 UR8, c[0x0][0x390] ;  /* 0x00007200ff0877ac */ /* 0x000ee20008000a00 */
[----:B------:R-:W-:Y:S01]  /*0060*/  IMAD.MOV.U32 R31, RZ, RZ, R1 ;  /* 0x000000ffff1f7224 */ /* 0x000fe200078e0001 */
[----:B------:R4:W-:Y:S01]  /*0070*/  STL.128 [R1], RZ ;  /* 0x000000ff01007387 */ /* 0x0009e20000100c00 */
[----:B------:R-:W0:Y:S03]  /*0080*/  LDCU.64 UR10, c[0x0][0x358] ;  /* 0x00006b00ff0a77ac */ /* 0x000e260008000a00 */
[----:B------:R4:W-:Y:S04]  /*0090*/  STL.128 [R1+0x10], RZ ;  /* 0x000010ff01007387 */ /* 0x0009e80000100c00 */
[----:B------:R4:W-:Y:S01]  /*00a0*/  STL.128 [R1+0x20], RZ ;  /* 0x000020ff01007387 */ /* 0x0009e20000100c00 */
[----:B-1----:R-:W-:-:S03]  /*00b0*/  UISETP.GE.AND UP0, UPT, UR4, 0x1, UPT ;  /* 0x000000010400788c */ /* 0x002fc6000bf06270 */
[----:B------:R4:W-:Y:S01]  /*00c0*/  STL.128 [R1+0x30], RZ ;  /* 0x000030ff01007387 */ /* 0x0009e20000100c00 */
[----:B---3--:R-:W-:-:S03]  /*00d0*/  MOV R32, UR8 ;  /* 0x0000000800207c02 */ /* 0x008fc60008000f00 */
[----:B------:R4:W-:Y:S01]  /*00e0*/  STL.128 [R1+0x40], RZ ;  /* 0x000040ff01007387 */ /* 0x0009e20000100c00 */
[----:B------:R-:W-:Y:S01]  /*00f0*/  IMAD.U32 R33, RZ, RZ, UR9 ;  /* 0x00000009ff217e24 */ /* 0x000fe2000f8e00ff */
[----:B0-----:R-:W-:Y:S02]  /*0100*/  USHF.L.U32 UR6, UR6, 0x6, URZ ;  /* 0x0000000606067899 */ /* 0x001fe400080006ff */
[----:B------:R4:W-:Y:S04]  /*0110*/  STL.128 [R1+0x50], RZ ;  /* 0x000050ff01007387 */ /* 0x0009e80000100c00 */
[----:B------:R4:W-:Y:S04]  /*0120*/  STL.128 [R1+0x60], RZ ;  /* 0x000060ff01007387 */ /* 0x0009e80000100c00 */
[----:B------:R4:W-:Y:S01]  /*0130*/  STL.128 [R1+0x70], RZ ;  /* 0x000070ff01007387 */ /* 0x0009e20000100c00 */
[----:B--2---:R-:W-:Y:S05]  /*0140*/  BRA.U !UP0, `(.L_x_3) ;  /* 0x0000001d08687547 */ /* 0x004fea000b800000 */
[----:B------:R-:W0:Y:S01]  /*0150*/  LDCU UR8, c[0x0][0x360] ;  /* 0x00006c00ff0877ac */ /* 0x000e220008000800 */
[----:B------:R-:W0:Y:S01]  /*0160*/  LDC R9, c[0x0][0x364] ;  /* 0x0000d900ff097b82 */ /* 0x000e220000000800 */
[----:B------:R-:W1:Y:S01]  /*0170*/  S2R R30, SR_TID.Y ;  /* 0x00000000001e7919 */ /* 0x000e620000002200 */
[----:B------:R-:W-:Y:S01]  /*0180*/  UMOV UR4, 0x400 ;  /* 0x0000040000047882 */ /* 0x000fe20000000000 */
[----:B------:R-:W2:Y:S01]  /*0190*/  S2R R7, SR_TID.X ;  /* 0x0000000000077919 */ /* 0x000ea20000002100 */
[----:B------:R-:W-:-:S04]  /*01a0*/  UIADD3 UR5, UPT, UPT, UR4, 0x1000, URZ ;  /* 0x0000100004057890 */ /* 0x000fc8000fffe0ff */
[----:B------:R-:W3:Y:S01]  /*01b0*/  S2UR UR7, SR_CgaCtaId ;  /* 0x00000000000779c3 */ /* 0x000ee20000008800 */
[----:B0-----:R-:W-:-:S04]  /*01c0*/  IMAD R29, R9, UR8, RZ ;  /* 0x00000008091d7c24 */ /* 0x001fc8000f8e02ff */
[----:B------:R-:W0:Y:S01]  /*01d0*/  I2F.U32.RP R4, R29 ;  /* 0x0000001d00047306 */ /* 0x000e220000209000 */
[----:B------:R-:W-:Y:S01]  /*01e0*/  IMAD.MOV R5, RZ, RZ, -R29 ;  /* 0x000000ffff057224 */ /* 0x000fe200078e0a1d */
[----:B---3--:R-:W-:Y:S02]  /*01f0*/  ULEA UR5, UR7, UR5, 0x18 ;  /* 0x0000000507057291 */ /* 0x008fe4000f8ec0ff */
[----:B------:R-:W-:-:S04]  /*0200*/  ULEA UR4, UR7, UR4, 0x18 ;  /* 0x0000000407047291 */ /* 0x000fc8000f8ec0ff */
[----:B0-----:R-:W0:Y:S02]  /*0210*/  MUFU.RCP R4, R4 ;  /* 0x0000000400047308 */ /* 0x001e240000001000 */
[----:B0-----:R-:W-:-:S06]  /*0220*/  IADD3 R2, PT, PT, R4, 0xffffffe, RZ ;  /* 0x0ffffffe04027810 */ /* 0x001fcc0007ffe0ff */
[----:B------:R0:W3:Y:S02]  /*0230*/  F2I.FTZ.U32.TRUNC.NTZ R3, R2 ;  /* 0x0000000200037305 */ /* 0x0000e4000021f000 */
[----:B0-----:R-:W-:Y:S01]  /*0240*/  MOV R2, RZ ;  /* 0x000000ff00027202 */ /* 0x001fe20000000f00 */
[----:B---3--:R-:W-:-:S04]  /*0250*/  IMAD R5, R5, R3, RZ ;  /* 0x0000000305057224 */ /* 0x008fc800078e02ff */
[----:B------:R-:W-:-:S06]  /*0260*/  IMAD.HI.U32 R3, R3, R5, R2 ;  /* 0x0000000503037227 */ /* 0x000fcc00078e0002 */
[----:B------:R-:W-:-:S04]  /*0270*/  IMAD.HI.U32 R5, R3, 0x1ff, RZ ;  /* 0x000001ff03057827 */ /* 0x000fc800078e00ff */
[----:B------:R-:W-:-:S04]  /*0280*/  IMAD.HI.U32 R3, R3, 0xff, RZ ;  /* 0x000000ff03037827 */ /* 0x000fc800078e00ff */
[----:B------:R-:W-:Y:S01]  /*0290*/  IMAD.MOV R4, RZ, RZ, -R5 ;  /* 0x000000ffff047224 */ /* 0x000fe200078e0a05 */
[----:B------:R-:W-:-:S03]  /*02a0*/  IADD3 R6, PT, PT, -R3, RZ, RZ ;  /* 0x000000ff03067210 */ /* 0x000fc60007ffe1ff */
[C---:B------:R-:W-:Y:S02]  /*02b0*/  IMAD R2, R29.reuse, R4, 0x1ff ;  /* 0x000001ff1d027424 */ /* 0x040fe400078e0204 */
[----:B------:R-:W-:-:S03]  /*02c0*/  IMAD R4, R29, R6, 0xff ;  /* 0x000000ff1d047424 */ /* 0x000fc600078e0206 */
[-C--:B------:R-:W-:Y:S02]  /*02d0*/  ISETP.GE.U32.AND P0, PT, R2, R29.reuse, PT ;  /* 0x0000001d0200720c */ /* 0x080fe40003f06070 */
[----:B------:R-:W-:-:S11]  /*02e0*/  ISETP.GE.U32.AND P2, PT, R4, R29, PT ;  /* 0x0000001d0400720c */ /* 0x000fd60003f46070 */
[----:B------:R-:W-:Y:S01]  /*02f0*/  @P0 IMAD.IADD R2, R2, 0x1, -R29 ;  /* 0x0000000102020824 */ /* 0x000fe200078e0a1d */
[----:B------:R-:W-:Y:S01]  /*0300*/  @P0 IADD3 R5, PT, PT, R5, 0x1, RZ ;  /* 0x0000000105050810 */ /* 0x000fe20007ffe0ff */
[----:B------:R-:W-:Y:S01]  /*0310*/  @P2 VIADD R3, R3, 0x1 ;  /* 0x0000000103032836 */ /* 0x000fe20000000000 */
[C---:B------:R-:W-:Y:S02]  /*0320*/  @P2 IADD3 R4, PT, PT, -R29.reuse, R4, RZ ;  /* 0x000000041d042210 */ /* 0x040fe40007ffe1ff */
[-C--:B------:R-:W-:Y:S01]  /*0330*/  ISETP.GE.U32.AND P1, PT, R2, R29.reuse, PT ;  /* 0x0000001d0200720c */ /* 0x080fe20003f26070 */
[----:B-1----:R-:W-:Y:S01]  /*0340*/  IMAD.IADD R2, R30, 0x1, R9 ;  /* 0x000000011e027824 */ /* 0x002fe200078e0209 */
[-C--:B------:R-:W-:Y:S01]  /*0350*/  ISETP.GE.U32.AND P3, PT, R4, R29.reuse, PT ;  /* 0x0000001d0400720c */ /* 0x080fe20003f66070 */
[--C-:B--2---:R-:W-:Y:S01]  /*0360*/  IMAD R30, R30, UR8, R7.reuse ;  /* 0x000000081e1e7c24 */ /* 0x104fe2000f8e0207 */
[----:B------:R-:W-:Y:S01]  /*0370*/  ISETP.NE.U32.AND P0, PT, R29, RZ, PT ;  /* 0x000000ff1d00720c */ /* 0x000fe20003f05070 */
[----:B------:R-:W-:Y:S01]  /*0380*/  IMAD R2, R2, UR8, R7 ;  /* 0x0000000802027c24 */ /* 0x000fe2000f8e0207 */
[----:B------:R-:W-:Y:S01]  /*0390*/  LOP3.LUT R4, RZ, R29, RZ, 0x33, !PT ;  /* 0x0000001dff047212 */ /* 0x000fe200078e33ff */
[----:B------:R-:W-:-:S02]  /*03a0*/  IMAD.SHL.U32 R7, R30, 0x20, RZ ;  /* 0x000000201e077824 */ /* 0x000fc400078e00ff */
[----:B------:R-:W-:-:S03]  /*03b0*/  IMAD.SHL.U32 R6, R30, 0x10, RZ ;  /* 0x000000101e067824 */ /* 0x000fc600078e00ff */
[----:B------:R-:W-:Y:S02]  /*03c0*/  LOP3.LUT R7, R7, 0x400, RZ, 0xc0, !PT ;  /* 0x0000040007077812 */ /* 0x000fe400078ec0ff */
[----:B------:R-:W-:Y:S02]  /*03d0*/  @P1 IADD3 R5, PT, PT, R5, 0x1, RZ ;  /* 0x0000000105051810 */ /* 0x000fe40007ffe0ff */
[----:B------:R-:W-:Y:S02]  /*03e0*/  @P3 IADD3 R3, PT, PT, R3, 0x1, RZ ;  /* 0x0000000103033810 */ /* 0x000fe40007ffe0ff */
[C---:B------:R-:W-:Y:S02]  /*03f0*/  SEL R5, R4.reuse, R5, !P0 ;  /* 0x0000000504057207 */ /* 0x040fe40004000000 */
[----:B------:R-:W-:Y:S02]  /*0400*/  SEL R3, R4, R3, !P0 ;  /* 0x0000000304037207 */ /* 0x000fe40004000000 */
[----:B------:R-:W-:-:S02]  /*0410*/  IADD3 R5, PT, PT, R5, 0x1, RZ ;  /* 0x0000000105057810 */ /* 0x000fc40007ffe0ff */
[----:B------:R-:W-:Y:S01]  /*0420*/  IADD3 R26, PT, PT, R3, 0x1, RZ ;  /* 0x00000001031a7810 */ /* 0x000fe20007ffe0ff */
[----:B------:R-:W-:Y:S01]  /*0430*/  VIADD R3, R7, UR5 ;  /* 0x0000000507037c36 */ /* 0x000fe20008000000 */
[C---:B------:R-:W-:Y:S02]  /*0440*/  LOP3.LUT R27, R5.reuse, 0x3fc, RZ, 0xc0, !PT ;  /* 0x000003fc051b7812 */ /* 0x040fe400078ec0ff */
[----:B------:R-:W-:Y:S02]  /*0450*/  LOP3.LUT R6, R6, 0x3fffc00, RZ, 0xc0, !PT ;  /* 0x03fffc0006067812 */ /* 0x000fe400078ec0ff */
[----:B------:R-:W-:Y:S02]  /*0460*/  LOP3.LUT R25, R26, 0x3, RZ, 0xc0, !PT ;  /* 0x000000031a197812 */ /* 0x000fe400078ec0ff */
[----:B------:R-:W-:Y:S01]  /*0470*/  LOP3.LUT R24, R5, 0x3, RZ, 0xc0, !PT ;  /* 0x0000000305187812 */ /* 0x000fe200078ec0ff */
[----:B------:R-:W-:Y:S01]  /*0480*/  VIADD R28, R6, UR4 ;  /* 0x00000004061c7c36 */ /* 0x000fe20008000000 */
[----:B------:R-:W-:Y:S01]  /*0490*/  LOP3.LUT R26, R26, 0x1fc, RZ, 0xc0, !PT ;  /* 0x000001fc1a1a7812 */ /* 0x000fe200078ec0ff */
[----:B------:R-:W-:Y:S01]  /*04a0*/  UMOV UR4, URZ ;  /* 0x000000ff00047c82 */ /* 0x000fe20008000000 */
[----:B------:R-:W-:-:S07]  /*04b0*/  IADD3 R27, PT, PT, -R27, RZ, RZ ;  /* 0x000000ff1b1b7210 */ /* 0x000fce0007ffe1ff */
.L_x_36:
[----:B------:R-:W-:Y:S01]  /*04c0*/  ISETP.GT.U32.AND P0, PT, R29, 0xaa, PT ;  /* 0x000000aa1d00780c */ /* 0x000fe20003f04070 */
[----:B------:R-:W-:-:S12]  /*04d0*/  IMAD.MOV.U32 R11, RZ, RZ, RZ ;  /* 0x000000ffff0b7224 */ /* 0x000fd800078e00ff */
[----:B0-----:R-:W-:Y:S05]  /*04e0*/  @P0 BRA `(.L_x_4) ;  /* 0x0000000400d00947 */ /* 0x001fea0003800000 */
[----:B------:R-:W0:Y:S01]  /*04f0*/  S2R R5, SR_TID.Y ;  /* 0x0000000000057919 */ /* 0x000e220000002200 */
[----:B------:R-:W1:Y:S01]  /*0500*/  LDCU UR5, c[0x0][0x360] ;  /* 0x00006c00ff0577ac */ /* 0x000e620008000800 */
[----:B------:R-:W0:Y:S01]  /*0510*/  LDC R6, c[0x0][0x364] ;  /* 0x0000d900ff067b82 */ /* 0x000e220000000800 */
[----:B------:R-:W-:Y:S01]  /*0520*/  SHF.L.U32 R14, R2, 0x2, RZ ;  /* 0x00000002020e7819 */ /* 0x000fe200000006ff */
[----:B------:R-:W2:Y:S01]  /*0530*/  S2R R7, SR_TID.X ;  /* 0x0000000000077919 */ /* 0x000ea20000002100 */
[----:B------:R-:W-:Y:S01]  /*0540*/  IMAD.SHL.U32 R8, R30, 0x4, RZ ;  /* 0x000000041e087824 */ /* 0x000fe200078e00ff */
[----:B------:R-:W-:Y:S01]  /*0550*/  MOV R11, RZ ;  /* 0x000000ff000b7202 */ /* 0x000fe20000000f00 */
[----:B------:R-:W-:Y:S01]  /*0560*/  IMAD.MOV.U32 R9, RZ, RZ, R27 ;  /* 0x000000ffff097224 */ /* 0x000fe200078e001b */
[----:B------:R-:W-:Y:S01]  /*0570*/  MOV R10, R30 ;  /* 0x0000001e000a7202 */ /* 0x000fe20000000f00 */
[----:B------:R-:W-:Y:S01]  /*0580*/  IMAD.MOV.U32 R12, RZ, RZ, R2 ;  /* 0x000000ffff0c7224 */ /* 0x000fe200078e0002 */
[----:B------:R-:W3:Y:S01]  /*0590*/  LDCU UR8, c[0x0][0x3a8] ;  /* 0x00007500ff0877ac */ /* 0x000ee20008000800 */
[C---:B0-----:R-:W-:Y:S01]  /*05a0*/  LEA R4, R6.reuse, R5, 0x1 ;  /* 0x0000000506047211 */ /* 0x041fe200078e08ff */
[----:B------:R-:W-:-:S02]  /*05b0*/  IMAD R6, R6, 0x3, R5 ;  /* 0x0000000306067824 */ /* 0x000fc400078e0205 */
[----:B--2---:R-:W-:Y:S02]  /*05c0*/  IMAD.SHL.U32 R5, R7, 0x4, RZ ;  /* 0x0000000407057824 */ /* 0x004fe400078e00ff */
[----:B-1----:R-:W-:Y:S02]  /*05d0*/  IMAD R4, R4, UR5, RZ ;  /* 0x0000000504047c24 */ /* 0x002fe4000f8e02ff */
[----:B------:R-:W-:-:S03]  /*05e0*/  IMAD R6, R6, UR5, RZ ;  /* 0x0000000506067c24 */ /* 0x000fc6000f8e02ff */
[----:B------:R-:W-:Y:S01]  /*05f0*/  LEA R22, R4, R5, 0x2 ;  /* 0x0000000504167211 */ /* 0x000fe200078e10ff */
[----:B------:R-:W-:Y:S01]  /*0600*/  IMAD R20, R6, 0x4, R5 ;  /* 0x0000000406147824 */ /* 0x000fe200078e0205 */
[----:B------:R-:W-:Y:S01]  /*0610*/  IADD3 R18, PT, PT, R4, R7, RZ ;  /* 0x0000000704127210 */ /* 0x000fe20007ffe0ff */
[----:B---3--:R-:W-:-:S07]  /*0620*/  IMAD.IADD R16, R6, 0x1, R7 ;  /* 0x0000000106107824 */ /* 0x008fce00078e0207 */
.L_x_13:
[----:B------:R-:W-:Y:S01]  /*0630*/  ISETP.GT.U32.AND P0, PT, R10, 0x1ff, PT ;  /* 0x000001ff0a00780c */ /* 0x000fe20003f04070 */
[----:B------:R-:W-:Y:S01]  /*0640*/  BSSY.RECONVERGENT B0, `(.L_x_5) ;  /* 0x0000016000007945 */ /* 0x000fe20003800200 */
[----:B------:R-:W-:Y:S02]  /*0650*/  ISETP.GT.U32.AND P1, PT, R12, 0x1ff, PT ;  /* 0x000001ff0c00780c */ /* 0x000fe40003f24070 */
[----:B------:R-:W-:Y:S02]  /*0660*/  ISETP.GT.U32.AND P2, PT, R18, 0x1ff, PT ;  /* 0x000001ff1200780c */ /* 0x000fe40003f44070 */
[----:B------:R-:W-:-:S07]  /*0670*/  ISETP.GT.U32.AND P3, PT, R16, 0x1ff, PT ;  /* 0x000001ff1000780c */ /* 0x000fce0003f64070 */
[----:B0123--:R-:W-:Y:S06]  /*0680*/  @P0 BRA `(.L_x_6) ;  /* 0x0000000000440947 */ /* 0x00ffec0003800000 */
[----:B------:R-:W0:Y:S01]  /*0690*/  LDC.64 R4, c[0x0][0x380] ;  /* 0x0000e000ff047b82 */ /* 0x000e220000000a00 */
[----:B------:R-:W-:Y:S02]  /*06a0*/  LOP3.LUT R6, R8, 0x1c, RZ, 0xc0, !PT ;  /* 0x0000001c08067812 */ /* 0x000fe400078ec0ff */
[----:B------:R-:W-:Y:S02]  /*06b0*/  SHF.R.U32.HI R13, RZ, 0x3, R10 ;  /* 0x00000003ff0d7819 */ /* 0x000fe4000001160a */
[----:B------:R-:W-:-:S03]  /*06c0*/  IADD3 R7, PT, PT, R6, UR4, RZ ;  /* 0x0000000406077c10 */ /* 0x000fc6000fffe0ff */
[----:B------:R-:W-:-:S04]  /*06d0*/  VIADD R6, R13, UR6 ;  /* 0x000000060d067c36 */ /* 0x000fc80008000000 */
[----:B------:R-:W-:-:S04]  /*06e0*/  IMAD R7, R6, UR8, R7 ;  /* 0x0000000806077c24 */ /* 0x000fc8000f8e0207 */
[----:B0-----:R-:W-:-:S06]  /*06f0*/  IMAD.WIDE R6, R7, 0x4, R4 ;  /* 0x0000000407067825 */ /* 0x001fcc00078e0204 */
[----:B------:R-:W2:Y:S01]  /*0700*/  LDG.E.128 R4, desc[UR10][R6.64] ;  /* 0x0000000a06047981 */ /* 0x000ea2000c1e1d00 */
[----:B------:R-:W0:Y:S01]  /*0710*/  S2UR UR7, SR_CgaCtaId ;  /* 0x00000000000779c3 */ /* 0x000e220000008800 */
[----:B------:R-:W-:Y:S01]  /*0720*/  SHF.L.U32 R15, R8, 0x1, RZ ;  /* 0x00000001080f7819 */ /* 0x000fe200000006ff */
[----:B------:R-:W-:-:S03]  /*0730*/  UMOV UR5, 0x400 ;  /* 0x0000040000057882 */ /* 0x000fc60000000000 */
[----:B------:R-:W-:-:S05]  /*0740*/  LOP3.LUT R34, R15, 0x38, RZ, 0xc0, !PT ;  /* 0x000000380f227812 */ /* 0x000fca00078ec0ff */
[----:B------:R-:W-:Y:S01]  /*0750*/  IMAD R34, R13, 0x40, R34 ;  /* 0x000000400d227824 */ /* 0x000fe200078e0222 */
[----:B0-----:R-:W-:Y:S01]  /*0760*/  ULEA UR5, UR7, UR5, 0x18 ;  /* 0x0000000507057291 */ /* 0x001fe2000f8ec0ff */
[----:B--2---:R-:W-:Y:S02]  /*0770*/  F2FP.F16.F32.PACK_AB R4, R5, R4 ;  /* 0x000000040504723e */ /* 0x004fe400000000ff */
[----:B------:R-:W-:-:S06]  /*0780*/  F2FP.F16.F32.PACK_AB R5, R7, R6 ;  /* 0x000000060705723e */ /* 0x000fcc00000000ff */
[----:B------:R0:W-:Y:S03]  /*0790*/  STS.64 [R34+UR5], R4 ;  /* 0x0000000422007988 */ /* 0x0001e60008000a05 */
.L_x_6:
[----:B------:R-:W-:Y:S05]  /*07a0*/  BSYNC.RECONVERGENT B0 ;  /* 0x0000000000007941 */ /* 0x000fea0003800200 */
.L_x_5:
[----:B------:R-:W-:Y:S04]  /*07b0*/  BSSY.RECONVERGENT B0, `(.L_x_7) ;  /* 0x0000013000007945 */ /* 0x000fe80003800200 */
[----:B------:R-:W-:Y:S05]  /*07c0*/  @P1 BRA `(.L_x_8) ;  /* 0x0000000000441947 */ /* 0x000fea0003800000 */
[----:B0-----:R-:W0:Y:S01]  /*07d0*/  LDC.64 R4, c[0x0][0x380] ;  /* 0x0000e000ff047b82 */ /* 0x001e220000000a00 */
        /* <DEDUP_REMOVED lines=16> */
.L_x_8:
[----:B------:R-:W-:Y:S05]  /*08e0*/  BSYNC.RECONVERGENT B0 ;  /* 0x0000000000007941 */ /* 0x000fea0003800200 */
.L_x_7:
[----:B------:R-:W-:Y:S04]  /*08f0*/  BSSY.RECONVERGENT B0, `(.L_x_9) ;  /* 0x0000013000007945 */ /* 0x000fe80003800200 */
[----:B------:R-:W-:Y:S05]  /*0900*/  @P2 BRA `(.L_x_10) ;  /* 0x0000000000442947 */ /* 0x000fea0003800000 */
[----:B01----:R-:W0:Y:S01]  /*0910*/  LDC.64 R4, c[0x0][0x380] ;  /* 0x0000e000ff047b82 */ /* 0x003e220000000a00 */
        /* <DEDUP_REMOVED lines=16> */
.L_x_10:
[----:B------:R-:W-:Y:S05]  /*0a20*/  BSYNC.RECONVERGENT B0 ;  /* 0x0000000000007941 */ /* 0x000fea0003800200 */
.L_x_9:
[----:B------:R-:W-:Y:S04]  /*0a30*/  BSSY.RECONVERGENT B0, `(.L_x_11) ;  /* 0x0000013000007945 */ /* 0x000fe80003800200 */
[----:B------:R-:W-:Y:S05]  /*0a40*/  @P3 BRA `(.L_x_12) ;  /* 0x0000000000443947 */ /* 0x000fea0003800000 */
[----:B012---:R-:W0:Y:S01]  /*0a50*/  LDC.64 R4, c[0x0][0x380] ;  /* 0x0000e000ff047b82 */ /* 0x007e220000000a00 */
        /* <DEDUP_REMOVED lines=16> */
.L_x_12:
[----:B------:R-:W-:Y:S05]  /*0b60*/  BSYNC.RECONVERGENT B0 ;  /* 0x0000000000007941 */ /* 0x000fea0003800200 */
.L_x_11:
[----:B------:R-:W-:Y:S01]  /*0b70*/  IADD3 R9, PT, PT, R9, 0x4, RZ ;  /* 0x0000000409097810 */ /* 0x000fe20007ffe0ff */
[C---:B------:R-:W-:Y:S01]  /*0b80*/  IMAD R11, R29.reuse, 0x4, R11 ;  /* 0x000000041d0b7824 */ /* 0x040fe200078e020b */
[C---:B------:R-:W-:Y:S01]  /*0b90*/  LEA R12, R29.reuse, R12, 0x2 ;  /* 0x0000000c1d0c7211 */ /* 0x040fe200078e10ff */
[----:B------:R-:W-:Y:S01]  /*0ba0*/  IMAD R14, R29, 0x10, R14 ;  /* 0x000000101d0e7824 */ /* 0x000fe200078e020e */
[----:B------:R-:W-:Y:S01]  /*0bb0*/  ISETP.NE.AND P0, PT, R9, RZ, PT ;  /* 0x000000ff0900720c */ /* 0x000fe20003f05270 */
[C---:B------:R-:W-:Y:S01]  /*0bc0*/  IMAD R22, R29.reuse, 0x10, R22 ;  /* 0x000000101d167824 */ /* 0x040fe200078e0216 */
[C---:B------:R-:W-:Y:S01]  /*0bd0*/  LEA R18, R29.reuse, R18, 0x2 ;  /* 0x000000121d127211 */ /* 0x040fe200078e10ff */
[C---:B------:R-:W-:Y:S01]  /*0be0*/  IMAD R20, R29.reuse, 0x10, R20 ;  /* 0x000000101d147824 */ /* 0x040fe200078e0214 */
[C---:B------:R-:W-:Y:S01]  /*0bf0*/  LEA R16, R29.reuse, R16, 0x2 ;  /* 0x000000101d107211 */ /* 0x040fe200078e10ff */
[C---:B------:R-:W-:Y:S01]  /*0c00*/  IMAD R8, R29.reuse, 0x10, R8 ;  /* 0x000000101d087824 */ /* 0x040fe200078e0208 */
[----:B------:R-:W-:-:S07]  /*0c10*/  LEA R10, R29, R10, 0x2 ;  /* 0x0000000a1d0a7211 */ /* 0x000fce00078e10ff */
[----:B------:R-:W-:Y:S05]  /*0c20*/  @P0 BRA `(.L_x_13) ;  /* 0xfffffff800800947 */ /* 0x000fea000383ffff */
.L_x_4:
[----:B------:R-:W-:-:S13]  /*0c30*/  ISETP.NE.AND P0, PT, R24, RZ, PT ;  /* 0x000000ff1800720c */ /* 0x000fda0003f05270 */
[----:B------:R-:W-:Y:S05]  /*0c40*/  @!P0 BRA `(.L_x_14) ;  /* 0x0000000400308947 */ /* 0x000fea0003800000 */
[----:B------:R-:W-:Y:S01]  /*0c50*/  IADD3 R12, PT, PT, R30, R11, RZ ;  /* 0x0000000b1e0c7210 */ /* 0x000fe20007ffe0ff */
[----:B------:R-:W-:Y:S01]  /*0c60*/  BSSY.RECONVERGENT B0, `(.L_x_15) ;  /* 0x0000017000007945 */ /* 0x000fe20003800200 */
[----:B------:R-:W-:Y:S02]  /*0c70*/  ISETP.NE.AND P1, PT, R24, 0x1, PT ;  /* 0x000000011800780c */ /* 0x000fe40003f25270 */
[----:B------:R-:W-:-:S13]  /*0c80*/  ISETP.GT.U32.AND P0, PT, R12, 0x1ff, PT ;  /* 0x000001ff0c00780c */ /* 0x000fda0003f04070 */
[----:B------:R-:W-:Y:S05]  /*0c90*/  @P0 BRA `(.L_x_16) ;  /* 0x00000000004c0947 */ /* 0x000fea0003800000 */
[----:B0123--:R-:W0:Y:S01]  /*0ca0*/  LDC.64 R4, c[0x0][0x380] ;  /* 0x0000e000ff047b82 */ /* 0x00fe220000000a00 */
[----:B------:R-:W1:Y:S01]  /*0cb0*/  LDCU UR5, c[0x0][0x3a8] ;  /* 0x00007500ff0577ac */ /* 0x000e620008000800 */
[----:B------:R-:W-:Y:S01]  /*0cc0*/  IMAD.SHL.U32 R6, R12, 0x4, RZ ;  /* 0x000000040c067824 */ /* 0x000fe200078e00ff */
[----:B------:R-:W-:-:S04]  /*0cd0*/  SHF.R.U32.HI R8, RZ, 0x3, R12 ;  /* 0x00000003ff087819 */ /* 0x000fc8000001160c */
[----:B------:R-:W-:Y:S02]  /*0ce0*/  LOP3.LUT R6, R6, 0x1c, RZ, 0xc0, !PT ;  /* 0x0000001c06067812 */ /* 0x000fe400078ec0ff */
[----:B------:R-:W-:-:S03]  /*0cf0*/  IADD3 R7, PT, PT, R8, UR6, RZ ;  /* 0x0000000608077c10 */ /* 0x000fc6000fffe0ff */
[----:B------:R-:W-:-:S04]  /*0d00*/  VIADD R6, R6, UR4 ;  /* 0x0000000406067c36 */ /* 0x000fc80008000000 */
[----:B-1----:R-:W-:-:S04]  /*0d10*/  IMAD R7, R7, UR5, R6 ;  /* 0x0000000507077c24 */ /* 0x002fc8000f8e0206 */
        /* <DEDUP_REMOVED lines=11> */
.L_x_16:
[----:B------:R-:W-:Y:S05]  /*0dd0*/  BSYNC.RECONVERGENT B0 ;  /* 0x0000000000007941 */ /* 0x000fea0003800200 */
.L_x_15:
        /* <DEDUP_REMOVED lines=25> */
.L_x_18:
[----:B------:R-:W-:Y:S05]  /*0f70*/  BSYNC.RECONVERGENT B0 ;  /* 0x0000000000007941 */ /* 0x000fea0003800200 */
.L_x_17:
[----:B------:R-:W-:Y:S05]  /*0f80*/  @!P1 BRA `(.L_x_14) ;  /* 0x0000000000609947 */ /* 0x000fea0003800000 */
[----:B0-----:R-:W-:Y:S01]  /*0f90*/  IADD3 R9, PT, PT, R29, R12, RZ ;  /* 0x0000000c1d097210 */ /* 0x001fe20007ffe0ff */
[----:B------:R-:W-:Y:S03]  /*0fa0*/  BSSY.RECONVERGENT B0, `(.L_x_14) ;  /* 0x0000016000007945 */ /* 0x000fe60003800200 */
[----:B------:R-:W-:-:S13]  /*0fb0*/  ISETP.GT.U32.AND P0, PT, R9, 0x1ff, PT ;  /* 0x000001ff0900780c */ /* 0x000fda0003f04070 */
[----:B------:R-:W-:Y:S05]  /*0fc0*/  @P0 BRA `(.L_x_19) ;  /* 0x00000000004c0947 */ /* 0x000fea0003800000 */
[----:B-123--:R-:W0:Y:S01]  /*0fd0*/  LDC.64 R4, c[0x0][0x380] ;  /* 0x0000e000ff047b82 */ /* 0x00ee220000000a00 */
        /* <DEDUP_REMOVED lines=18> */
.L_x_19:
[----:B------:R-:W-:Y:S05]  /*1100*/  BSYNC.RECONVERGENT B0 ;  /* 0x0000000000007941 */ /* 0x000fea0003800200 */
.L_x_14:
[----:B------:R-:W-:Y:S01]  /*1110*/  BAR.SYNC.DEFER_BLOCKING 0x0 ;  /* 0x0000000000007b1d */ /* 0x000fe20000010000 */
[----:B------:R-:W-:Y:S02]  /*1120*/  ISETP.GT.U32.AND P0, PT, R29, 0x55, PT ;  /* 0x000000551d00780c */ /* 0x000fe40003f04070 */
[----:B------:R-:W-:-:S11]  /*1130*/  MOV R11, RZ ;  /* 0x000000ff000b7202 */ /* 0x000fd60000000f00 */
[----:B------:R-:W-:Y:S05]  /*1140*/  @P0 BRA `(.L_x_20) ;  /* 0x0000000400900947 */ /* 0x000fea0003800000 */
[----:B0-----:R-:W0:Y:S01]  /*1150*/  LDC.64 R8, c[0x0][0x388] ;  /* 0x0000e200ff087b82 */ /* 0x001e220000000a00 */
[----:B------:R-:W-:Y:S01]  /*1160*/  IMAD.MOV.U32 R11, RZ, RZ, RZ ;  /* 0x000000ffff0b7224 */ /* 0x000fe200078e00ff */
[----:B------:R-:W0:Y:S01]  /*1170*/  LDCU UR9, c[0x0][0x3a8] ;  /* 0x00007500ff0977ac */ /* 0x000e220008000800 */
[----:B------:R-:W-:-:S05]  /*1180*/  UMOV UR5, URZ ;  /* 0x000000ff00057c82 */ /* 0x000fca0008000000 */
.L_x_29:
[----:B------:R-:W-:Y:S01]  /*1190*/  IADD3 R16, PT, PT, R30, R11, RZ ;  /* 0x0000000b1e107210 */ /* 0x000fe20007ffe0ff */
[----:B------:R-:W-:Y:S01]  /*11a0*/  UIADD3 UR5, UPT, UPT, UR5, 0x4, URZ ;  /* 0x0000000405057890 */ /* 0x000fe2000fffe0ff */
[----:B------:R-:W-:Y:S02]  /*11b0*/  BSSY.RECONVERGENT B0, `(.L_x_21) ;  /* 0x000001c000007945 */ /* 0x000fe40003800200 */
[----:B------:R-:W-:Y:S01]  /*11c0*/  ISETP.GT.U32.AND P0, PT, R16, 0xff, PT ;  /* 0x000000ff1000780c */ /* 0x000fe20003f04070 */
[----:B0-----:R-:W-:Y:S02]  /*11d0*/  IMAD.IADD R14, R29, 0x1, R16 ;  /* 0x000000011d0e7824 */ /* 0x001fe400078e0210 */
[----:B------:R-:W-:-:S03]  /*11e0*/  ISETP.NE.AND P4, PT, R26, UR5, PT ;  /* 0x000000051a007c0c */ /* 0x000fc6000bf85270 */
[C---:B------:R-:W-:Y:S02]  /*11f0*/  IADD3 R12, PT, PT, R29.reuse, R14, RZ ;  /* 0x0000000e1d0c7210 */ /* 0x040fe40007ffe0ff */
[----:B------:R-:W-:Y:S02]  /*1200*/  ISETP.GT.U32.AND P1, PT, R14, 0xff, PT ;  /* 0x000000ff0e00780c */ /* 0x000fe40003f24070 */
[----:B------:R-:W-:Y:S01]  /*1210*/  ISETP.GT.U32.AND P2, PT, R12, 0xff, PT ;  /* 0x000000ff0c00780c */ /* 0x000fe20003f44070 */
[----:B------:R-:W-:-:S05]  /*1220*/  IMAD.IADD R10, R29, 0x1, R12 ;  /* 0x000000011d0a7824 */ /* 0x000fca00078e020c */
[----:B------:R-:W-:Y:S01]  /*1230*/  ISETP.GT.U32.AND P3, PT, R10, 0xff, PT ;  /* 0x000000ff0a00780c */ /* 0x000fe20003f64070 */
[----:B------:R-:W-:-:S12]  /*1240*/  @P0 BRA `(.L_x_22) ;  /* 0x0000000000480947 */ /* 0x000fd80003800000 */
[----:B-123--:R-:W-:Y:S02]  /*1250*/  SHF.L.U32 R4, R16, 0x2, RZ ;  /* 0x0000000210047819 */ /* 0x00efe400000006ff */
[----:B------:R-:W-:Y:S02]  /*1260*/  SHF.R.U32.HI R13, RZ, 0x3, R16 ;  /* 0x00000003ff0d7819 */ /* 0x000fe40000011610 */
[----:B------:R-:W-:-:S03]  /*1270*/  LOP3.LUT R4, R4, 0x1c, RZ, 0xc0, !PT ;  /* 0x0000001c04047812 */ /* 0x000fc600078ec0ff */
[----:B------:R-:W-:Y:S01]  /*1280*/  IMAD R5, R0, 0x20, R13 ;  /* 0x0000002000057824 */ /* 0x000fe200078e020d */
[----:B------:R-:W-:-:S05]  /*1290*/  IADD3 R4, PT, PT, R4, UR4, RZ ;  /* 0x0000000404047c10 */ /* 0x000fca000fffe0ff */
[----:B0-----:R-:W-:-:S04]  /*12a0*/  IMAD R5, R5, UR9, R4 ;  /* 0x0000000905057c24 */ /* 0x001fc8000f8e0204 */
[----:B------:R-:W-:-:S06]  /*12b0*/  IMAD.WIDE R6, R5, 0x4, R8 ;  /* 0x0000000405067825 */ /* 0x000fcc00078e0208 */
[----:B------:R-:W2:Y:S01]  /*12c0*/  LDG.E.128 R4, desc[UR10][R6.64] ;  /* 0x0000000a06047981 */ /* 0x000ea2000c1e1d00 */
[----:B------:R-:W0:Y:S01]  /*12d0*/  S2UR UR8, SR_CgaCtaId ;  /* 0x00000000000879c3 */ /* 0x000e220000008800 */
[----:B------:R-:W-:Y:S01]  /*12e0*/  UMOV UR7, 0x400 ;  /* 0x0000040000077882 */ /* 0x000fe20000000000 */
[----:B------:R-:W-:Y:S01]  /*12f0*/  IMAD.SHL.U32 R15, R16, 0x8, RZ ;  /* 0x00000008100f7824 */ /* 0x000fe200078e00ff */
[----:B------:R-:W-:-:S04]  /*1300*/  UIADD3 UR7, UPT, UPT, UR7, 0x1000, URZ ;  /* 0x0000100007077890 */ /* 0x000fc8000fffe0ff */
[----:B------:R-:W-:-:S04]  /*1310*/  LOP3.LUT R16, R15, 0x38, RZ, 0xc0, !PT ;  /* 0x000000380f107812 */ /* 0x000fc800078ec0ff */
[----:B------:R-:W-:Y:S01]  /*1320*/  LEA R16, R13, R16, 0x6 ;  /* 0x000000100d107211 */ /* 0x000fe200078e30ff */
[----:B0-----:R-:W-:Y:S01]  /*1330*/  ULEA UR7, UR8, UR7, 0x18 ;  /* 0x0000000708077291 */ /* 0x001fe2000f8ec0ff */
[----:B--2---:R-:W-:Y:S02]  /*1340*/  F2FP.F16.F32.PACK_AB R4, R5, R4 ;  /* 0x000000040504723e */ /* 0x004fe400000000ff */
[----:B------:R-:W-:-:S06]  /*1350*/  F2FP.F16.F32.PACK_AB R5, R7, R6 ;  /* 0x000000060705723e */ /* 0x000fcc00000000ff */
[----:B------:R0:W-:Y:S03]  /*1360*/  STS.64 [R16+UR7], R4 ;  /* 0x0000000410007988 */ /* 0x0001e60008000a07 */
.L_x_22:
[----:B0-----:R-:W-:Y:S05]  /*1370*/  BSYNC.RECONVERGENT B0 ;  /* 0x0000000000007941 */ /* 0x001fea0003800200 */
.L_x_21:
[----:B------:R-:W-:Y:S04]  /*1380*/  BSSY.RECONVERGENT B0, `(.L_x_23) ;  /* 0x0000014000007945 */ /* 0x000fe80003800200 */
[----:B------:R-:W-:Y:S05]  /*1390*/  @P1 BRA `(.L_x_24) ;  /* 0x0000000000481947 */ /* 0x000fea0003800000 */
[----:B-123--:R-:W-:Y:S01]  /*13a0*/  IMAD.SHL.U32 R4, R14, 0x4, RZ ;  /* 0x000000040e047824 */ /* 0x00efe200078e00ff */
[----:B------:R-:W-:-:S04]  /*13b0*/  SHF.R.U32.HI R13, RZ, 0x3, R14 ;  /* 0x00000003ff0d7819 */ /* 0x000fc8000001160e */
[----:B------:R-:W-:Y:S02]  /*13c0*/  LOP3.LUT R4, R4, 0x1c, RZ, 0xc0, !PT ;  /* 0x0000001c04047812 */ /* 0x000fe400078ec0ff */
[----:B------:R-:W-:-:S03]  /*13d0*/  LEA R5, R0, R13, 0x5 ;  /* 0x0000000d00057211 */ /* 0x000fc600078e28ff */
[----:B------:R-:W-:-:S04]  /*13e0*/  VIADD R4, R4, UR4 ;  /* 0x0000000404047c36 */ /* 0x000fc80008000000 */
[----:B------:R-:W-:-:S04]  /*13f0*/  IMAD R5, R5, UR9, R4 ;  /* 0x0000000905057c24 */ /* 0x000fc8000f8e0204 */
[----:B------:R-:W-:-:S06]  /*1400*/  IMAD.WIDE R4, R5, 0x4, R8 ;  /* 0x0000000405047825 */ /* 0x000fcc00078e0208 */
[----:B------:R-:W2:Y:S01]  /*1410*/  LDG.E.128 R4, desc[UR10][R4.64] ;  /* 0x0000000a04047981 */ /* 0x000ea2000c1e1d00 */
[----:B------:R-:W0:Y:S01]  /*1420*/  S2UR UR8, SR_CgaCtaId ;  /* 0x00000000000879c3 */ /* 0x000e220000008800 */
[----:B------:R-:W-:Y:S01]  /*1430*/  UMOV UR7, 0x400 ;  /* 0x0000040000077882 */ /* 0x000fe20000000000 */
[----:B------:R-:W-:Y:S01]  /*1440*/  SHF.L.U32 R14, R14, 0x3, RZ ;  /* 0x000000030e0e7819 */ /* 0x000fe200000006ff */
[----:B------:R-:W-:-:S03]  /*1450*/  UIADD3 UR7, UPT, UPT, UR7, 0x1000, URZ ;  /* 0x0000100007077890 */ /* 0x000fc6000fffe0ff */
[----:B------:R-:W-:-:S05]  /*1460*/  LOP3.LUT R14, R14, 0x38, RZ, 0xc0, !PT ;  /* 0x000000380e0e7812 */ /* 0x000fca00078ec0ff */
[----:B------:R-:W-:Y:S01]  /*1470*/  IMAD R13, R13, 0x40, R14 ;  /* 0x000000400d0d7824 */ /* 0x000fe200078e020e */
[----:B0-----:R-:W-:Y:S01]  /*1480*/  ULEA UR7, UR8, UR7, 0x18 ;  /* 0x0000000708077291 */ /* 0x001fe2000f8ec0ff */
[----:B--2---:R-:W-:Y:S02]  /*1490*/  F2FP.F16.F32.PACK_AB R14, R5, R4 ;  /* 0x00000004050e723e */ /* 0x004fe400000000ff */
[----:B------:R-:W-:-:S06]  /*14a0*/  F2FP.F16.F32.PACK_AB R15, R7, R6 ;  /* 0x00000006070f723e */ /* 0x000fcc00000000ff */
[----:B------:R0:W-:Y:S03]  /*14b0*/  STS.64 [R13+UR7], R14 ;  /* 0x0000000e0d007988 */ /* 0x0001e60008000a07 */
.L_x_24:
[----:B------:R-:W-:Y:S05]  /*14c0*/  BSYNC.RECONVERGENT B0 ;  /* 0x0000000000007941 */ /* 0x000fea0003800200 */
.L_x_23:
[----:B------:R-:W-:Y:S04]  /*14d0*/  BSSY.RECONVERGENT B0, `(.L_x_25) ;  /* 0x0000014000007945 */ /* 0x000fe80003800200 */
[----:B------:R-:W-:Y:S05]  /*14e0*/  @P2 BRA `(.L_x_26) ;  /* 0x0000000000482947 */ /* 0x000fea0003800000 */
[----:B-123--:R-:W-:Y:S02]  /*14f0*/  SHF.L.U32 R4, R12, 0x2, RZ ;  /* 0x000000020c047819 */ /* 0x00efe400000006ff */
[----:B0-----:R-:W-:Y:S02]  /*1500*/  SHF.R.U32.HI R13, RZ, 0x3, R12 ;  /* 0x00000003ff0d7819 */ /* 0x001fe4000001160c */
[----:B------:R-:W-:-:S03]  /*1510*/  LOP3.LUT R4, R4, 0x1c, RZ, 0xc0, !PT ;  /* 0x0000001c04047812 */ /* 0x000fc600078ec0ff */
[----:B------:R-:W-:Y:S01]  /*1520*/  IMAD R5, R0, 0x20, R13 ;  /* 0x0000002000057824 */ /* 0x000fe200078e020d */
[----:B------:R-:W-:-:S05]  /*1530*/  IADD3 R4, PT, PT, R4, UR4, RZ ;  /* 0x0000000404047c10 */ /* 0x000fca000fffe0ff */
[----:B------:R-:W-:-:S04]  /*1540*/  IMAD R5, R5, UR9, R4 ;  /* 0x0000000905057c24 */ /* 0x000fc8000f8e0204 */
        /* <DEDUP_REMOVED lines=12> */
.L_x_26:
[----:B------:R-:W-:Y:S05]  /*1610*/  BSYNC.RECONVERGENT B0 ;  /* 0x0000000000007941 */ /* 0x000fea0003800200 */
.L_x_25:
[----:B------:R-:W-:Y:S04]  /*1620*/  BSSY.RECONVERGENT B0, `(.L_x_27) ;  /* 0x0000014000007945 */ /* 0x000fe80003800200 */
[----:B------:R-:W-:Y:S05]  /*1630*/  @P3 BRA `(.L_x_28) ;  /* 0x0000000000483947 */ /* 0x000fea0003800000 */
[----:B-123--:R-:W-:Y:S01]  /*1640*/  IMAD.SHL.U32 R4, R10, 0x4, RZ ;  /* 0x000000040a047824 */ /* 0x00efe200078e00ff */
[----:B0-----:R-:W-:-:S04]  /*1650*/  SHF.R.U32.HI R13, RZ, 0x3, R10 ;  /* 0x00000003ff0d7819 */ /* 0x001fc8000001160a */
        /* <DEDUP_REMOVED lines=16> */
.L_x_28:
[----:B------:R-:W-:Y:S05]  /*1760*/  BSYNC.RECONVERGENT B0 ;  /* 0x0000000000007941 */ /* 0x000fea0003800200 */
.L_x_27:
[----:B------:R-:W-:Y:S01]  /*1770*/  LEA R11, R29, R11, 0x2 ;  /* 0x0000000b1d0b7211 */ /* 0x000fe200078e10ff */
[----:B------:R-:W-:Y:S06]  /*1780*/  @P4 BRA `(.L_x_29) ;  /* 0xfffffff800804947 */ /* 0x000fec000383ffff */
.L_x_20:
[----:B------:R-:W-:-:S13]  /*1790*/  ISETP.NE.AND P0, PT, R25, RZ, PT ;  /* 0x000000ff1900720c */ /* 0x000fda0003f05270 */
[----:B------:R-:W-:Y:S05]  /*17a0*/  @!P0 BRA `(.L_x_30) ;  /* 0x00000004003c8947 */ /* 0x000fea0003800000 */
[----:B0-----:R-:W-:Y:S01]  /*17b0*/  IMAD.IADD R12, R30, 0x1, R11 ;  /* 0x000000011e0c7824 */ /* 0x001fe200078e020b */
[----:B------:R-:W-:Y:S01]  /*17c0*/  BSSY.RECONVERGENT B0, `(.L_x_31) ;  /* 0x0000018000007945 */ /* 0x000fe20003800200 */
[----:B------:R-:W-:-:S03]  /*17d0*/  ISETP.NE.AND P1, PT, R25, 0x1, PT ;  /* 0x000000011900780c */ /* 0x000fc60003f25270 */
[----:B------:R-:W-:-:S13]  /*17e0*/  ISETP.GT.U32.AND P0, PT, R12, 0xff, PT ;  /* 0x000000ff0c00780c */ /* 0x000fda0003f04070 */
[----:B------:R-:W-:Y:S05]  /*17f0*/  @P0 BRA `(.L_x_32) ;  /* 0x0000000000500947 */ /* 0x000fea0003800000 */
[----:B-123--:R-:W0:Y:S01]  /*1800*/  LDC.64 R4, c[0x0][0x388] ;  /* 0x0000e200ff047b82 */ /* 0x00ee220000000a00 */
[----:B------:R-:W1:Y:S01]  /*1810*/  LDCU UR5, c[0x0][0x3a8] ;  /* 0x00007500ff0577ac */ /* 0x000e620008000800 */
[----:B------:R-:W-:Y:S02]  /*1820*/  SHF.L.U32 R6, R12, 0x2, RZ ;  /* 0x000000020c067819 */ /* 0x000fe400000006ff */
[----:B------:R-:W-:Y:S02]  /*1830*/  SHF.R.U32.HI R9, RZ, 0x3, R12 ;  /* 0x00000003ff097819 */ /* 0x000fe4000001160c */
[----:B------:R-:W-:-:S03]  /*1840*/  LOP3.LUT R6, R6, 0x1c, RZ, 0xc0, !PT ;  /* 0x0000001c06067812 */ /* 0x000fc600078ec0ff */
[----:B------:R-:W-:Y:S01]  /*1850*/  IMAD R7, R0, 0x20, R9 ;  /* 0x0000002000077824 */ /* 0x000fe200078e0209 */
[----:B------:R-:W-:-:S05]  /*1860*/  IADD3 R6, PT, PT, R6, UR4, RZ ;  /* 0x0000000406067c10 */ /* 0x000fca000fffe0ff */
[----:B-1----:R-:W-:-:S04]  /*1870*/  IMAD R7, R7, UR5, R6 ;  /* 0x0000000507077c24 */ /* 0x002fc8000f8e0206 */
[----:B0-----:R-:W-:-:S06]  /*1880*/  IMAD.WIDE R4, R7, 0x4, R4 ;  /* 0x0000000407047825 */ /* 0x001fcc00078e0204 */
        /* <DEDUP_REMOVED lines=11> */
.L_x_32:
[----:B------:R-:W-:Y:S05]  /*1940*/  BSYNC.RECONVERGENT B0 ;  /* 0x0000000000007941 */ /* 0x000fea0003800200 */
.L_x_31:
[----:B------:R-:W-:Y:S05]  /*1950*/  @!P1 BRA `(.L_x_30) ;  /* 0x0000000000d09947 */ /* 0x000fea0003800000 */
[----:B------:R-:W-:Y:S01]  /*1960*/  IMAD.IADD R12, R29, 0x1, R12 ;  /* 0x000000011d0c7824 */ /* 0x000fe200078e020c */
[----:B------:R-:W-:Y:S01]  /*1970*/  BSSY.RECONVERGENT B0, `(.L_x_33) ;  /* 0x0000018000007945 */ /* 0x000fe20003800200 */
[----:B------:R-:W-:-:S03]  /*1980*/  ISETP.NE.AND P1, PT, R25, 0x2, PT ;  /* 0x000000021900780c */ /* 0x000fc60003f25270 */
[----:B------:R-:W-:-:S13]  /*1990*/  ISETP.GT.U32.AND P0, PT, R12, 0xff, PT ;  /* 0x000000ff0c00780c */ /* 0x000fda0003f04070 */
[----:B------:R-:W-:Y:S05]  /*19a0*/  @P0 BRA `(.L_x_34) ;  /* 0x0000000000500947 */ /* 0x000fea0003800000 */
[----:B-123--:R-:W1:Y:S01]  /*19b0*/  LDC.64 R4, c[0x0][0x388] ;  /* 0x0000e200ff047b82 */ /* 0x00ee620000000a00 */
[----:B------:R-:W2:Y:S01]  /*19c0*/  LDCU UR5, c[0x0][0x3a8] ;  /* 0x00007500ff0577ac */ /* 0x000ea20008000800 */
[----:B------:R-:W-:Y:S02]  /*19d0*/  SHF.L.U32 R6, R12, 0x2, RZ ;  /* 0x000000020c067819 */ /* 0x000fe400000006ff */
[----:B0-----:R-:W-:Y:S02]  /*19e0*/  SHF.R.U32.HI R9, RZ, 0x3, R12 ;  /* 0x00000003ff097819 */ /* 0x001fe4000001160c */
[----:B------:R-:W-:-:S03]  /*19f0*/  LOP3.LUT R6, R6, 0x1c, RZ, 0xc0, !PT ;  /* 0x0000001c06067812 */ /* 0x000fc600078ec0ff */
[----:B------:R-:W-:Y:S01]  /*1a00*/  IMAD R7, R0, 0x20, R9 ;  /* 0x0000002000077824 */ /* 0x000fe200078e0209 */
[----:B------:R-:W-:-:S05]  /*1a10*/  IADD3 R6, PT, PT, R6, UR4, RZ ;  /* 0x0000000406067c10 */ /* 0x000fca000fffe0ff */
[----:B--2---:R-:W-:-:S04]  /*1a20*/  IMAD R7, R7, UR5, R6 ;  /* 0x0000000507077c24 */ /* 0x004fc8000f8e0206 */
[----:B-1----:R-:W-:-:S06]  /*1a30*/  IMAD.WIDE R4, R7, 0x4, R4 ;  /* 0x0000000407047825 */ /* 0x002fcc00078e0204 */
        /* <DEDUP_REMOVED lines=11> */
.L_x_34:
[----:B------:R-:W-:Y:S05]  /*1af0*/  BSYNC.RECONVERGENT B0 ;  /* 0x0000000000007941 */ /* 0x000fea0003800200 */
.L_x_33:
[----:B------:R-:W-:Y:S05]  /*1b00*/  @!P1 BRA `(.L_x_30) ;  /* 0x0000000000649947 */ /* 0x000fea0003800000 */
[----:B0-----:R-:W-:Y:S01]  /*1b10*/  IMAD.IADD R8, R29, 0x1, R12 ;  /* 0x000000011d087824 */ /* 0x001fe200078e020c */
[----:B------:R-:W-:Y:S04]  /*1b20*/  BSSY.RECONVERGENT B0, `(.L_x_30) ;  /* 0x0000017000007945 */ /* 0x000fe80003800200 */
        /* <DEDUP_REMOVED lines=22> */
.L_x_35:
[----:B------:R-:W-:Y:S05]  /*1c90*/  BSYNC.RECONVERGENT B0 ;  /* 0x0000000000007941 */ /* 0x000fea0003800200 */
.L_x_30:
[----:B0123--:R-:W-:Y:S01]  /*1ca0*/  SHF.R.U32.HI R34, RZ, 0x5, R30 ;  /* 0x00000005ff227819 */ /* 0x00ffe2000001161e */
[----:B------:R-:W0:Y:S01]  /*1cb0*/  S2R R10, SR_LANEID ;  /* 0x00000000000a7919 */ /* 0x000e220000000000 */
[----:B------:R-:W-:Y:S03]  /*1cc0*/  BAR.SYNC.DEFER_BLOCKING 0x0 ;  /* 0x0000000000007b1d */ /* 0x000fe60000010000 */
[----:B------:R-:W-:Y:S01]  /*1cd0*/  IMAD R34, R34, 0x10, R31 ;  /* 0x0000001022227824 */ /* 0x000fe200078e021f */
[----:B------:R-:W-:Y:S01]  /*1ce0*/  IADD3 R19, PT, PT, R3, 0x20, RZ ;  /* 0x0000002003137810 */ /* 0x000fe20007ffe0ff */
[----:B------:R-:W-:Y:S01]  /*1cf0*/  VIADD R18, R28, 0x20 ;  /* 0x000000201c127836 */ /* 0x000fe20000000000 */
[----:B------:R-:W1:Y:S02]  /*1d00*/  LDCU UR5, c[0x0][0x3a8] ;  /* 0x00007500ff0577ac */ /* 0x000e640008000800 */
[----:B------:R-:W2:Y:S01]  /*1d10*/  LDL.128 R4, [R34] ;  /* 0x0000000022047983 */ /* 0x000ea20000100c00 */
[----:B------:R-:W-:-:S04]  /*1d20*/  UIADD3 UR4, UPT, UPT, UR4, 0x20, URZ ;  /* 0x0000002004047890 */ /* 0x000fc8000fffe0ff */
[----:B-1----:R-:W-:Y:S01]  /*1d30*/  UISETP.GE.AND UP0, UPT, UR4, UR5, UPT ;  /* 0x000000050400728c */ /* 0x002fe2000bf06270 */
[--C-:B0-----:R-:W-:Y:S02]  /*1d40*/  SHF.R.U32.HI R8, RZ, 0x3, R10.reuse ;  /* 0x00000003ff087819 */ /* 0x101fe4000001160a */
[----:B------:R-:W-:Y:S02]  /*1d50*/  LOP3.LUT R9, R10, 0x7, RZ, 0xc0, !PT ;  /* 0x000000070a097812 */ /* 0x000fe400078ec0ff */
[C---:B------:R-:W-:Y:S01]  /*1d60*/  SHF.L.U32 R12, R8.reuse, 0x3, RZ ;  /* 0x00000003080c7819 */ /* 0x040fe200000006ff */
[----:B------:R-:W-:Y:S01]  /*1d70*/  IMAD.SHL.U32 R8, R8, 0x8, RZ ;  /* 0x0000000808087824 */ /* 0x000fe200078e00ff */
[----:B------:R-:W-:Y:S02]  /*1d80*/  SHF.R.U32.HI R10, RZ, 0x4, R10 ;  /* 0x00000004ff0a7819 */ /* 0x000fe4000001160a */
[----:B------:R-:W-:Y:S02]  /*1d90*/  LOP3.LUT R11, R12, 0x8, R9, 0xe2, !PT ;  /* 0x000000080c0b7812 */ /* 0x000fe400078ee209 */
[C---:B------:R-:W-:Y:S01]  /*1da0*/  LEA R9, R10.reuse, R9, 0x3 ;  /* 0x000000090a097211 */ /* 0x040fe200078e18ff */
[----:B------:R-:W-:Y:S01]  /*1db0*/  IMAD.SHL.U32 R10, R10, 0x8, RZ ;  /* 0x000000080a0a7824 */ /* 0x000fe200078e00ff */
[----:B------:R-:W-:-:S04]  /*1dc0*/  LOP3.LUT R8, R8, 0x8, RZ, 0xe2, !PT ;  /* 0x0000000808087812 */ /* 0x000fc800078ee2ff */
[----:B------:R-:W-:Y:S01]  /*1dd0*/  LEA R17, R11, R10, 0x5 ;  /* 0x0000000a0b117211 */ /* 0x000fe200078e28ff */
[----:B------:R-:W-:-:S03]  /*1de0*/  IMAD R16, R9, 0x20, R8 ;  /* 0x0000002009107824 */ /* 0x000fc600078e0208 */
[C---:B------:R-:W-:Y:S01]  /*1df0*/  LEA R8, R17.reuse, R28, 0x1 ;  /* 0x0000001c11087211 */ /* 0x040fe200078e08ff */
[C---:B------:R-:W-:Y:S01]  /*1e00*/  IMAD.U32 R12, R16.reuse, 0x2, R3 ;  /* 0x00000002100c7824 */ /* 0x040fe200078e0003 */
[----:B------:R-:W-:Y:S01]  /*1e10*/  LEA R35, R16, R19, 0x1 ;  /* 0x0000001310237211 */ /* 0x000fe200078e08ff */
[----:B------:R-:W-:-:S03]  /*1e20*/  IMAD.U32 R20, R17, 0x2, R18 ;  /* 0x0000000211147824 */ /* 0x000fc600078e0012 */
[----:B------:R-:W-:Y:S04]  /*1e30*/  LDSM.16.M88.4 R8, [R8] ;  /* 0x000000000808783b */ /* 0x000fe80000000200 */
[----:B------:R-:W2:Y:S04]  /*1e40*/  LDSM.16.M88.4 R12, [R12] ;  /* 0x000000000c0c783b */ /* 0x000ea80000000200 */
[----:B------:R-:W-:Y:S04]  /*1e50*/  LDSM.16.M88.4 R16, [R35] ;  /* 0x000000002310783b */ /* 0x000fe80000000200 */
[----:B------:R-:W0:Y:S01]  /*1e60*/  LDSM.16.M88.4 R20, [R20] ;  /* 0x000000001414783b */ /* 0x000e220000000200 */
[----:B------:R-:W-:Y:S01]  /*1e70*/  BAR.SYNC.DEFER_BLOCKING 0x0 ;  /* 0x0000000000007b1d */ /* 0x000fe20000010000 */
[C---:B--2---:R-:W-:Y:S08]  /*1e80*/  HMMA.16816.F16 R4, R8.reuse, R12, R4 ;  /* 0x0000000c0804723c */ /* 0x044ff00000000804 */
[----:B------:R-:W-:-:S12]  /*1e90*/  HMMA.16816.F16 R6, R8, R14, R6 ;  /* 0x0000000e0806723c */ /* 0x000fd80000000806 */
[C---:B0-----:R-:W-:Y:S08]  /*1ea0*/  HMMA.16816.F16 R16, R20.reuse, R16, R4 ;  /* 0x000000101410723c */ /* 0x041ff00000000804 */
[----:B------:R-:W-:-:S15]  /*1eb0*/  HMMA.16816.F16 R18, R20, R18, R6 ;  /* 0x000000121412723c */ /* 0x000fde0000000806 */
[----:B------:R-:W-:-:S04]  /*1ec0*/  NOP ;  /* 0x0000000000007918 */ /* 0x000fc80000000000 */
[----:B------:R0:W-:Y:S01]  /*1ed0*/  STL.128 [R34], R16 ;  /* 0x0000001022007387 */ /* 0x0001e20000100c00 */
[----:B------:R-:W-:Y:S05]  /*1ee0*/  BRA.U !UP0, `(.L_x_36) ;  /* 0xffffffe508747547 */ /* 0x000fea000b83ffff */
.L_x_3:
[----:B------:R-:W1:Y:S01]  /*1ef0*/  S2R R2, SR_TID.Y ;  /* 0x0000000000027919 */ /* 0x000e620000002200 */
[----:B------:R-:W2:Y:S01]  /*1f00*/  LDC R4, c[0x0][0x360] ;  /* 0x0000d800ff047b82 */ /* 0x000ea20000000800 */
[----:B------:R-:W3:Y:S01]  /*1f10*/  LDCU.64 UR4, c[0x0][0x3a0] ;  /* 0x00007400ff0477ac */ /* 0x000ee20008000a00 */
[----:B------:R-:W2:Y:S01]  /*1f20*/  S2R R3, SR_TID.X ;  /* 0x0000000000037919 */ /* 0x000ea20000002100 */
[----:B---3--:R-:W-:Y:S02]  /*1f30*/  MOV R6, UR4 ;  /* 0x0000000400067c02 */ /* 0x008fe40008000f00 */
[C---:B-1----:R-:W-:Y:S01]  /*1f40*/  ISETP.GT.U32.AND P1, PT, R2.reuse, 0x3f, PT ;  /* 0x0000003f0200780c */ /* 0x042fe20003f24070 */
[----:B--2---:R-:W-:-:S05]  /*1f50*/  IMAD R7, R2, R4, R3 ;  /* 0x0000000402077224 */ /* 0x004fca00078e0203 */
[--C-:B------:R-:W-:Y:S02]  /*1f60*/  SHF.R.U32.HI R5, RZ, 0x1, R7.reuse ;  /* 0x00000001ff057819 */ /* 0x100fe40000011607 */
[----:B------:R-:W-:Y:S02]  /*1f70*/  SHF.R.U32.HI R12, RZ, 0x6, R7 ;  /* 0x00000006ff0c7819 */ /* 0x000fe40000011607 */
[----:B------:R-:W-:Y:S02]  /*1f80*/  LOP3.LUT R13, R5, 0x10, RZ, 0xc0, !PT ;  /* 0x00000010050d7812 */ /* 0x000fe400078ec0ff */
[----:B------:R-:W-:Y:S02]  /*1f90*/  MOV R5, UR5 ;  /* 0x0000000500057c02 */ /* 0x000fe40008000f00 */
[----:B------:R-:W-:Y:S01]  /*1fa0*/  LEA R9, R12, UR6, 0x4 ;  /* 0x000000060c097c11 */ /* 0x000fe2000f8e20ff */
[----:B------:R-:W-:-:S05]  /*1fb0*/  IMAD R8, R0, 0x20, R13 ;  /* 0x0000002000087824 */ /* 0x000fca00078e020d */
[----:B------:R-:W-:-:S04]  /*1fc0*/  ISETP.GE.AND P0, PT, R8, R5, PT ;  /* 0x000000050800720c */ /* 0x000fc80003f06270 */
[----:B------:R-:W-:-:S13]  /*1fd0*/  ISETP.GE.OR P0, PT, R9, R6, P0 ;  /* 0x000000060900720c */ /* 0x000fda0000706670 */
[----:B------:R-:W-:Y:S05]  /*1fe0*/  @P0 BRA `(.L_x_37) ;  /* 0x00000000004c0947 */ /* 0x000fea0003800000 */
[----:B------:R-:W-:-:S05]  /*1ff0*/  SHF.R.U32.HI R8, RZ, 0x5, R7 ;  /* 0x00000005ff087819 */ /* 0x000fca0000011607 */
[----:B------:R-:W-:-:S06]  /*2000*/  IMAD R8, R8, 0x10, R31 ;  /* 0x0000001008087824 */ /* 0x000fcc00078e021f */
[----:B------:R-:W2:Y:S01]  /*2010*/  LDL.128 R8, [R8] ;  /* 0x0000000008087983 */ /* 0x000ea20000100c00 */
[----:B------:R-:W1:Y:S01]  /*2020*/  S2UR UR5, SR_CgaCtaId ;  /* 0x00000000000579c3 */ /* 0x000e620000008800 */
[----:B------:R-:W-:Y:S01]  /*2030*/  UMOV UR4, 0x400 ;  /* 0x0000040000047882 */ /* 0x000fe20000000000 */
[----:B------:R-:W-:Y:S01]  /*2040*/  LEA R12, R12, R13, 0x9 ;  /* 0x0000000d0c0c7211 */ /* 0x000fe200078e48ff */
[----:B------:R-:W3:Y:S01]  /*2050*/  S2R R14, SR_LANEID ;  /* 0x00000000000e7919 */ /* 0x000ee20000000000 */
[----:B------:R-:W-:-:S04]  /*2060*/  UIADD3 UR4, UPT, UPT, UR4, 0x1800, URZ ;  /* 0x0000180004047890 */ /* 0x000fc8000fffe0ff */
[----:B-1----:R-:W-:Y:S01]  /*2070*/  ULEA UR4, UR5, UR4, 0x18 ;  /* 0x0000000405047291 */ /* 0x002fe2000f8ec0ff */
[----:B---3--:R-:W-:Y:S02]  /*2080*/  SHF.R.U32.HI R7, RZ, 0x2, R14 ;  /* 0x00000002ff077819 */ /* 0x008fe4000001160e */
[----:B------:R-:W-:-:S05]  /*2090*/  LOP3.LUT R14, R14, 0x3, RZ, 0xc0, !PT ;  /* 0x000000030e0e7812 */ /* 0x000fca00078ec0ff */
[----:B------:R-:W-:Y:S01]  /*20a0*/  IMAD R14, R7, 0x10, R14 ;  /* 0x00000010070e7824 */ /* 0x000fe200078e020e */
[----:B------:R-:W-:Y:S01]  /*20b0*/  LEA R7, R12, UR4, 0x1 ;  /* 0x000000040c077c11 */ /* 0x000fe2000f8e08ff */
[----:B------:R-:W-:Y:S05]  /*20c0*/  WARPSYNC.ALL ;  /* 0x0000000000007948 */ /* 0x000fea0003800000 */
[----:B------:R-:W-:-:S05]  /*20d0*/  LEA R7, R14, R7, 0x2 ;  /* 0x000000070e077211 */ /* 0x000fca00078e10ff */
[----:B--2---:R1:W-:Y:S04]  /*20e0*/  STS [R7], R8 ;  /* 0x0000000807007388 */ /* 0x0043e80000000800 */
[----:B------:R1:W-:Y:S04]  /*20f0*/  STS [R7+0x200], R9 ;  /* 0x0002000907007388 */ /* 0x0003e80000000800 */
[----:B------:R1:W-:Y:S04]  /*2100*/  STS [R7+0x10], R10 ;  /* 0x0000100a07007388 */ /* 0x0003e80000000800 */
[----:B------:R1:W-:Y:S02]  /*2110*/  STS [R7+0x210], R11 ;  /* 0x0002100b07007388 */ /* 0x0003e40000000800 */
.L_x_37:
[----:B------:R-:W-:Y:S05]  /*2120*/  WARPSYNC.ALL ;  /* 0x0000000000007948 */ /* 0x000fea0003800000 */
[----:B------:R-:W-:Y:S06]  /*2130*/  BAR.SYNC.DEFER_BLOCKING 0x0 ;  /* 0x0000000000007b1d */ /* 0x000fec0000010000 */
[----:B------:R-:W-:Y:S05]  /*2140*/  @P1 EXIT ;  /* 0x000000000000194d */ /* 0x000fea0003800000 */
[----:B------:R-:W2:Y:S01]  /*2150*/  I2F.U32.RP R12, R4 ;  /* 0x00000004000c7306 */ /* 0x000ea20000209000 */
[----:B-1----:R-:W-:Y:S01]  /*2160*/  IMAD.IADD R7, R3, 0x1, R4 ;  /* 0x0000000103077824 */ /* 0x002fe200078e0204 */
[----:B0-----:R-:W0:Y:S01]  /*2170*/  LDC.64 R16, c[0x0][0x390] ;  /* 0x0000e400ff107b82 */ /* 0x001e220000000a00 */
[----:B------:R-:W-:Y:S01]  /*2180*/  ISETP.NE.U32.AND P2, PT, R4, RZ, PT ;  /* 0x000000ff0400720c */ /* 0x000fe20003f45070 */
[----:B------:R-:W-:Y:S02]  /*2190*/  BSSY.RECONVERGENT B1, `(.L_x_38) ;  /* 0x00000dd000017945 */ /* 0x000fe40003800200 */
[C---:B------:R-:W-:Y:S02]  /*21a0*/  ISETP.GE.U32.AND P0, PT, R7.reuse, 0x20, PT ;  /* 0x000000200700780c */ /* 0x040fe40003f06070 */
[----:B------:R-:W-:Y:S02]  /*21b0*/  VIMNMX.U32 R10, PT, PT, R7, 0x20, !PT ;  /* 0x00000020070a7848 */ /* 0x000fe40007fe0000 */
[----:B------:R-:W-:-:S02]  /*21c0*/  SEL R11, RZ, 0x1, P0 ;  /* 0x00000001ff0b7807 */ /* 0x000fc40000000000 */
[----:B------:R-:W-:Y:S01]  /*21d0*/  IADD3 R19, PT, PT, R7, R4, RZ ;  /* 0x0000000407137210 */ /* 0x000fe20007ffe0ff */
[----:B--2---:R-:W1:Y:S02]  /*21e0*/  MUFU.RCP R12, R12 ;  /* 0x0000000c000c7308 */ /* 0x004e640000001000 */
[----:B-1----:R-:W-:-:S06]  /*21f0*/  VIADD R8, R12, 0xffffffe ;  /* 0x0ffffffe0c087836 */ /* 0x002fcc0000000000 */
[----:B------:R1:W2:Y:S02]  /*2200*/  F2I.FTZ.U32.TRUNC.NTZ R9, R8 ;  /* 0x0000000800097305 */ /* 0x0002a4000021f000 */
[----:B-1----:R-:W-:Y:S02]  /*2210*/  MOV R8, RZ ;  /* 0x000000ff00087202 */ /* 0x002fe40000000f00 */
[----:B--2---:R-:W-:-:S05]  /*2220*/  IADD3 R13, PT, PT, RZ, -R9, RZ ;  /* 0x80000009ff0d7210 */ /* 0x004fca0007ffe0ff */
[----:B------:R-:W-:-:S04]  /*2230*/  IMAD R13, R13, R4, RZ ;  /* 0x000000040d0d7224 */ /* 0x000fc800078e02ff */
[----:B------:R-:W-:Y:S01]  /*2240*/  IMAD.HI.U32 R12, R9, R13, R8 ;  /* 0x0000000d090c7227 */ /* 0x000fe200078e0008 */
[----:B------:R-:W-:-:S05]  /*2250*/  IADD3 R9, PT, PT, R10, -R7, -R11 ;  /* 0x800000070a097210 */ /* 0x000fca0007ffe80b */
[----:B------:R-:W-:-:S04]  /*2260*/  IMAD.HI.U32 R10, R12, R9, RZ ;  /* 0x000000090c0a7227 */ /* 0x000fc800078e00ff */
[----:B------:R-:W-:-:S04]  /*2270*/  IMAD.MOV R8, RZ, RZ, -R10 ;  /* 0x000000ffff087224 */ /* 0x000fc800078e0a0a */
[----:B------:R-:W-:Y:S01]  /*2280*/  IMAD R9, R4, R8, R9 ;  /* 0x0000000804097224 */ /* 0x000fe200078e0209 */
[----:B------:R-:W-:-:S04]  /*2290*/  LEA R8, R0, R3, 0x5 ;  /* 0x0000000300087211 */ /* 0x000fc800078e28ff */
[-C--:B------:R-:W-:Y:S01]  /*22a0*/  ISETP.GE.U32.AND P0, PT, R9, R4.reuse, PT ;  /* 0x000000040900720c */ /* 0x080fe20003f06070 */
[C---:B0-----:R-:W-:Y:S01]  /*22b0*/  IMAD.WIDE.U32 R16, R8.reuse, 0x4, R16 ;  /* 0x0000000408107825 */ /* 0x041fe200078e0010 */
[----:B------:R-:W-:-:S05]  /*22c0*/  IADD3 R20, PT, PT, R8, R4, RZ ;  /* 0x0000000408147210 */ /* 0x000fca0007ffe0ff */
[----:B------:R-:W-:Y:S02]  /*22d0*/  IMAD.IADD R18, R20, 0x1, R4 ;  /* 0x0000000114127824 */ /* 0x000fe400078e0204 */
[----:B------:R-:W-:-:S04]  /*22e0*/  IMAD.WIDE R14, R4, 0x4, R16 ;  /* 0x00000004040e7825 */ /* 0x000fc800078e0210 */
[-C--:B------:R-:W-:Y:S01]  /*22f0*/  @P0 IADD3 R9, PT, PT, R9, -R4.reuse, RZ ;  /* 0x8000000409090210 */ /* 0x080fe20007ffe0ff */
[----:B------:R-:W-:Y:S01]  /*2300*/  @P0 VIADD R10, R10, 0x1 ;  /* 0x000000010a0a0836 */ /* 0x000fe20000000000 */
[----:B------:R-:W-:Y:S02]  /*2310*/  ISETP.GT.U32.AND P0, PT, R3, 0x1f, PT ;  /* 0x0000001f0300780c */ /* 0x000fe40003f04070 */
[-C--:B------:R-:W-:Y:S02]  /*2320*/  ISETP.GE.U32.AND P1, PT, R9, R4.reuse, PT ;  /* 0x000000040900720c */ /* 0x080fe40003f26070 */
[----:B------:R-:W0:Y:S11]  /*2330*/  LDC R9, c[0x0][0x364] ;  /* 0x0000d900ff097b82 */ /* 0x000e360000000800 */
[----:B------:R-:W-:Y:S01]  /*2340*/  @P1 VIADD R10, R10, 0x1 ;  /* 0x000000010a0a1836 */ /* 0x000fe20000000000 */
[----:B------:R-:W-:-:S05]  /*2350*/  @!P2 LOP3.LUT R10, RZ, R4, RZ, 0x33, !PT ;  /* 0x00000004ff0aa212 */ /* 0x000fca00078e33ff */
[----:B------:R-:W-:-:S05]  /*2360*/  IMAD.IADD R10, R11, 0x1, R10 ;  /* 0x000000010b0a7824 */ /* 0x000fca00078e020a */
[----:B------:R-:W-:Y:S01]  /*2370*/  IADD3 R21, PT, PT, R10, 0x1, RZ ;  /* 0x000000010a157810 */ /* 0x000fe20007ffe0ff */
[----:B------:R-:W-:Y:S06]  /*2380*/  @P0 BRA `(.L_x_39) ;  /* 0x0000000800f40947 */ /* 0x000fec0003800000 */
[----:B------:R-:W-:Y:S01]  /*2390*/  LOP3.LUT P0, R21, R21, 0x3, RZ, 0xc0, !PT ;  /* 0x0000000315157812 */ /* 0x000fe2000780c0ff */
[----:B------:R-:W-:Y:S01]  /*23a0*/  BSSY.RECONVERGENT B0, `(.L_x_40) ;  /* 0x000004e000007945 */ /* 0x000fe20003800200 */
[----:B------:R-:W-:Y:S01]  /*23b0*/  VIADD R11, R2, UR6 ;  /* 0x00000006020b7c36 */ /* 0x000fe20008000000 */
[----:B------:R-:W-:-:S10]  /*23c0*/  MOV R13, R3 ;  /* 0x00000003000d7202 */ /* 0x000fd40000000f00 */
[----:B------:R-:W-:Y:S05]  /*23d0*/  @!P0 BRA `(.L_x_41) ;  /* 0x0000000400288947 */ /* 0x000fea0003800000 */
[----:B------:R-:W-:Y:S01]  /*23e0*/  ISETP.GE.AND P0, PT, R8, R5, PT ;  /* 0x000000050800720c */ /* 0x000fe20003f06270 */
[----:B------:R-:W-:Y:S01]  /*23f0*/  BSSY.RECONVERGENT B2, `(.L_x_42) ;  /* 0x0000015000027945 */ /* 0x000fe20003800200 */
[----:B------:R-:W-:Y:S02]  /*2400*/  ISETP.NE.AND P1, PT, R21, 0x1, PT ;  /* 0x000000011500780c */ /* 0x000fe40003f25270 */
[----:B------:R-:W-:-:S13]  /*2410*/  ISETP.GE.OR P0, PT, R11, R6, P0 ;  /* 0x000000060b00720c */ /* 0x000fda0000706670 */
[----:B------:R-:W-:Y:S05]  /*2420*/  @P0 BRA `(.L_x_43) ;  /* 0x0000000000440947 */ /* 0x000fea0003800000 */
[----:B------:R1:W2:Y:S01]  /*2430*/  LDG.E R16, desc[UR10][R16.64] ;  /* 0x0000000a10107981 */ /* 0x0002a2000c1e1900 */
[----:B------:R-:W3:Y:S01]  /*2440*/  S2UR UR5, SR_CgaCtaId ;  /* 0x00000000000579c3 */ /* 0x000ee20000008800 */
[----:B------:R-:W-:Y:S01]  /*2450*/  UMOV UR4, 0x400 ;  /* 0x0000040000047882 */ /* 0x000fe20000000000 */
[----:B------:R-:W-:Y:S01]  /*2460*/  IMAD R12, R2, 0x20, R3 ;  /* 0x00000020020c7824 */ /* 0x000fe200078e0203 */
[----:B------:R-:W-:Y:S01]  /*2470*/  UIADD3 UR4, UPT, UPT, UR4, 0x1800, URZ ;  /* 0x0000180004047890 */ /* 0x000fe2000fffe0ff */
[----:B-1----:R-:W-:-:S03]  /*2480*/  IMAD R17, R11, R5, R8 ;  /* 0x000000050b117224 */ /* 0x002fc600078e0208 */
[----:B---3--:R-:W-:-:S06]  /*2490*/  ULEA UR4, UR5, UR4, 0x18 ;  /* 0x0000000405047291 */ /* 0x008fcc000f8ec0ff */
[----:B------:R-:W-:Y:S02]  /*24a0*/  LEA R22, R12, UR4, 0x1 ;  /* 0x000000040c167c11 */ /* 0x000fe4000f8e08ff */
[----:B------:R-:W1:Y:S03]  /*24b0*/  LDC.64 R12, c[0x0][0x398] ;  /* 0x0000e600ff0c7b82 */ /* 0x000e660000000a00 */
[----:B------:R-:W3:Y:S01]  /*24c0*/  LDS.U16 R23, [R22] ;  /* 0x0000000016177984 */ /* 0x000ee20000000400 */
[----:B-1----:R-:W-:-:S04]  /*24d0*/  IMAD.WIDE R12, R17, 0x4, R12 ;  /* 0x00000004110c7825 */ /* 0x002fc800078e020c */
[----:B---3--:R-:W-:-:S05]  /*24e0*/  HADD2.F32 R23, -RZ, R23.H0_H0 ;  /* 0x20000017ff177230 */ /* 0x008fca0000004100 */
[----:B--2---:R-:W-:-:S05]  /*24f0*/  FADD R23, R23, R16 ;  /* 0x0000001017177221 */ /* 0x004fca0000000000 */
[----:B------:R-:W-:-:S05]  /*2500*/  F2FP.F16.F32.PACK_AB R23, RZ, R23 ;  /* 0x00000017ff17723e */ /* 0x000fca00000000ff */
[----:B------:R-:W-:Y:S01]  /*2510*/  HADD2.F32 R17, -RZ, R23.H0_H0 ;  /* 0x20000017ff117230 */ /* 0x000fe20000004100 */
[----:B------:R1:W-:Y:S04]  /*2520*/  STS.U16 [R22], R23 ;  /* 0x0000001716007388 */ /* 0x0003e80000000400 */
[----:B------:R1:W-:Y:S02]  /*2530*/  STG.E desc[UR10][R12.64], R17 ;  /* 0x000000110c007986 */ /* 0x0003e4000c10190a */
.L_x_43:
[----:B------:R-:W-:Y:S05]  /*2540*/  BSYNC.RECONVERGENT B2 ;  /* 0x0000000000027941 */ /* 0x000fea0003800200 */
.L_x_42:
[----:B-1----:R-:W-:Y:S01]  /*2550*/  MOV R13, R7 ;  /* 0x00000007000d7202 */ /* 0x002fe20000000f00 */
[----:B------:R-:W-:Y:S01]  /*2560*/  IMAD.WIDE R16, R4, 0x4, R14 ;  /* 0x0000000404107825 */ /* 0x000fe200078e020e */
[----:B------:R-:W-:Y:S06]  /*2570*/  @!P1 BRA `(.L_x_41) ;  /* 0x0000000000c09947 */ /* 0x000fec0003800000 */
[----:B------:R-:W-:Y:S01]  /*2580*/  ISETP.GE.AND P0, PT, R20, R5, PT ;  /* 0x000000051400720c */ /* 0x000fe20003f06270 */
[----:B------:R-:W-:Y:S01]  /*2590*/  BSSY.RECONVERGENT B2, `(.L_x_44) ;  /* 0x0000015000027945 */ /* 0x000fe20003800200 */
[----:B------:R-:W-:Y:S02]  /*25a0*/  ISETP.NE.AND P1, PT, R21, 0x2, PT ;  /* 0x000000021500780c */ /* 0x000fe40003f25270 */
[----:B------:R-:W-:-:S13]  /*25b0*/  ISETP.GE.OR P0, PT, R11, R6, P0 ;  /* 0x000000060b00720c */ /* 0x000fda0000706670 */
[----:B------:R-:W-:Y:S05]  /*25c0*/  @P0 BRA `(.L_x_45) ;  /* 0x0000000000440947 */ /* 0x000fea0003800000 */
[----:B------:R-:W2:Y:S01]  /*25d0*/  LDG.E R23, desc[UR10][R14.64] ;  /* 0x0000000a0e177981 */ /* 0x000ea2000c1e1900 */
[----:B------:R-:W1:Y:S01]  /*25e0*/  S2UR UR5, SR_CgaCtaId ;  /* 0x00000000000579c3 */ /* 0x000e620000008800 */
[----:B------:R-:W-:Y:S01]  /*25f0*/  UMOV UR4, 0x400 ;  /* 0x0000040000047882 */ /* 0x000fe20000000000 */
[----:B------:R-:W-:Y:S01]  /*2600*/  IMAD R12, R2, 0x20, R7 ;  /* 0x00000020020c7824 */ /* 0x000fe200078e0207 */
[----:B------:R-:W-:-:S04]  /*2610*/  UIADD3 UR4, UPT, UPT, UR4, 0x1800, URZ ;  /* 0x0000180004047890 */ /* 0x000fc8000fffe0ff */
[----:B-1----:R-:W-:-:S06]  /*2620*/  ULEA UR4, UR5, UR4, 0x18 ;  /* 0x0000000405047291 */ /* 0x002fcc000f8ec0ff */
[----:B------:R-:W-:Y:S02]  /*2630*/  LEA R21, R12, UR4, 0x1 ;  /* 0x000000040c157c11 */ /* 0x000fe4000f8e08ff */
[----:B------:R-:W1:Y:S03]  /*2640*/  LDC.64 R12, c[0x0][0x398] ;  /* 0x0000e600ff0c7b82 */ /* 0x000e660000000a00 */
[----:B------:R-:W3:Y:S02]  /*2650*/  LDS.U16 R22, [R21] ;  /* 0x0000000015167984 */ /* 0x000ee40000000400 */
[----:B---3--:R-:W-:-:S05]  /*2660*/  HADD2.F32 R22, -RZ, R22.H0_H0 ;  /* 0x20000016ff167230 */ /* 0x008fca0000004100 */
[----:B--2---:R-:W-:Y:S01]  /*2670*/  FADD R22, R22, R23 ;  /* 0x0000001716167221 */ /* 0x004fe20000000000 */
[----:B------:R-:W-:-:S04]  /*2680*/  IMAD R23, R11, R5, R20 ;  /* 0x000000050b177224 */ /* 0x000fc800078e0214 */
[----:B------:R-:W-:Y:S01]  /*2690*/  F2FP.F16.F32.PACK_AB R22, RZ, R22 ;  /* 0x00000016ff16723e */ /* 0x000fe200000000ff */
[----:B-1----:R-:W-:-:S04]  /*26a0*/  IMAD.WIDE R12, R23, 0x4, R12 ;  /* 0x00000004170c7825 */ /* 0x002fc800078e020c */
[----:B------:R-:W-:Y:S01]  /*26b0*/  HADD2.F32 R23, -RZ, R22.H0_H0 ;  /* 0x20000016ff177230 */ /* 0x000fe20000004100 */
[----:B------:R1:W-:Y:S04]  /*26c0*/  STS.U16 [R21], R22 ;  /* 0x0000001615007388 */ /* 0x0003e80000000400 */
[----:B------:R1:W-:Y:S02]  /*26d0*/  STG.E desc[UR10][R12.64], R23 ;  /* 0x000000170c007986 */ /* 0x0003e4000c10190a */
.L_x_45:
[----:B------:R-:W-:Y:S05]  /*26e0*/  BSYNC.RECONVERGENT B2 ;  /* 0x0000000000027941 */ /* 0x000fea0003800200 */
.L_x_44:
[----:B-1----:R-:W-:Y:S01]  /*26f0*/  MOV R13, R19 ;  /* 0x00000013000d7202 */ /* 0x002fe20000000f00 */
[----:B------:R-:W-:Y:S06]  /*2700*/  @!P1 BRA `(.L_x_41) ;  /* 0x00000000005c9947 */ /* 0x000fec0003800000 */
[----:B------:R-:W-:Y:S01]  /*2710*/  ISETP.GE.AND P0, PT, R18, R5, PT ;  /* 0x000000051200720c */ /* 0x000fe20003f06270 */
[----:B------:R-:W-:Y:S03]  /*2720*/  BSSY.RECONVERGENT B2, `(.L_x_46) ;  /* 0x0000014000027945 */ /* 0x000fe60003800200 */
        /* <DEDUP_REMOVED lines=19> */
.L_x_47:
[----:B------:R-:W-:Y:S05]  /*2860*/  BSYNC.RECONVERGENT B2 ;  /* 0x0000000000027941 */ /* 0x000fea0003800200 */
.L_x_46:
[----:B-1----:R-:W-:-:S07]  /*2870*/  IADD3 R13, PT, PT, R19, R4, RZ ;  /* 0x00000004130d7210 */ /* 0x002fce0007ffe0ff */
.L_x_41:
[----:B------:R-:W-:Y:S05]  /*2880*/  BSYNC.RECONVERGENT B0 ;  /* 0x0000000000007941 */ /* 0x000fea0003800200 */
.L_x_40:
[----:B------:R-:W-:-:S13]  /*2890*/  ISETP.GE.U32.AND P0, PT, R10, 0x3, PT ;  /* 0x000000030a00780c */ /* 0x000fda0003f06070 */
[----:B------:R-:W-:Y:S05]  /*28a0*/  @!P0 BRA `(.L_x_39) ;  /* 0x0000000400ac8947 */ /* 0x000fea0003800000 */
[----:B------:R-:W1:Y:S01]  /*28b0*/  S2UR UR5, SR_CgaCtaId ;  /* 0x00000000000579c3 */ /* 0x000e620000008800 */
[----:B------:R-:W2:Y:S01]  /*28c0*/  LDCU.64 UR8, c[0x0][0x390] ;  /* 0x00007200ff0877ac */ /* 0x000ea20008000a00 */
[----:B------:R-:W-:Y:S01]  /*28d0*/  IMAD R23, R0, 0x20, R13 ;  /* 0x0000002000177824 */ /* 0x000fe200078e020d */
[----:B------:R-:W-:Y:S01]  /*28e0*/  MOV R37, R13 ;  /* 0x0000000d00257202 */ /* 0x000fe20000000f00 */
[----:B------:R-:W-:Y:S02]  /*28f0*/  UMOV UR4, 0x400 ;  /* 0x0000040000047882 */ /* 0x000fe40000000000 */
[--C-:B------:R-:W-:Y:S01]  /*2900*/  IMAD R27, R11, R5, R23.reuse ;  /* 0x000000050b1b7224 */ /* 0x100fe200078e0217 */
[----:B------:R-:W-:Y:S01]  /*2910*/  UIADD3 UR4, UPT, UPT, UR4, 0x1800, URZ ;  /* 0x0000180004047890 */ /* 0x000fe2000fffe0ff */
[----:B------:R-:W3:Y:S01]  /*2920*/  LDC.64 R16, c[0x0][0x3a0] ;  /* 0x0000e800ff107b82 */ /* 0x000ee20000000a00 */
[----:B------:R-:W-:Y:S01]  /*2930*/  IMAD.IADD R12, R23, 0x1, R4 ;  /* 0x00000001170c7824 */ /* 0x000fe200078e0204 */
[C---:B------:R-:W-:Y:S01]  /*2940*/  LEA R22, R4.reuse, R23, 0x1 ;  /* 0x0000001704167211 */ /* 0x040fe200078e08ff */
[----:B------:R-:W-:-:S02]  /*2950*/  IMAD R24, R4, 0x3, R23 ;  /* 0x0000000304187824 */ /* 0x000fc400078e0217 */
[----:B------:R-:W-:Y:S02]  /*2960*/  IMAD R25, R11, R5, R12 ;  /* 0x000000050b197224 */ /* 0x000fe400078e020c */
[C-C-:B------:R-:W-:Y:S02]  /*2970*/  IMAD R31, R4.reuse, 0x2, R27.reuse ;  /* 0x00000002041f7824 */ /* 0x140fe400078e021b */
[----:B------:R-:W-:Y:S02]  /*2980*/  IMAD R35, R4, 0x3, R27 ;  /* 0x0000000304237824 */ /* 0x000fe400078e021b */
[----:B--2---:R-:W-:Y:S01]  /*2990*/  IMAD.U32 R18, RZ, RZ, UR8 ;  /* 0x00000008ff127e24 */ /* 0x004fe2000f8e00ff */
[----:B------:R-:W-:Y:S01]  /*29a0*/  MOV R19, UR9 ;  /* 0x0000000900137c02 */ /* 0x000fe20008000f00 */
[----:B-1----:R-:W-:-:S06]  /*29b0*/  ULEA UR4, UR5, UR4, 0x18 ;  /* 0x0000000405047291 */ /* 0x002fcc000f8ec0ff */
[----:B------:R-:W-:-:S07]  /*29c0*/  MOV R29, UR4 ;  /* 0x00000004001d7c02 */ /* 0x000fce0008000f00 */
.L_x_48:
[----:B---3--:R-:W-:Y:S01]  /*29d0*/  IMAD.MOV.U32 R5, RZ, RZ, R17 ;  /* 0x000000ffff057224 */ /* 0x008fe200078e0011 */
[----:B------:R-:W-:-:S04]  /*29e0*/  MOV R6, R16 ;  /* 0x0000001000067202 */ /* 0x000fc80000000f00 */
[----:B------:R-:W-:-:S04]  /*29f0*/  ISETP.GE.AND P0, PT, R23, R5, PT ;  /* 0x000000051700720c */ /* 0x000fc80003f06270 */
[----:B------:R-:W-:-:S13]  /*2a00*/  ISETP.GE.OR P0, PT, R11, R6, P0 ;  /* 0x000000060b00720c */ /* 0x000fda0000706670 */
[----:B-1----:R-:W-:-:S04]  /*2a10*/  @!P0 IMAD R21, R0, 0x20, R13 ;  /* 0x0000002000158824 */ /* 0x002fc800078e020d */
[----:B------:R-:W-:-:S06]  /*2a20*/  @!P0 IMAD.WIDE.U32 R20, R21, 0x4, R18 ;  /* 0x0000000415148825 */ /* 0x000fcc00078e0012 */
[----:B------:R-:W2:Y:S01]  /*2a30*/  @!P0 LDG.E R21, desc[UR10][R20.64] ;  /* 0x0000000a14158981 */ /* 0x000ea2000c1e1900 */
[----:B------:R-:W-:Y:S02]  /*2a40*/  @!P0 LEA R26, R2, R13, 0x5 ;  /* 0x0000000d021a8211 */ /* 0x000fe400078e28ff */
[----:B------:R-:W-:-:S03]  /*2a50*/  ISETP.GE.AND P1, PT, R12, R5, PT ;  /* 0x000000050c00720c */ /* 0x000fc60003f26270 */
[----:B------:R-:W-:Y:S01]  /*2a60*/  @!P0 IMAD.U32 R26, R26, 0x2, R29 ;  /* 0x000000021a1a8824 */ /* 0x000fe200078e001d */
[----:B------:R-:W-:-:S04]  /*2a70*/  ISETP.GE.OR P1, PT, R11, R6, P1 ;  /* 0x000000060b00720c */ /* 0x000fc80000f26670 */
[----:B------:R-:W1:Y:S02]  /*2a80*/  @!P0 LDS.U16 R28, [R26] ;  /* 0x000000001a1c8984 */ /* 0x000e640000000400 */
[----:B-1----:R-:W-:-:S05]  /*2a90*/  @!P0 HADD2.F32 R28, -RZ, R28.H0_H0 ;  /* 0x2000001cff1c8230 */ /* 0x002fca0000004100 */
[----:B--2---:R-:W-:Y:S02]  /*2aa0*/  @!P0 FADD R28, R28, R21 ;  /* 0x000000151c1c8221 */ /* 0x004fe40000000000 */
[----:B------:R-:W1:Y:S03]  /*2ab0*/  @!P0 LDC.64 R20, c[0x0][0x398] ;  /* 0x0000e600ff148b82 */ /* 0x000e660000000a00 */
[----:B------:R-:W-:-:S04]  /*2ac0*/  @!P0 F2FP.F16.F32.PACK_AB R28, RZ, R28 ;  /* 0x0000001cff1c823e */ /* 0x000fc800000000ff */
[----:B------:R-:W-:-:S05]  /*2ad0*/  PRMT R30, R28, 0x7610, R30 ;  /* 0x000076101c1e7816 */ /* 0x000fca000000001e */
[----:B------:R2:W-:Y:S02]  /*2ae0*/  @!P0 STS.U16 [R26], R30 ;  /* 0x0000001e1a008388 */ /* 0x0005e40000000400 */
[----:B--2---:R-:W-:Y:S01]  /*2af0*/  @!P0 HADD2.F32 R30, -RZ, R28.H0_H0 ;  /* 0x2000001cff1e8230 */ /* 0x004fe20000004100 */
[----:B------:R-:W-:Y:S01]  /*2b00*/  @!P1 IADD3 R28, PT, PT, R4, R13, RZ ;  /* 0x0000000d041c9210 */ /* 0x000fe20007ffe0ff */
[----:B-1----:R-:W-:-:S04]  /*2b10*/  @!P0 IMAD.WIDE R20, R27, 0x4, R20 ;  /* 0x000000041b148825 */ /* 0x002fc800078e0214 */
[----:B------:R-:W-:Y:S01]  /*2b20*/  @!P1 IMAD R34, R0, 0x20, R28 ;  /* 0x0000002000229824 */ /* 0x000fe200078e021c */
[----:B------:R1:W-:Y:S03]  /*2b30*/  @!P0 STG.E desc[UR10][R20.64], R30 ;  /* 0x0000001e14008986 */ /* 0x0003e6000c10190a */
[----:B-1----:R-:W-:-:S05]  /*2b40*/  @!P1 IMAD.WIDE.U32 R20, R34, 0x4, R18 ;  /* 0x0000000422149825 */ /* 0x002fca00078e0012 */
[----:B------:R1:W2:Y:S01]  /*2b50*/  @!P1 LDG.E R36, desc[UR10][R20.64] ;  /* 0x0000000a14249981 */ /* 0x0002a2000c1e1900 */
[----:B------:R-:W-:Y:S02]  /*2b60*/  @!P1 LEA R28, R2, R28, 0x5 ;  /* 0x0000001c021c9211 */ /* 0x000fe400078e28ff */
[----:B------:R-:W-:-:S03]  /*2b70*/  ISETP.GE.AND P0, PT, R22, R5, PT ;  /* 0x000000051600720c */ /* 0x000fc60003f06270 */
[----:B------:R-:W-:Y:S01]  /*2b80*/  @!P1 IMAD R28, R28, 0x2, R29 ;  /* 0x000000021c1c9824 */ /* 0x000fe200078e021d */
[----:B------:R-:W-:Y:S01]  /*2b90*/  ISETP.GE.OR P0, PT, R11, R6, P0 ;  /* 0x000000060b00720c */ /* 0x000fe20000706670 */
[----:B-1----:R-:W1:Y:S03]  /*2ba0*/  @!P1 LDC.64 R20, c[0x0][0x398] ;  /* 0x0000e600ff149b82 */ /* 0x002e660000000a00 */
[----:B------:R-:W3:Y:S09]  /*2bb0*/  @!P1 LDS.U16 R34, [R28] ;  /* 0x000000001c229984 */ /* 0x000ef20000000400 */
[----:B------:R-:W-:-:S05]  /*2bc0*/  @!P0 LEA R26, R0, R13, 0x5 ;  /* 0x0000000d001a8211 */ /* 0x000fca00078e28ff */
[----:B------:R-:W-:Y:S02]  /*2bd0*/  @!P0 IMAD R26, R4, 0x2, R26 ;  /* 0x00000002041a8824 */ /* 0x000fe400078e021a */
[----:B-1----:R-:W-:-:S04]  /*2be0*/  @!P1 IMAD.WIDE R20, R25, 0x4, R20 ;  /* 0x0000000419149825 */ /* 0x002fc800078e0214 */
[----:B---3--:R-:W-:-:S05]  /*2bf0*/  @!P1 HADD2.F32 R34, -RZ, R34.H0_H0 ;  /* 0x20000022ff229230 */ /* 0x008fca0000004100 */
[----:B--2---:R-:W-:-:S05]  /*2c00*/  @!P1 FADD R34, R34, R36 ;  /* 0x0000002422229221 */ /* 0x004fca0000000000 */
[----:B------:R-:W-:-:S04]  /*2c10*/  @!P1 F2FP.F16.F32.PACK_AB R34, RZ, R34 ;  /* 0x00000022ff22923e */ /* 0x000fc800000000ff */
[----:B------:R-:W-:Y:S01]  /*2c20*/  PRMT R36, R34, 0x7610, R36 ;  /* 0x0000761022247816 */ /* 0x000fe20000000024 */
[----:B------:R-:W-:-:S04]  /*2c30*/  @!P1 HADD2.F32 R34, -RZ, R34.H0_H0 ;  /* 0x20000022ff229230 */ /* 0x000fc80000004100 */
[----:B------:R-:W-:Y:S04]  /*2c40*/  @!P1 STS.U16 [R28], R36 ;  /* 0x000000241c009388 */ /* 0x000fe80000000400 */
[----:B------:R1:W-:Y:S02]  /*2c50*/  @!P1 STG.E desc[UR10][R20.64], R34 ;  /* 0x0000002214009986 */ /* 0x0003e4000c10190a */
[----:B-1----:R-:W-:-:S05]  /*2c60*/  @!P0 IMAD.WIDE.U32 R20, R26, 0x4, R18 ;  /* 0x000000041a148825 */ /* 0x002fca00078e0012 */
[----:B------:R1:W2:Y:S01]  /*2c70*/  @!P0 LDG.E R30, desc[UR10][R20.64] ;  /* 0x0000000a141e8981 */ /* 0x0002a2000c1e1900 */
[----:B------:R-:W-:Y:S02]  /*2c80*/  @!P0 LEA R26, R2, R13, 0x5 ;  /* 0x0000000d021a8211 */ /* 0x000fe400078e28ff */
[----:B------:R-:W-:-:S03]  /*2c90*/  ISETP.GE.AND P1, PT, R24, R5, PT ;  /* 0x000000051800720c */ /* 0x000fc60003f26270 */
[----:B------:R-:W-:Y:S01]  /*2ca0*/  @!P0 IMAD R26, R4, 0x2, R26 ;  /* 0x00000002041a8824 */ /* 0x000fe200078e021a */
[----:B------:R-:W-:Y:S01]  /*2cb0*/  ISETP.GE.OR P1, PT, R11, R6, P1 ;  /* 0x000000060b00720c */ /* 0x000fe20000f26670 */
[----:B-1----:R-:W1:Y:S03]  /*2cc0*/  @!P0 LDC.64 R20, c[0x0][0x398] ;  /* 0x0000e600ff148b82 */ /* 0x002e660000000a00 */
[----:B------:R-:W-:-:S05]  /*2cd0*/  @!P0 LEA R26, R26, R29, 0x1 ;  /* 0x0000001d1a1a8211 */ /* 0x000fca00078e08ff */
[----:B------:R-:W3:Y:S01]  /*2ce0*/  @!P0 LDS.U16 R28, [R26] ;  /* 0x000000001a1c8984 */ /* 0x000ee20000000400 */
[----:B-1----:R-:W-:-:S04]  /*2cf0*/  @!P0 IMAD.WIDE R20, R31, 0x4, R20 ;  /* 0x000000041f148825 */ /* 0x002fc800078e0214 */
[----:B---3--:R-:W-:-:S05]  /*2d00*/  @!P0 HADD2.F32 R28, -RZ, R28.H0_H0 ;  /* 0x2000001cff1c8230 */ /* 0x008fca0000004100 */
[----:B--2---:R-:W-:-:S05]  /*2d10*/  @!P0 FADD R28, R28, R30 ;  /* 0x0000001e1c1c8221 */ /* 0x004fca0000000000 */
[----:B------:R-:W-:-:S04]  /*2d20*/  @!P0 F2FP.F16.F32.PACK_AB R28, RZ, R28 ;  /* 0x0000001cff1c823e */ /* 0x000fc800000000ff */
[----:B------:R-:W-:Y:S01]  /*2d30*/  PRMT R36, R28, 0x7610, R36 ;  /* 0x000076101c247816 */ /* 0x000fe20000000024 */
[----:B------:R-:W-:Y:S02]  /*2d40*/  @!P0 HADD2.F32 R30, -RZ, R28.H0_H0 ;  /* 0x2000001cff1e8230 */ /* 0x000fe40000004100 */
[----:B------:R-:W-:Y:S02]  /*2d50*/  @!P1 IMAD R28, R0, 0x20, R13 ;  /* 0x00000020001c9824 */ /* 0x000fe400078e020d */
[----:B------:R-:W-:Y:S02]  /*2d60*/  @!P0 STS.U16 [R26], R36 ;  /* 0x000000241a008388 */ /* 0x000fe40000000400 */
[----:B------:R-:W-:Y:S02]  /*2d70*/  @!P1 IMAD R28, R4, 0x3, R28 ;  /* 0x00000003041c9824 */ /* 0x000fe400078e021c */
[----:B------:R1:W-:Y:S02]  /*2d80*/  @!P0 STG.E desc[UR10][R20.64], R30 ;  /* 0x0000001e14008986 */ /* 0x0003e4000c10190a */
[----:B-1----:R-:W-:-:S05]  /*2d90*/  @!P1 IMAD.WIDE.U32 R20, R28, 0x4, R18 ;  /* 0x000000041c149825 */ /* 0x002fca00078e0012 */
[----:B------:R1:W2:Y:S01]  /*2da0*/  @!P1 LDG.E R34, desc[UR10][R20.64] ;  /* 0x0000000a14229981 */ /* 0x0002a2000c1e1900 */
[----:B------:R-:W-:Y:S01]  /*2db0*/  @!P1 LEA R28, R2, R13, 0x5 ;  /* 0x0000000d021c9211 */ /* 0x000fe200078e28ff */
[C---:B------:R-:W-:Y:S01]  /*2dc0*/  IMAD R12, R4.reuse, 0x4, R12 ;  /* 0x00000004040c7824 */ /* 0x040fe200078e020c */
[C---:B------:R-:W-:Y:S01]  /*2dd0*/  IADD3 R37, PT, PT, R4.reuse, R37, R4 ;  /* 0x0000002504257210 */ /* 0x040fe20007ffe004 */
[C---:B------:R-:W-:Y:S01]  /*2de0*/  IMAD R24, R4.reuse, 0x4, R24 ;  /* 0x0000000404187824 */ /* 0x040fe200078e0218 */
[C---:B------:R-:W-:Y:S01]  /*2df0*/  LEA R23, R4.reuse, R23, 0x2 ;  /* 0x0000001704177211 */ /* 0x040fe200078e10ff */
[C---:B------:R-:W-:Y:S01]  /*2e00*/  @!P1 IMAD R28, R4.reuse, 0x3, R28 ;  /* 0x00000003041c9824 */ /* 0x040fe200078e021c */
[C---:B------:R-:W-:Y:S01]  /*2e10*/  IADD3 R37, PT, PT, R4.reuse, R37, R4 ;  /* 0x0000002504257210 */ /* 0x040fe20007ffe004 */
[C---:B------:R-:W-:Y:S01]  /*2e20*/  IMAD R25, R4.reuse, 0x4, R25 ;  /* 0x0000000404197824 */ /* 0x040fe200078e0219 */
[----:B------:R-:W-:Y:S01]  /*2e30*/  LEA R22, R4, R22, 0x2 ;  /* 0x0000001604167211 */ /* 0x000fe200078e10ff */
[----:B------:R-:W-:Y:S01]  /*2e40*/  @!P1 IMAD R28, R28, 0x2, R29 ;  /* 0x000000021c1c9824 */ /* 0x000fe200078e021d */
[----:B-1----:R-:W1:Y:S01]  /*2e50*/  @!P1 LDC.64 R20, c[0x0][0x398] ;  /* 0x0000e600ff149b82 */ /* 0x002e620000000a00 */
[----:B------:R-:W-:Y:S01]  /*2e60*/  ISETP.GE.U32.AND P0, PT, R37, 0x20, PT ;  /* 0x000000202500780c */ /* 0x000fe20003f06070 */
[C---:B------:R-:W-:Y:S01]  /*2e70*/  IMAD.WIDE.U32 R18, R4.reuse, 0x10, R18 ;  /* 0x0000001004127825 */ /* 0x040fe200078e0012 */
[C---:B------:R-:W-:Y:S01]  /*2e80*/  LEA R27, R4.reuse, R27, 0x2 ;  /* 0x0000001b041b7211 */ /* 0x040fe200078e10ff */
[----:B------:R-:W3:Y:S01]  /*2e90*/  @!P1 LDS.U16 R26, [R28] ;  /* 0x000000001c1a9984 */ /* 0x000ee20000000400 */
[----:B------:R-:W-:-:S02]  /*2ea0*/  LEA R31, R4, R31, 0x2 ;  /* 0x0000001f041f7211 */ /* 0x000fc400078e10ff */
[----:B------:R-:W-:Y:S01]  /*2eb0*/  LEA R29, R4, R29, 0x3 ;  /* 0x0000001d041d7211 */ /* 0x000fe200078e18ff */
[----:B-1----:R-:W-:-:S04]  /*2ec0*/  @!P1 IMAD.WIDE R20, R35, 0x4, R20 ;  /* 0x0000000423149825 */ /* 0x002fc800078e0214 */
[----:B------:R-:W-:Y:S02]  /*2ed0*/  IMAD R35, R4, 0x4, R35 ;  /* 0x0000000404237824 */ /* 0x000fe400078e0223 */
[----:B---3--:R-:W-:-:S05]  /*2ee0*/  @!P1 HADD2.F32 R26, -RZ, R26.H0_H0 ;  /* 0x2000001aff1a9230 */ /* 0x008fca0000004100 */
[----:B--2---:R-:W-:-:S05]  /*2ef0*/  @!P1 FADD R26, R26, R34 ;  /* 0x000000221a1a9221 */ /* 0x004fca0000000000 */
[----:B------:R-:W-:-:S04]  /*2f00*/  @!P1 F2FP.F16.F32.PACK_AB R26, RZ, R26 ;  /* 0x0000001aff1a923e */ /* 0x000fc800000000ff */
[----:B------:R-:W-:Y:S01]  /*2f10*/  PRMT R30, R26, 0x7610, R30 ;  /* 0x000076101a1e7816 */ /* 0x000fe2000000001e */
[----:B------:R-:W-:-:S04]  /*2f20*/  @!P1 HADD2.F32 R26, -RZ, R26.H0_H0 ;  /* 0x2000001aff1a9230 */ /* 0x000fc80000004100 */
[----:B------:R1:W-:Y:S04]  /*2f30*/  @!P1 STS.U16 [R28], R30 ;  /* 0x0000001e1c009388 */ /* 0x0003e80000000400 */
[----:B------:R1:W-:Y:S01]  /*2f40*/  @!P1 STG.E desc[UR10][R20.64], R26 ;  /* 0x0000001a14009986 */ /* 0x0003e2000c10190a */
[----:B------:R-:W-:Y:S05]  /*2f50*/  @!P0 BRA `(.L_x_48) ;  /* 0xfffffff8009c8947 */ /* 0x000fea000383ffff */
.L_x_39:
[----:B------:R-:W-:Y:S05]  /*2f60*/  BSYNC.RECONVERGENT B1 ;  /* 0x0000000000017941 */ /* 0x000fea0003800200 */
.L_x_38:
[----:B0-----:R-:W-:-:S05]  /*2f70*/  IMAD.IADD R12, R2, 0x1, R9 ;  /* 0x00000001020c7824 */ /* 0x001fca00078e0209 */
[----:B------:R-:W-:-:S13]  /*2f80*/  ISETP.GT.U32.AND P0, PT, R12, 0x3f, PT ;  /* 0x0000003f0c00780c */ /* 0x000fda0003f04070 */
[----:B------:R-:W-:Y:S05]  /*2f90*/  @P0 EXIT ;  /* 0x000000000000094d */ /* 0x000fea0003800000 */
[----:B------:R-:W-:Y:S01]  /*2fa0*/  ISETP.GT.U32.AND P0, PT, R3, 0x1f, PT ;  /* 0x0000001f0300780c */ /* 0x000fe20003f04070 */
[----:B------:R-:W-:-:S12]  /*2fb0*/  BSSY.RECONVERGENT B1, `(.L_x_49) ;  /* 0x00000c4000017945 */ /* 0x000fd80003800200 */
[----:B------:R-:W-:Y:S05]  /*2fc0*/  @P0 BRA `(.L_x_50) ;  /* 0x0000000c00080947 */ /* 0x000fea0003800000 */
[----:B-1----:R-:W-:Y:S01]  /*2fd0*/  IADD3 R21, PT, PT, R10, 0x1, RZ ;  /* 0x000000010a157810 */ /* 0x002fe20007ffe0ff */
[----:B------:R-:W-:Y:S01]  /*2fe0*/  BSSY.RECONVERGENT B0, `(.L_x_51) ;  /* 0x0000054000007945 */ /* 0x000fe20003800200 */
[----:B------:R-:W-:Y:S01]  /*2ff0*/  VIADD R13, R12, UR6 ;  /* 0x000000060c0d7c36 */ /* 0x000fe20008000000 */
[----:B------:R-:W-:Y:S02]  /*3000*/  MOV R11, R3 ;  /* 0x00000003000b7202 */ /* 0x000fe40000000f00 */
[----:B------:R-:W-:-:S13]  /*3010*/  LOP3.LUT P0, R21, R21, 0x3, RZ, 0xc0, !PT ;  /* 0x0000000315157812 */ /* 0x000fda000780c0ff */
[----:B------:R-:W-:Y:S05]  /*3020*/  @!P0 BRA `(.L_x_52) ;  /* 0x00000004003c8947 */ /* 0x000fea0003800000 */
[----:B------:R-:W-:Y:S01]  /*3030*/  ISETP.GE.AND P0, PT, R8, R5, PT ;  /* 0x000000050800720c */ /* 0x000fe20003f06270 */
[----:B------:R-:W-:Y:S01]  /*3040*/  BSSY.RECONVERGENT B2, `(.L_x_53) ;  /* 0x0000017000027945 */ /* 0x000fe20003800200 */
[----:B------:R-:W-:Y:S02]  /*3050*/  ISETP.NE.AND P1, PT, R21, 0x1, PT ;  /* 0x000000011500780c */ /* 0x000fe40003f25270 */
[----:B------:R-:W-:-:S13]  /*3060*/  ISETP.GE.OR P0, PT, R13, R6, P0 ;  /* 0x000000060d00720c */ /* 0x000fda0000706670 */
[----:B------:R-:W-:Y:S05]  /*3070*/  @P0 BRA `(.L_x_54) ;  /* 0x00000000004c0947 */ /* 0x000fea0003800000 */
[----:B------:R-:W0:Y:S02]  /*3080*/  LDC.64 R16, c[0x0][0x390] ;  /* 0x0000e400ff107b82 */ /* 0x000e240000000a00 */
[----:B0-----:R-:W-:-:S06]  /*3090*/  IMAD.WIDE.U32 R18, R8, 0x4, R16 ;  /* 0x0000000408127825 */ /* 0x001fcc00078e0010 */
[----:B------:R-:W0:Y:S01]  /*30a0*/  S2UR UR5, SR_CgaCtaId ;  /* 0x00000000000579c3 */ /* 0x000e220000008800 */
[----:B------:R-:W2:Y:S01]  /*30b0*/  LDG.E R19, desc[UR10][R18.64] ;  /* 0x0000000a12137981 */ /* 0x000ea2000c1e1900 */
[----:B------:R-:W-:Y:S01]  /*30c0*/  UMOV UR4, 0x400 ;  /* 0x0000040000047882 */ /* 0x000fe20000000000 */
[----:B------:R-:W-:Y:S01]  /*30d0*/  IMAD R11, R12, 0x20, R3 ;  /* 0x000000200c0b7824 */ /* 0x000fe200078e0203 */
[----:B------:R-:W-:-:S04]  /*30e0*/  UIADD3 UR4, UPT, UPT, UR4, 0x1800, URZ ;  /* 0x0000180004047890 */ /* 0x000fc8000fffe0ff */
[----:B------:R-:W1:Y:S01]  /*30f0*/  LDC.64 R16, c[0x0][0x398] ;  /* 0x0000e600ff107b82 */ /* 0x000e620000000a00 */
[----:B0-----:R-:W-:-:S06]  /*3100*/  ULEA UR4, UR5, UR4, 0x18 ;  /* 0x0000000405047291 */ /* 0x001fcc000f8ec0ff */
[----:B------:R-:W-:-:S05]  /*3110*/  LEA R11, R11, UR4, 0x1 ;  /* 0x000000040b0b7c11 */ /* 0x000fca000f8e08ff */
[----:B------:R-:W0:Y:S02]  /*3120*/  LDS.U16 R20, [R11] ;  /* 0x000000000b147984 */ /* 0x000e240000000400 */
[----:B0-----:R-:W-:-:S05]  /*3130*/  HADD2.F32 R20, -RZ, R20.H0_H0 ;  /* 0x20000014ff147230 */ /* 0x001fca0000004100 */
[----:B--2---:R-:W-:Y:S01]  /*3140*/  FADD R20, R20, R19 ;  /* 0x0000001314147221 */ /* 0x004fe20000000000 */
[----:B------:R-:W-:-:S04]  /*3150*/  IMAD R19, R13, R5, R8 ;  /* 0x000000050d137224 */ /* 0x000fc800078e0208 */
[----:B------:R-:W-:Y:S01]  /*3160*/  F2FP.F16.F32.PACK_AB R20, RZ, R20 ;  /* 0x00000014ff14723e */ /* 0x000fe200000000ff */
[----:B-1----:R-:W-:-:S04]  /*3170*/  IMAD.WIDE R16, R19, 0x4, R16 ;  /* 0x0000000413107825 */ /* 0x002fc800078e0210 */
[----:B------:R-:W-:Y:S01]  /*3180*/  HADD2.F32 R19, -RZ, R20.H0_H0 ;  /* 0x20000014ff137230 */ /* 0x000fe20000004100 */
[----:B------:R0:W-:Y:S04]  /*3190*/  STS.U16 [R11], R20 ;  /* 0x000000140b007388 */ /* 0x0001e80000000400 */
[----:B------:R0:W-:Y:S02]  /*31a0*/  STG.E desc[UR10][R16.64], R19 ;  /* 0x0000001310007986 */ /* 0x0001e4000c10190a */
.L_x_54:
[----:B------:R-:W-:Y:S05]  /*31b0*/  BSYNC.RECONVERGENT B2 ;  /* 0x0000000000027941 */ /* 0x000fea0003800200 */
.L_x_53:
[----:B0-----:R-:W-:Y:S01]  /*31c0*/  MOV R11, R7 ;  /* 0x00000007000b7202 */ /* 0x001fe20000000f00 */
[----:B------:R-:W-:Y:S06]  /*31d0*/  @!P1 BRA `(.L_x_52) ;  /* 0x0000000000d09947 */ /* 0x000fec0003800000 */
[----:B------:R-:W-:Y:S01]  /*31e0*/  IMAD.IADD R22, R8, 0x1, R4 ;  /* 0x0000000108167824 */ /* 0x000fe200078e0204 */
[----:B------:R-:W-:Y:S01]  /*31f0*/  BSSY.RECONVERGENT B2, `(.L_x_55) ;  /* 0x0000018000027945 */ /* 0x000fe20003800200 */
[----:B------:R-:W-:Y:S02]  /*3200*/  ISETP.NE.AND P1, PT, R21, 0x2, PT ;  /* 0x000000021500780c */ /* 0x000fe40003f25270 */
[----:B------:R-:W-:Y:S02]  /*3210*/  IADD3 R11, PT, PT, R7, R4, RZ ;  /* 0x00000004070b7210 */ /* 0x000fe40007ffe0ff */
[----:B------:R-:W-:-:S04]  /*3220*/  ISETP.GE.AND P0, PT, R22, R5, PT ;  /* 0x000000051600720c */ /* 0x000fc80003f06270 */
[----:B------:R-:W-:-:S13]  /*3230*/  ISETP.GE.OR P0, PT, R13, R6, P0 ;  /* 0x000000060d00720c */ /* 0x000fda0000706670 */
[----:B------:R-:W-:Y:S05]  /*3240*/  @P0 BRA `(.L_x_56) ;  /* 0x0000000000480947 */ /* 0x000fea0003800000 */
[----:B------:R-:W2:Y:S01]  /*3250*/  LDG.E R20, desc[UR10][R14.64] ;  /* 0x0000000a0e147981 */ /* 0x000ea2000c1e1900 */
[----:B------:R-:W0:Y:S01]  /*3260*/  S2UR UR5, SR_CgaCtaId ;  /* 0x00000000000579c3 */ /* 0x000e220000008800 */
[----:B------:R-:W-:Y:S01]  /*3270*/  UMOV UR4, 0x400 ;  /* 0x0000040000047882 */ /* 0x000fe20000000000 */
[----:B------:R-:W-:Y:S01]  /*3280*/  IMAD R16, R12, 0x20, R7 ;  /* 0x000000200c107824 */ /* 0x000fe200078e0207 */
[----:B------:R-:W-:Y:S01]  /*3290*/  UIADD3 UR4, UPT, UPT, UR4, 0x1800, URZ ;  /* 0x0000180004047890 */ /* 0x000fe2000fffe0ff */
[----:B------:R-:W-:-:S03]  /*32a0*/  IMAD R21, R13, R5, R22 ;  /* 0x000000050d157224 */ /* 0x000fc600078e0216 */
[----:B0-----:R-:W-:-:S06]  /*32b0*/  ULEA UR4, UR5, UR4, 0x18 ;  /* 0x0000000405047291 */ /* 0x001fcc000f8ec0ff */
[----:B------:R-:W-:Y:S02]  /*32c0*/  LEA R18, R16, UR4, 0x1 ;  /* 0x0000000410127c11 */ /* 0x000fe4000f8e08ff */
[----:B------:R-:W0:Y:S03]  /*32d0*/  LDC.64 R16, c[0x0][0x398] ;  /* 0x0000e600ff107b82 */ /* 0x000e260000000a00 */
[----:B------:R-:W1:Y:S01]  /*32e0*/  LDS.U16 R19, [R18] ;  /* 0x0000000012137984 */ /* 0x000e620000000400 */
[----:B0-----:R-:W-:-:S04]  /*32f0*/  IMAD.WIDE R16, R21, 0x4, R16 ;  /* 0x0000000415107825 */ /* 0x001fc800078e0210 */
[----:B-1----:R-:W-:-:S05]  /*3300*/  HADD2.F32 R19, -RZ, R19.H0_H0 ;  /* 0x20000013ff137230 */ /* 0x002fca0000004100 */
[----:B--2---:R-:W-:-:S05]  /*3310*/  FADD R19, R19, R20 ;  /* 0x0000001413137221 */ /* 0x004fca0000000000 */
[----:B------:R-:W-:-:S04]  /*3320*/  F2FP.F16.F32.PACK_AB R19, RZ, R19 ;  /* 0x00000013ff13723e */ /* 0x000fc800000000ff */
[----:B------:R-:W-:Y:S01]  /*3330*/  PRMT R20, R19, 0x7610, R20 ;  /* 0x0000761013147816 */ /* 0x000fe20000000014 */
[----:B------:R-:W-:-:S04]  /*3340*/  HADD2.F32 R19, -RZ, R19.H0_H0 ;  /* 0x20000013ff137230 */ /* 0x000fc80000004100 */
[----:B------:R0:W-:Y:S04]  /*3350*/  STS.U16 [R18], R20 ;  /* 0x0000001412007388 */ /* 0x0001e80000000400 */
[----:B------:R0:W-:Y:S02]  /*3360*/  STG.E desc[UR10][R16.64], R19 ;  /* 0x0000001310007986 */ /* 0x0001e4000c10190a */
.L_x_56:
[----:B------:R-:W-:Y:S05]  /*3370*/  BSYNC.RECONVERGENT B2 ;  /* 0x0000000000027941 */ /* 0x000fea0003800200 */
.L_x_55:
[----:B------:R-:W-:Y:S05]  /*3380*/  @!P1 BRA `(.L_x_52) ;  /* 0x0000000000649947 */ /* 0x000fea0003800000 */
[----:B------:R-:W-:Y:S01]  /*3390*/  IADD3 R22, PT, PT, R22, R4, RZ ;  /* 0x0000000416167210 */ /* 0x000fe20007ffe0ff */
[----:B------:R-:W-:Y:S03]  /*33a0*/  BSSY.RECONVERGENT B2, `(.L_x_57) ;  /* 0x0000016000027945 */ /* 0x000fe60003800200 */
[----:B------:R-:W-:-:S04]  /*33b0*/  ISETP.GE.AND P0, PT, R22, R5, PT ;  /* 0x000000051600720c */ /* 0x000fc80003f06270 */
[----:B------:R-:W-:-:S13]  /*33c0*/  ISETP.GE.OR P0, PT, R13, R6, P0 ;  /* 0x000000060d00720c */ /* 0x000fda0000706670 */
[----:B------:R-:W-:Y:S05]  /*33d0*/  @P0 BRA `(.L_x_58) ;  /* 0x0000000000480947 */ /* 0x000fea0003800000 */
[----:B0-----:R-:W-:-:S06]  /*33e0*/  IMAD.WIDE R16, R4, 0x4, R14 ;  /* 0x0000000404107825 */ /* 0x001fcc00078e020e */
[----:B------:R0:W2:Y:S01]  /*33f0*/  LDG.E R16, desc[UR10][R16.64] ;  /* 0x0000000a10107981 */ /* 0x0000a2000c1e1900 */
[----:B------:R-:W1:Y:S01]  /*3400*/  S2UR UR5, SR_CgaCtaId ;  /* 0x00000000000579c3 */ /* 0x000e620000008800 */
[----:B------:R-:W-:Y:S01]  /*3410*/  UMOV UR4, 0x400 ;  /* 0x0000040000047882 */ /* 0x000fe20000000000 */
[----:B------:R-:W-:Y:S01]  /*3420*/  IMAD R14, R12, 0x20, R11 ;  /* 0x000000200c0e7824 */ /* 0x000fe200078e020b */
[----:B------:R-:W-:Y:S01]  /*3430*/  UIADD3 UR4, UPT, UPT, UR4, 0x1800, URZ ;  /* 0x0000180004047890 */ /* 0x000fe2000fffe0ff */
[----:B0-----:R-:W-:-:S03]  /*3440*/  IMAD R17, R13, R5, R22 ;  /* 0x000000050d117224 */ /* 0x001fc600078e0216 */
[----:B-1----:R-:W-:-:S06]  /*3450*/  ULEA UR4, UR5, UR4, 0x18 ;  /* 0x0000000405047291 */ /* 0x002fcc000f8ec0ff */
[----:B------:R-:W-:Y:S02]  /*3460*/  LEA R18, R14, UR4, 0x1 ;  /* 0x000000040e127c11 */ /* 0x000fe4000f8e08ff */
[----:B------:R-:W0:Y:S03]  /*3470*/  LDC.64 R14, c[0x0][0x398] ;  /* 0x0000e600ff0e7b82 */ /* 0x000e260000000a00 */
[----:B------:R-:W1:Y:S01]  /*3480*/  LDS.U16 R19, [R18] ;  /* 0x0000000012137984 */ /* 0x000e620000000400 */
[----:B0-----:R-:W-:-:S04]  /*3490*/  IMAD.WIDE R14, R17, 0x4, R14 ;  /* 0x00000004110e7825 */ /* 0x001fc800078e020e */
[----:B-1----:R-:W-:-:S05]  /*34a0*/  HADD2.F32 R19, -RZ, R19.H0_H0 ;  /* 0x20000013ff137230 */ /* 0x002fca0000004100 */
[----:B--2---:R-:W-:-:S05]  /*34b0*/  FADD R19, R19, R16 ;  /* 0x0000001013137221 */ /* 0x004fca0000000000 */
[----:B------:R-:W-:-:S05]  /*34c0*/  F2FP.F16.F32.PACK_AB R19, RZ, R19 ;  /* 0x00000013ff13723e */ /* 0x000fca00000000ff */
[----:B------:R-:W-:Y:S01]  /*34d0*/  HADD2.F32 R17, -RZ, R19.H0_H0 ;  /* 0x20000013ff117230 */ /* 0x000fe20000004100 */
[----:B------:R1:W-:Y:S04]  /*34e0*/  STS.U16 [R18], R19 ;  /* 0x0000001312007388 */ /* 0x0003e80000000400 */
[----:B------:R1:W-:Y:S02]  /*34f0*/  STG.E desc[UR10][R14.64], R17 ;  /* 0x000000110e007986 */ /* 0x0003e4000c10190a */
.L_x_58:
[----:B------:R-:W-:Y:S05]  /*3500*/  BSYNC.RECONVERGENT B2 ;  /* 0x0000000000027941 */ /* 0x000fea0003800200 */
.L_x_57:
[----:B------:R-:W-:-:S07]  /*3510*/  IADD3 R11, PT, PT, R11, R4, RZ ;  /* 0x000000040b0b7210 */ /* 0x000fce0007ffe0ff */
.L_x_52:
[----:B------:R-:W-:Y:S05]  /*3520*/  BSYNC.RECONVERGENT B0 ;  /* 0x0000000000007941 */ /* 0x000fea0003800200 */
.L_x_51:
[----:B------:R-:W-:-:S13]  /*3530*/  ISETP.GE.U32.AND P0, PT, R10, 0x3, PT ;  /* 0x000000030a00780c */ /* 0x000fda0003f06070 */
[----:B------:R-:W-:Y:S05]  /*3540*/  @!P0 BRA `(.L_x_50) ;  /* 0x0000000400a88947 */ /* 0x000fea0003800000 */
[----:B------:R-:W2:Y:S01]  /*3550*/  S2UR UR5, SR_CgaCtaId ;  /* 0x00000000000579c3 */ /* 0x000ea20000008800 */
[----:B------:R-:W3:Y:S01]  /*3560*/  LDCU.64 UR8, c[0x0][0x390] ;  /* 0x00007200ff0877ac */ /* 0x000ee20008000a00 */
[----:B-1----:R-:W-:Y:S01]  /*3570*/  IMAD R15, R0, 0x20, R11 ;  /* 0x00000020000f7824 */ /* 0x002fe200078e020b */
[----:B------:R-:W-:Y:S01]  /*3580*/  MOV R35, R11 ;  /* 0x0000000b00237202 */ /* 0x000fe20000000f00 */
[----:B------:R-:W-:Y:S02]  /*3590*/  UMOV UR4, 0x400 ;  /* 0x0000040000047882 */ /* 0x000fe40000000000 */
[--C-:B------:R-:W-:Y:S01]  /*35a0*/  IMAD R25, R13, R5, R15.reuse ;  /* 0x000000050d197224 */ /* 0x100fe200078e020f */
[----:B------:R-:W-:Y:S01]  /*35b0*/  UIADD3 UR4, UPT, UPT, UR4, 0x1800, URZ ;  /* 0x0000180004047890 */ /* 0x000fe2000fffe0ff */
[----:B0-----:R-:W0:Y:S01]  /*35c0*/  LDC.64 R16, c[0x0][0x3a0] ;  /* 0x0000e800ff107b82 */ /* 0x001e220000000a00 */
[----:B------:R-:W-:Y:S01]  /*35d0*/  IMAD.IADD R14, R15, 0x1, R4 ;  /* 0x000000010f0e7824 */ /* 0x000fe200078e0204 */
[C---:B------:R-:W-:Y:S01]  /*35e0*/  LEA R22, R4.reuse, R15, 0x1 ;  /* 0x0000000f04167211 */ /* 0x040fe200078e08ff */
[----:B------:R-:W-:-:S02]  /*35f0*/  IMAD R24, R4, 0x3, R15 ;  /* 0x0000000304187824 */ /* 0x000fc400078e020f */
[----:B------:R-:W-:Y:S02]  /*3600*/  IMAD R23, R13, R5, R14 ;  /* 0x000000050d177224 */ /* 0x000fe400078e020e */
[C-C-:B------:R-:W-:Y:S02]  /*3610*/  IMAD R29, R4.reuse, 0x2, R25.reuse ;  /* 0x00000002041d7824 */ /* 0x140fe400078e0219 */
[----:B------:R-:W-:Y:S02]  /*3620*/  IMAD R31, R4, 0x3, R25 ;  /* 0x00000003041f7824 */ /* 0x000fe400078e0219 */
[----:B---3--:R-:W-:Y:S01]  /*3630*/  IMAD.U32 R18, RZ, RZ, UR8 ;  /* 0x00000008ff127e24 */ /* 0x008fe2000f8e00ff */
[----:B------:R-:W-:Y:S01]  /*3640*/  MOV R19, UR9 ;  /* 0x0000000900137c02 */ /* 0x000fe20008000f00 */
[----:B--2---:R-:W-:-:S06]  /*3650*/  ULEA UR4, UR5, UR4, 0x18 ;  /* 0x0000000405047291 */ /* 0x004fcc000f8ec0ff */
[----:B------:R-:W-:-:S07]  /*3660*/  MOV R27, UR4 ;  /* 0x00000004001b7c02 */ /* 0x000fce0008000f00 */
.L_x_59:
[----:B0-----:R-:W-:Y:S01]  /*3670*/  IMAD.MOV.U32 R5, RZ, RZ, R17 ;  /* 0x000000ffff057224 */ /* 0x001fe200078e0011 */
[----:B------:R-:W-:-:S04]  /*3680*/  MOV R6, R16 ;  /* 0x0000001000067202 */ /* 0x000fc80000000f00 */
[----:B------:R-:W-:-:S04]  /*3690*/  ISETP.GE.AND P0, PT, R15, R5, PT ;  /* 0x000000050f00720c */ /* 0x000fc80003f06270 */
[----:B------:R-:W-:-:S13]  /*36a0*/  ISETP.GE.OR P0, PT, R13, R6, P0 ;  /* 0x000000060d00720c */ /* 0x000fda0000706670 */
[----:B--2---:R-:W-:Y:S01]  /*36b0*/  @!P0 IMAD R37, R0, 0x20, R11 ;  /* 0x0000002000258824 */ /* 0x004fe200078e020b */
[----:B------:R-:W-:Y:S01]  /*36c0*/  ISETP.GE.AND P1, PT, R14, R5, PT ;  /* 0x000000050e00720c */ /* 0x000fe20003f26270 */
[----:B------:R-:W0:Y:S02]  /*36d0*/  @!P0 LDC.64 R20, c[0x0][0x398] ;  /* 0x0000e600ff148b82 */ /* 0x000e240000000a00 */
[----:B------:R-:W-:-:S06]  /*36e0*/  @!P0 IMAD.WIDE.U32 R36, R37, 0x4, R18 ;  /* 0x0000000425248825 */ /* 0x000fcc00078e0012 */
[----:B------:R-:W2:Y:S01]  /*36f0*/  @!P0 LDG.E R37, desc[UR10][R36.64] ;  /* 0x0000000a24258981 */ /* 0x000ea2000c1e1900 */
[----:B------:R-:W-:Y:S02]  /*3700*/  @!P0 LEA R28, R12, R11, 0x5 ;  /* 0x0000000b0c1c8211 */ /* 0x000fe400078e28ff */
[----:B------:R-:W-:-:S03]  /*3710*/  ISETP.GE.OR P1, PT, R13, R6, P1 ;  /* 0x000000060d00720c */ /* 0x000fc60000f26670 */
[----:B------:R-:W-:-:S05]  /*3720*/  @!P0 IMAD.U32 R28, R28, 0x2, R27 ;  /* 0x000000021c1c8824 */ /* 0x000fca00078e001b */
[----:B------:R-:W1:Y:S05]  /*3730*/  @!P0 LDS.U16 R26, [R28] ;  /* 0x000000001c1a8984 */ /* 0x000e6a0000000400 */
[----:B------:R-:W-:Y:S01]  /*3740*/  @!P1 IADD3 R34, PT, PT, R4, R11, RZ ;  /* 0x0000000b04229210 */ /* 0x000fe20007ffe0ff */
[----:B0-----:R-:W-:-:S04]  /*3750*/  @!P0 IMAD.WIDE R20, R25, 0x4, R20 ;  /* 0x0000000419148825 */ /* 0x001fc800078e0214 */
[----:B-1----:R-:W-:-:S05]  /*3760*/  @!P0 HADD2.F32 R26, -RZ, R26.H0_H0 ;  /* 0x2000001aff1a8230 */ /* 0x002fca0000004100 */
[----:B--2---:R-:W-:Y:S01]  /*3770*/  @!P0 FADD R26, R26, R37 ;  /* 0x000000251a1a8221 */ /* 0x004fe20000000000 */
[----:B------:R-:W-:-:S04]  /*3780*/  @!P1 IMAD R37, R0, 0x20, R34 ;  /* 0x0000002000259824 */ /* 0x000fc800078e0222 */
[----:B------:R-:W-:Y:S01]  /*3790*/  @!P0 F2FP.F16.F32.PACK_AB R26, RZ, R26 ;  /* 0x0000001aff1a823e */ /* 0x000fe200000000ff */
[----:B------:R-:W-:-:S04]  /*37a0*/  @!P1 IMAD.WIDE.U32 R36, R37, 0x4, R18 ;  /* 0x0000000425249825 */ /* 0x000fc800078e0012 */
[----:B------:R-:W-:-:S05]  /*37b0*/  @!P0 HADD2.F32 R30, -RZ, R26.H0_H0 ;  /* 0x2000001aff1e8230 */ /* 0x000fca0000004100 */
[----:B------:R0:W-:Y:S04]  /*37c0*/  @!P0 STG.E desc[UR10][R20.64], R30 ;  /* 0x0000001e14008986 */ /* 0x0001e8000c10190a */
[----:B------:R1:W2:Y:S01]  /*37d0*/  @!P1 LDG.E R36, desc[UR10][R36.64] ;  /* 0x0000000a24249981 */ /* 0x0002a2000c1e1900 */
[----:B------:R-:W-:Y:S02]  /*37e0*/  @!P1 LEA R34, R12, R34, 0x5 ;  /* 0x000000220c229211 */ /* 0x000fe400078e28ff */
[----:B0-----:R-:W-:-:S03]  /*37f0*/  PRMT R21, R26, 0x7610, R21 ;  /* 0x000076101a157816 */ /* 0x001fc60000000015 */
[----:B------:R-:W-:Y:S02]  /*3800*/  @!P1 IMAD R26, R34, 0x2, R27 ;  /* 0x00000002221a9824 */ /* 0x000fe400078e021b */
[----:B------:R0:W-:Y:S01]  /*3810*/  @!P0 STS.U16 [R28], R21 ;  /* 0x000000151c008388 */ /* 0x0001e20000000400 */
[----:B------:R-:W-:-:S03]  /*3820*/  ISETP.GE.AND P0, PT, R22, R5, PT ;  /* 0x000000051600720c */ /* 0x000fc60003f06270 */
[----:B------:R-:W3:Y:S01]  /*3830*/  @!P1 LDS.U16 R34, [R26] ;  /* 0x000000001a229984 */ /* 0x000ee20000000400 */
[----:B------:R-:W-:Y:S01]  /*3840*/  ISETP.GE.OR P0, PT, R13, R6, P0 ;  /* 0x000000060d00720c */ /* 0x000fe20000706670 */
[----:B0-----:R-:W0:-:S12]  /*3850*/  @!P1 LDC.64 R20, c[0x0][0x398] ;  /* 0x0000e600ff149b82 */ /* 0x001e180000000a00 */
[----:B-1----:R-:W-:-:S05]  /*3860*/  @!P0 LEA R37, R0, R11, 0x5 ;  /* 0x0000000b00258211 */ /* 0x002fca00078e28ff */
[----:B------:R-:W-:Y:S02]  /*3870*/  @!P0 IMAD R37, R4, 0x2, R37 ;  /* 0x0000000204258824 */ /* 0x000fe400078e0225 */
[----:B0-----:R-:W-:-:S04]  /*3880*/  @!P1 IMAD.WIDE R20, R23, 0x4, R20 ;  /* 0x0000000417149825 */ /* 0x001fc800078e0214 */
[----:B---3--:R-:W-:-:S05]  /*3890*/  @!P1 HADD2.F32 R34, -RZ, R34.H0_H0 ;  /* 0x20000022ff229230 */ /* 0x008fca0000004100 */
[----:B--2---:R-:W-:Y:S01]  /*38a0*/  @!P1 FADD R30, R34, R36 ;  /* 0x00000024221e9221 */ /* 0x004fe20000000000 */
[----:B------:R-:W-:-:S04]  /*38b0*/  @!P0 IMAD.WIDE.U32 R36, R37, 0x4, R18 ;  /* 0x0000000425248825 */ /* 0x000fc800078e0012 */
[----:B------:R-:W-:-:S05]  /*38c0*/  @!P1 F2FP.F16.F32.PACK_AB R30, RZ, R30 ;  /* 0x0000001eff1e923e */ /* 0x000fca00000000ff */
[----:B------:R-:W-:-:S05]  /*38d0*/  @!P1 HADD2.F32 R34, -RZ, R30.H0_H0 ;  /* 0x2000001eff229230 */ /* 0x000fca0000004100 */
[----:B------:R0:W-:Y:S04]  /*38e0*/  @!P1 STG.E desc[UR10][R20.64], R34 ;  /* 0x0000002214009986 */ /* 0x0001e8000c10190a */
[----:B------:R1:W2:Y:S01]  /*38f0*/  @!P0 LDG.E R36, desc[UR10][R36.64] ;  /* 0x0000000a24248981 */ /* 0x0002a2000c1e1900 */
[----:B------:R-:W-:-:S05]  /*3900*/  @!P0 LEA R28, R12, R11, 0x5 ;  /* 0x0000000b0c1c8211 */ /* 0x000fca00078e28ff */
[----:B------:R-:W-:Y:S01]  /*3910*/  @!P0 IMAD R28, R4, 0x2, R28 ;  /* 0x00000002041c8824 */ /* 0x000fe200078e021c */
[----:B0-----:R-:W-:-:S04]  /*3920*/  PRMT R21, R30, 0x7610, R21 ;  /* 0x000076101e157816 */ /* 0x001fc80000000015 */
[----:B------:R-:W-:Y:S01]  /*3930*/  @!P0 LEA R28, R28, R27, 0x1 ;  /* 0x0000001b1c1c8211 */ /* 0x000fe200078e08ff */
[----:B------:R0:W-:Y:S01]  /*3940*/  @!P1 STS.U16 [R26], R21 ;  /* 0x000000151a009388 */ /* 0x0001e20000000400 */
[----:B------:R-:W-:-:S03]  /*3950*/  ISETP.GE.AND P1, PT, R24, R5, PT ;  /* 0x000000051800720c */ /* 0x000fc60003f26270 */
[----:B------:R-:W3:Y:S01]  /*3960*/  @!P0 LDS.U16 R30, [R28] ;  /* 0x000000001c1e8984 */ /* 0x000ee20000000400 */
[----:B------:R-:W-:Y:S01]  /*3970*/  ISETP.GE.OR P1, PT, R13, R6, P1 ;  /* 0x000000060d00720c */ /* 0x000fe20000f26670 */
[----:B0-----:R-:W0:-:S12]  /*3980*/  @!P0 LDC.64 R20, c[0x0][0x398] ;  /* 0x0000e600ff148b82 */ /* 0x001e180000000a00 */
[----:B-1----:R-:W-:-:S04]  /*3990*/  @!P1 IMAD R37, R0, 0x20, R11 ;  /* 0x0000002000259824 */ /* 0x002fc800078e020b */
        /* <DEDUP_REMOVED lines=8> */
[----:B------:R-:W2:Y:S01]  /*3a20*/  @!P1 LDG.E R36, desc[UR10][R36.64] ;  /* 0x0000000a24249981 */ /* 0x000ea2000c1e1900 */
[----:B------:R-:W-:Y:S01]  /*3a30*/  @!P1 LEA R26, R12, R11, 0x5 ;  /* 0x0000000b0c1a9211 */ /* 0x000fe200078e28ff */
[C---:B------:R-:W-:Y:S01]  /*3a40*/  IMAD R14, R4.reuse, 0x4, R14 ;  /* 0x00000004040e7824 */ /* 0x040fe200078e020e */
[C---:B------:R-:W-:Y:S01]  /*3a50*/  IADD3 R35, PT, PT, R4.reuse, R35, R4 ;  /* 0x0000002304237210 */ /* 0x040fe20007ffe004 */
[C---:B------:R-:W-:Y:S01]  /*3a60*/  IMAD R24, R4.reuse, 0x4, R24 ;  /* 0x0000000404187824 */ /* 0x040fe200078e0218 */
[C---:B------:R-:W-:Y:S01]  /*3a70*/  LEA R15, R4.reuse, R15, 0x2 ;  /* 0x0000000f040f7211 */ /* 0x040fe200078e10ff */
[C---:B------:R-:W-:Y:S01]  /*3a80*/  @!P1 IMAD R26, R4.reuse, 0x3, R26 ;  /* 0x00000003041a9824 */ /* 0x040fe200078e021a */
[C---:B------:R-:W-:Y:S01]  /*3a90*/  IADD3 R35, PT, PT, R4.reuse, R35, R4 ;  /* 0x0000002304237210 */ /* 0x040fe20007ffe004 */
[----:B------:R-:W-:Y:S01]  /*3aa0*/  IMAD R23, R4, 0x4, R23 ;  /* 0x0000000404177824 */ /* 0x000fe200078e0217 */
[----:B0-----:R-:W-:Y:S01]  /*3ab0*/  PRMT R21, R30, 0x7610, R21 ;  /* 0x000076101e157816 */ /* 0x001fe20000000015 */
[----:B------:R-:W-:Y:S01]  /*3ac0*/  @!P1 IMAD R26, R26, 0x2, R27 ;  /* 0x000000021a1a9824 */ /* 0x000fe200078e021b */
[C---:B------:R-:W-:Y:S01]  /*3ad0*/  LEA R22, R4.reuse, R22, 0x2 ;  /* 0x0000001604167211 */ /* 0x040fe200078e10ff */
[C---:B------:R-:W-:Y:S01]  /*3ae0*/  IMAD.WIDE.U32 R18, R4.reuse, 0x10, R18 ;  /* 0x0000001004127825 */ /* 0x040fe200078e0012 */
[----:B------:R-:W-:Y:S01]  /*3af0*/  LEA R25, R4, R25, 0x2 ;  /* 0x0000001904197211 */ /* 0x000fe200078e10ff */
[----:B------:R0:W-:Y:S01]  /*3b00*/  @!P0 STS.U16 [R28], R21 ;  /* 0x000000151c008388 */ /* 0x0001e20000000400 */
[----:B------:R-:W-:-:S02]  /*3b10*/  ISETP.GE.U32.AND P0, PT, R35, 0x20, PT ;  /* 0x000000202300780c */ /* 0x000fc40003f06070 */
[C---:B------:R-:W-:Y:S01]  /*3b20*/  LEA R29, R4.reuse, R29, 0x2 ;  /* 0x0000001d041d7211 */ /* 0x040fe200078e10ff */
[----:B------:R-:W1:Y:S01]  /*3b30*/  @!P1 LDS.U16 R30, [R26] ;  /* 0x000000001a1e9984 */ /* 0x000e620000000400 */
[----:B------:R-:W-:Y:S01]  /*3b40*/  LEA R27, R4, R27, 0x3 ;  /* 0x0000001b041b7211 */ /* 0x000fe200078e18ff */
[----:B0-----:R-:W0:Y:S02]  /*3b50*/  @!P1 LDC.64 R20, c[0x0][0x398] ;  /* 0x0000e600ff149b82 */ /* 0x001e240000000a00 */
[----:B0-----:R-:W-:-:S04]  /*3b60*/  @!P1 IMAD.WIDE R20, R31, 0x4, R20 ;  /* 0x000000041f149825 */ /* 0x001fc800078e0214 */
[----:B------:R-:W-:Y:S02]  /*3b70*/  IMAD R31, R4, 0x4, R31 ;  /* 0x00000004041f7824 */ /* 0x000fe400078e021f */
[----:B-1----:R-:W-:-:S05]  /*3b80*/  @!P1 HADD2.F32 R30, -RZ, R30.H0_H0 ;  /* 0x2000001eff1e9230 */ /* 0x002fca0000004100 */
[----:B--2---:R-:W-:-:S05]  /*3b90*/  @!P1 FADD R30, R30, R36 ;  /* 0x000000241e1e9221 */ /* 0x004fca0000000000 */
[----:B------:R-:W-:-:S05]  /*3ba0*/  @!P1 F2FP.F16.F32.PACK_AB R30, RZ, R30 ;  /* 0x0000001eff1e923e */ /* 0x000fca00000000ff */
[----:B------:R-:W-:Y:S01]  /*3bb0*/  @!P1 HADD2.F32 R37, -RZ, R30.H0_H0 ;  /* 0x2000001eff259230 */ /* 0x000fe20000004100 */
[----:B------:R2:W-:Y:S04]  /*3bc0*/  @!P1 STS.U16 [R26], R30 ;  /* 0x0000001e1a009388 */ /* 0x0005e80000000400 */
[----:B------:R2:W-:Y:S01]  /*3bd0*/  @!P1 STG.E desc[UR10][R20.64], R37 ;  /* 0x0000002514009986 */ /* 0x0005e2000c10190a */
[----:B------:R-:W-:Y:S05]  /*3be0*/  @!P0 BRA `(.L_x_59) ;  /* 0xfffffff800a08947 */ /* 0x000fea000383ffff */
.L_x_50:
[----:B------:R-:W-:Y:S05]  /*3bf0*/  BSYNC.RECONVERGENT B1 ;  /* 0x0000000000017941 */ /* 0x000fea0003800200 */
.L_x_49:
[----:B------:R-:W-:-:S05]  /*3c00*/  IMAD.IADD R12, R12, 0x1, R9 ;  /* 0x000000010c0c7824 */ /* 0x000fca00078e0209 */
[----:B------:R-:W-:-:S13]  /*3c10*/  ISETP.GT.U32.AND P0, PT, R12, 0x3f, PT ;  /* 0x0000003f0c00780c */ /* 0x000fda0003f04070 */
[----:B------:R-:W-:Y:S05]  /*3c20*/  @P0 EXIT ;  /* 0x000000000000094d */ /* 0x000fea0003800000 */
[----:B------:R-:W-:Y:S01]  /*3c30*/  ISETP.GT.U32.AND P0, PT, R3, 0x1f, PT ;  /* 0x0000001f0300780c */ /* 0x000fe20003f04070 */
[----:B------:R-:W-:-:S12]  /*3c40*/  BSSY.RECONVERGENT B1, `(.L_x_60) ;  /* 0x00000ca000017945 */ /* 0x000fd80003800200 */
[----:B------:R-:W-:Y:S05]  /*3c50*/  @P0 BRA `(.L_x_61) ;  /* 0x0000000c00200947 */ /* 0x000fea0003800000 */
[----:B01----:R-:W-:Y:S01]  /*3c60*/  IADD3 R19, PT, PT, R10, 0x1, RZ ;  /* 0x000000010a137810 */ /* 0x003fe20007ffe0ff */
        /* <DEDUP_REMOVED lines=13> */
[----:B------:R-:W3:Y:S01]  /*3d40*/  LDG.E R17, desc[UR10][R16.64] ;  /* 0x0000000a10117981 */ /* 0x000ee2000c1e1900 */
        /* <DEDUP_REMOVED lines=8> */
[----:B---3--:R-:W-:Y:S01]  /*3dd0*/  FADD R18, R18, R17 ;  /* 0x0000001112127221 */ /* 0x008fe20000000000 */
[----:B------:R-:W-:-:S04]  /*3de0*/  IMAD R17, R11, R5, R8 ;  /* 0x000000050b117224 */ /* 0x000fc800078e0208 */
[----:B------:R-:W-:Y:S01]  /*3df0*/  F2FP.F16.F32.PACK_AB R18, RZ, R18 ;  /* 0x00000012ff12723e */ /* 0x000fe200000000ff */
[----:B-1----:R-:W-:-:S04]  /*3e00*/  IMAD.WIDE R14, R17, 0x4, R14 ;  /* 0x00000004110e7825 */ /* 0x002fc800078e020e */
[----:B------:R-:W-:Y:S01]  /*3e10*/  HADD2.F32 R17, -RZ, R18.H0_H0 ;  /* 0x20000012ff117230 */ /* 0x000fe20000004100 */
[----:B------:R0:W-:Y:S04]  /*3e20*/  STS.U16 [R13], R18 ;  /* 0x000000120d007388 */ /* 0x0001e80000000400 */
[----:B------:R0:W-:Y:S02]  /*3e30*/  STG.E desc[UR10][R14.64], R17 ;  /* 0x000000110e007986 */ /* 0x0001e4000c10190a */
.L_x_65:
[----:B------:R-:W-:Y:S05]  /*3e40*/  BSYNC.RECONVERGENT B2 ;  /* 0x0000000000027941 */ /* 0x000fea0003800200 */
.L_x_64:
[----:B0-----:R-:W-:Y:S01]  /*3e50*/  MOV R13, R7 ;  /* 0x00000007000d7202 */ /* 0x001fe20000000f00 */
[----:B------:R-:W-:Y:S06]  /*3e60*/  @!P1 BRA `(.L_x_63) ;  /* 0x0000000000d89947 */ /* 0x000fec0003800000 */
[----:B------:R-:W0:Y:S01]  /*3e70*/  LDC.64 R14, c[0x0][0x390] ;  /* 0x0000e400ff0e7b82 */ /* 0x000e220000000a00 */
[----:B------:R-:W-:Y:S01]  /*3e80*/  IMAD.IADD R18, R8, 0x1, R4 ;  /* 0x0000000108127824 */ /* 0x000fe200078e0204 */
[----:B------:R-:W-:Y:S01]  /*3e90*/  BSSY.RECONVERGENT B2, `(.L_x_66) ;  /* 0x0000019000027945 */ /* 0x000fe20003800200 */
[----:B------:R-:W-:Y:S02]  /*3ea0*/  ISETP.NE.AND P1, PT, R19, 0x2, PT ;  /* 0x000000021300780c */ /* 0x000fe40003f25270 */
[----:B------:R-:W-:Y:S02]  /*3eb0*/  IADD3 R13, PT, PT, R7, R4, RZ ;  /* 0x00000004070d7210 */ /* 0x000fe40007ffe0ff */
[----:B------:R-:W-:-:S04]  /*3ec0*/  ISETP.GE.AND P0, PT, R18, R5, PT ;  /* 0x000000051200720c */ /* 0x000fc80003f06270 */
[----:B------:R-:W-:Y:S01]  /*3ed0*/  ISETP.GE.OR P0, PT, R11, R6, P0 ;  /* 0x000000060b00720c */ /* 0x000fe20000706670 */
[----:B0-----:R-:W-:-:S04]  /*3ee0*/  IMAD.WIDE.U32 R14, R8, 0x4, R14 ;  /* 0x00000004080e7825 */ /* 0x001fc800078e000e */
[----:B------:R-:W-:-:S08]  /*3ef0*/  IMAD.WIDE R14, R4, 0x4, R14 ;  /* 0x00000004040e7825 */ /* 0x000fd000078e020e */
[----:B------:R-:W-:Y:S05]  /*3f00*/  @P0 BRA `(.L_x_67) ;  /* 0x0000000000440947 */ /* 0x000fea0003800000 */
[----:B--2---:R-:W2:Y:S01]  /*3f10*/  LDG.E R21, desc[UR10][R14.64] ;  /* 0x0000000a0e157981 */ /* 0x004ea2000c1e1900 */
[----:B------:R-:W0:Y:S01]  /*3f20*/  S2UR UR5, SR_CgaCtaId ;  /* 0x00000000000579c3 */ /* 0x000e220000008800 */
[----:B------:R-:W-:Y:S01]  /*3f30*/  UMOV UR4, 0x400 ;  /* 0x0000040000047882 */ /* 0x000fe20000000000 */
[----:B------:R-:W-:Y:S01]  /*3f40*/  IMAD R16, R12, 0x20, R7 ;  /* 0x000000200c107824 */ /* 0x000fe200078e0207 */
[----:B------:R-:W-:-:S04]  /*3f50*/  UIADD3 UR4, UPT, UPT, UR4, 0x1800, URZ ;  /* 0x0000180004047890 */ /* 0x000fc8000fffe0ff */
[----:B0-----:R-:W-:-:S06]  /*3f60*/  ULEA UR4, UR5, UR4, 0x18 ;  /* 0x0000000405047291 */ /* 0x001fcc000f8ec0ff */
[----:B------:R-:W-:Y:S02]  /*3f70*/  LEA R19, R16, UR4, 0x1 ;  /* 0x0000000410137c11 */ /* 0x000fe4000f8e08ff */
[----:B------:R-:W0:Y:S03]  /*3f80*/  LDC.64 R16, c[0x0][0x398] ;  /* 0x0000e600ff107b82 */ /* 0x000e260000000a00 */
[----:B------:R-:W1:Y:S02]  /*3f90*/  LDS.U16 R20, [R19] ;  /* 0x0000000013147984 */ /* 0x000e640000000400 */
[----:B-1----:R-:W-:-:S05]  /*3fa0*/  HADD2.F32 R20, -RZ, R20.H0_H0 ;  /* 0x20000014ff147230 */ /* 0x002fca0000004100 */
[----:B--2---:R-:W-:Y:S01]  /*3fb0*/  FADD R20, R20, R21 ;  /* 0x0000001514147221 */ /* 0x004fe20000000000 */
[----:B------:R-:W-:-:S04]  /*3fc0*/  IMAD R21, R11, R5, R18 ;  /* 0x000000050b157224 */ /* 0x000fc800078e0212 */
[----:B------:R-:W-:Y:S01]  /*3fd0*/  F2FP.F16.F32.PACK_AB R20, RZ, R20 ;  /* 0x00000014ff14723e */ /* 0x000fe200000000ff */
[----:B0-----:R-:W-:-:S04]  /*3fe0*/  IMAD.WIDE R16, R21, 0x4, R16 ;  /* 0x0000000415107825 */ /* 0x001fc800078e0210 */
[----:B------:R-:W-:Y:S01]  /*3ff0*/  HADD2.F32 R21, -RZ, R20.H0_H0 ;  /* 0x20000014ff157230 */ /* 0x000fe20000004100 */
[----:B------:R0:W-:Y:S04]  /*4000*/  STS.U16 [R19], R20 ;  /* 0x0000001413007388 */ /* 0x0001e80000000400 */
[----:B------:R0:W-:Y:S02]  /*4010*/  STG.E desc[UR10][R16.64], R21 ;  /* 0x0000001510007986 */ /* 0x0001e4000c10190a */
.L_x_67:
[----:B------:R-:W-:Y:S05]  /*4020*/  BSYNC.RECONVERGENT B2 ;  /* 0x0000000000027941 */ /* 0x000fea0003800200 */
.L_x_66:
[----:B------:R-:W-:Y:S05]  /*4030*/  @!P1 BRA `(.L_x_63) ;  /* 0x0000000000649947 */ /* 0x000fea0003800000 */
[----:B0-2---:R-:W-:Y:S01]  /*4040*/  IADD3 R20, PT, PT, R18, R4, RZ ;  /* 0x0000000412147210 */ /* 0x005fe20007ffe0ff */
[----:B------:R-:W-:Y:S03]  /*4050*/  BSSY.RECONVERGENT B2, `(.L_x_68) ;  /* 0x0000016000027945 */ /* 0x000fe60003800200 */
[----:B------:R-:W-:-:S04]  /*4060*/  ISETP.GE.AND P0, PT, R20, R5, PT ;  /* 0x000000051400720c */ /* 0x000fc80003f06270 */
[----:B------:R-:W-:-:S13]  /*4070*/  ISETP.GE.OR P0, PT, R11, R6, P0 ;  /* 0x000000060b00720c */ /* 0x000fda0000706670 */
[----:B------:R-:W-:Y:S05]  /*4080*/  @P0 BRA `(.L_x_69) ;  /* 0x0000000000480947 */ /* 0x000fea0003800000 */
[----:B------:R-:W-:Y:S01]  /*4090*/  IMAD.WIDE R16, R4, 0x4, R14 ;  /* 0x0000000404107825 */ /* 0x000fe200078e020e */
[----:B------:R-:W0:Y:S05]  /*40a0*/  S2UR UR5, SR_CgaCtaId ;  /* 0x00000000000579c3 */ /* 0x000e2a0000008800 */
[----:B------:R-:W2:Y:S01]  /*40b0*/  LDG.E R17, desc[UR10][R16.64] ;  /* 0x0000000a10117981 */ /* 0x000ea2000c1e1900 */
[----:B------:R-:W-:Y:S01]  /*40c0*/  UMOV UR4, 0x400 ;  /* 0x0000040000047882 */ /* 0x000fe20000000000 */
[----:B------:R-:W-:Y:S01]  /*40d0*/  IMAD R12, R12, 0x20, R13 ;  /* 0x000000200c0c7824 */ /* 0x000fe200078e020d */
[----:B------:R-:W-:Y:S01]  /*40e0*/  UIADD3 UR4, UPT, UPT, UR4, 0x1800, URZ ;  /* 0x0000180004047890 */ /* 0x000fe2000fffe0ff */
[----:B------:R-:W1:Y:S03]  /*40f0*/  LDC.64 R14, c[0x0][0x398] ;  /* 0x0000e600ff0e7b82 */ /* 0x000e660000000a00 */
        /* <DEDUP_REMOVED lines=11> */
.L_x_69:
[----:B------:R-:W-:Y:S05]  /*41b0*/  BSYNC.RECONVERGENT B2 ;  /* 0x0000000000027941 */ /* 0x000fea0003800200 */
.L_x_68:
[----:B------:R-:W-:-:S07]  /*41c0*/  IADD3 R13, PT, PT, R13, R4, RZ ;  /* 0x000000040d0d7210 */ /* 0x000fce0007ffe0ff */
.L_x_63:
[----:B------:R-:W-:Y:S05]  /*41d0*/  BSYNC.RECONVERGENT B0 ;  /* 0x0000000000007941 */ /* 0x000fea0003800200 */
.L_x_62:
[----:B------:R-:W-:-:S13]  /*41e0*/  ISETP.GE.U32.AND P0, PT, R10, 0x3, PT ;  /* 0x000000030a00780c */ /* 0x000fda0003f06070 */
[----:B------:R-:W-:Y:S05]  /*41f0*/  @!P0 BRA `(.L_x_61) ;  /* 0x0000000400b88947 */ /* 0x000fea0003800000 */
[----:B------:R-:W1:Y:S01]  /*4200*/  S2UR UR5, SR_CgaCtaId ;  /* 0x00000000000579c3 */ /* 0x000e620000008800 */
[----:B------:R-:W3:Y:S01]  /*4210*/  LDCU.64 UR8, c[0x0][0x390] ;  /* 0x00007200ff0877ac */ /* 0x000ee20008000a00 */
[----:B0-----:R-:W-:Y:S01]  /*4220*/  IMAD R15, R0, 0x20, R13 ;  /* 0x00000020000f7824 */ /* 0x001fe200078e020d */
[----:B------:R-:W-:Y:S01]  /*4230*/  MOV R35, R13 ;  /* 0x0000000d00237202 */ /* 0x000fe20000000f00 */
[----:B------:R-:W-:Y:S02]  /*4240*/  UMOV UR4, 0x400 ;  /* 0x0000040000047882 */ /* 0x000fe40000000000 */
[--C-:B------:R-:W-:Y:S01]  /*4250*/  IMAD R25, R11, R5, R15.reuse ;  /* 0x000000050b197224 */ /* 0x100fe200078e020f */
[----:B------:R-:W-:Y:S01]  /*4260*/  UIADD3 UR4, UPT, UPT, UR4, 0x1800, URZ ;  /* 0x0000180004047890 */ /* 0x000fe2000fffe0ff */
[----:B------:R-:W0:Y:S01]  /*4270*/  LDC.64 R16, c[0x0][0x3a0] ;  /* 0x0000e800ff107b82 */ /* 0x000e220000000a00 */
        /* <DEDUP_REMOVED lines=8> */
[----:B-1----:R-:W-:-:S06]  /*4300*/  ULEA UR4, UR5, UR4, 0x18 ;  /* 0x0000000405047291 */ /* 0x002fcc000f8ec0ff */
[----:B------:R-:W-:-:S07]  /*4310*/  MOV R27, UR4 ;  /* 0x00000004001b7c02 */ /* 0x000fce0008000f00 */
.L_x_70:
[----:B0-----:R-:W-:Y:S01]  /*4320*/  IMAD.MOV.U32 R5, RZ, RZ, R17 ;  /* 0x000000ffff057224 */ /* 0x001fe200078e0011 */
[----:B------:R-:W-:-:S04]  /*4330*/  MOV R6, R16 ;  /* 0x0000001000067202 */ /* 0x000fc80000000f00 */
[----:B------:R-:W-:-:S04]  /*4340*/  ISETP.GE.AND P0, PT, R15, R5, PT ;  /* 0x000000050f00720c */ /* 0x000fc80003f06270 */
[----:B------:R-:W-:-:S13]  /*4350*/  ISETP.GE.OR P0, PT, R11, R6, P0 ;  /* 0x000000060b00720c */ /* 0x000fda0000706670 */
[----:B--23--:R-:W-:-:S04]  /*4360*/  @!P0 IMAD R37, R0, 0x20, R13 ;  /* 0x0000002000258824 */ /* 0x00cfc800078e020d */
[----:B------:R-:W-:-:S06]  /*4370*/  @!P0 IMAD.WIDE.U32 R36, R37, 0x4, R18 ;  /* 0x0000000425248825 */ /* 0x000fcc00078e0012 */
[----:B------:R-:W2:Y:S01]  /*4380*/  @!P0 LDG.E R37, desc[UR10][R36.64] ;  /* 0x0000000a24258981 */ /* 0x000ea2000c1e1900 */
[----:B------:R-:W-:Y:S02]  /*4390*/  @!P0 LEA R21, R9, R13, 0x6 ;  /* 0x0000000d09158211 */ /* 0x000fe400078e30ff */
[----:B------:R-:W-:-:S03]  /*43a0*/  ISETP.GE.AND P1, PT, R12, R5, PT ;  /* 0x000000050c00720c */ /* 0x000fc60003f26270 */
[----:B------:R-:W-:Y:S01]  /*43b0*/  @!P0 IMAD R24, R2, 0x20, R21 ;  /* 0x0000002002188824 */ /* 0x000fe200078e0215 */
[----:B------:R-:W-:Y:S01]  /*43c0*/  ISETP.GE.OR P1, PT, R11, R6, P1 ;  /* 0x000000060b00720c */ /* 0x000fe20000f26670 */
[----:B------:R-:W0:Y:S03]  /*43d0*/  @!P0 LDC.64 R20, c[0x0][0x398] ;  /* 0x0000e600ff148b82 */ /* 0x000e260000000a00 */
[----:B------:R-:W-:-:S05]  /*43e0*/  @!P0 LEA R24, R24, R27, 0x1 ;  /* 0x0000001b18188211 */ /* 0x000fca00078e08ff */
[----:B------:R-:W1:Y:S04]  /*43f0*/  @!P0 LDS.U16 R26, [R24] ;  /* 0x00000000181a8984 */ /* 0x000e680000000400 */
[----:B------:R-:W-:Y:S02]  /*4400*/  @!P1 IMAD.IADD R30, R4, 0x1, R13 ;  /* 0x00000001041e9824 */ /* 0x000fe400078e020d */
[----:B0-----:R-:W-:-:S04]  /*4410*/  @!P0 IMAD.WIDE R20, R25, 0x4, R20 ;  /* 0x0000000419148825 */ /* 0x001fc800078e0214 */
[----:B-1----:R-:W-:-:S05]  /*4420*/  @!P0 HADD2.F32 R26, -RZ, R26.H0_H0 ;  /* 0x2000001aff1a8230 */ /* 0x002fca0000004100 */
[----:B--2---:R-:W-:Y:S01]  /*4430*/  @!P0 FADD R26, R26, R37 ;  /* 0x000000251a1a8221 */ /* 0x004fe20000000000 */
[----:B------:R-:W-:-:S04]  /*4440*/  @!P1 LEA R37, R0, R30, 0x5 ;  /* 0x0000001e00259211 */ /* 0x000fc800078e28ff */
[----:B------:R-:W-:Y:S01]  /*4450*/  @!P0 F2FP.F16.F32.PACK_AB R26, RZ, R26 ;  /* 0x0000001aff1a823e */ /* 0x000fe200000000ff */
[----:B------:R-:W-:-:S04]  /*4460*/  @!P1 IMAD.WIDE.U32 R36, R37, 0x4, R18 ;  /* 0x0000000425249825 */ /* 0x000fc800078e0012 */
[----:B------:R-:W-:-:S05]  /*4470*/  @!P0 HADD2.F32 R28, -RZ, R26.H0_H0 ;  /* 0x2000001aff1c8230 */ /* 0x000fca0000004100 */
[----:B------:R0:W-:Y:S04]  /*4480*/  @!P0 STG.E desc[UR10][R20.64], R28 ;  /* 0x0000001c14008986 */ /* 0x0001e8000c10190a */
[----:B------:R1:W2:Y:S01]  /*4490*/  @!P1 LDG.E R36, desc[UR10][R36.64] ;  /* 0x0000000a24249981 */ /* 0x0002a2000c1e1900 */
[----:B------:R-:W-:-:S05]  /*44a0*/  @!P1 IMAD R30, R9, 0x40, R30 ;  /* 0x00000040091e9824 */ /* 0x000fca00078e021e */
        /* <DEDUP_REMOVED lines=24> */
[----:B------:R-:W-:Y:S01]  /*4630*/  @!P0 IMAD R24, R24, 0x2, R27 ;  /* 0x0000000218188824 */ /* 0x000fe200078e021b */
[----:B------:R-:W-:-:S04]  /*4640*/  ISETP.GE.OR P1, PT, R11, R6, P1 ;  /* 0x000000060b00720c */ /* 0x000fc80000f26670 */
[----:B------:R-:W3:Y:S01]  /*4650*/  @!P0 LDS.U16 R28, [R24] ;  /* 0x00000000181c8984 */ /* 0x000ee20000000400 */
[----:B0-----:R-:W0:Y:S08]  /*4660*/  @!P0 LDC.64 R20, c[0x0][0x398] ;  /* 0x0000e600ff148b82 */ /* 0x001e300000000a00 */
        /* <DEDUP_REMOVED lines=10> */
[----:B------:R-:W-:Y:S01]  /*4710*/  @!P1 IMAD R26, R9, 0x40, R13 ;  /* 0x00000040091a9824 */ /* 0x000fe200078e020d */
[C---:B------:R-:W-:Y:S01]  /*4720*/  IADD3 R35, PT, PT, R4.reuse, R35, R4 ;  /* 0x0000002304237210 */ /* 0x040fe20007ffe004 */
[C---:B------:R-:W-:Y:S01]  /*4730*/  IMAD R12, R4.reuse, 0x4, R12 ;  /* 0x00000004040c7824 */ /* 0x040fe200078e020c */
[C---:B------:R-:W-:Y:S01]  /*4740*/  LEA R15, R4.reuse, R15, 0x2 ;  /* 0x0000000f040f7211 */ /* 0x040fe200078e10ff */
[----:B------:R-:W-:Y:S01]  /*4750*/  IMAD R22, R4, 0x4, R22 ;  /* 0x0000000404167824 */ /* 0x000fe200078e0216 */
[----:B------:R-:W-:Y:S01]  /*4760*/  @!P1 LEA R26, R2, R26, 0x5 ;  /* 0x0000001a021a9211 */ /* 0x000fe200078e28ff */
[----:B------:R-:W-:Y:S01]  /*4770*/  IMAD R23, R4, 0x4, R23 ;  /* 0x0000000404177824 */ /* 0x000fe200078e0217 */
[----:B0-----:R-:W-:Y:S01]  /*4780*/  PRMT R21, R28, 0x7610, R21 ;  /* 0x000076101c157816 */ /* 0x001fe20000000015 */
[C---:B------:R-:W-:Y:S01]  /*4790*/  IMAD.WIDE.U32 R18, R4.reuse, 0x10, R18 ;  /* 0x0000001004127825 */ /* 0x040fe200078e0012 */
[----:B------:R-:W-:-:S02]  /*47a0*/  IADD3 R35, PT, PT, R4, R35, R4 ;  /* 0x0000002304237210 */ /* 0x000fc40007ffe004 */
[C---:B------:R-:W-:Y:S01]  /*47b0*/  LEA R14, R4.reuse, R14, 0x2 ;  /* 0x0000000e040e7211 */ /* 0x040fe200078e10ff */
[----:B------:R-:W-:Y:S01]  /*47c0*/  @!P1 IMAD R26, R4, 0x3, R26 ;  /* 0x00000003041a9824 */ /* 0x000fe200078e021a */
[----:B------:R0:W-:Y:S01]  /*47d0*/  @!P0 STS.U16 [R24], R21 ;  /* 0x0000001518008388 */ /* 0x0001e20000000400 */
[----:B------:R-:W-:Y:S02]  /*47e0*/  ISETP.GE.U32.AND P0, PT, R35, 0x20, PT ;  /* 0x000000202300780c */ /* 0x000fe40003f06070 */
[----:B------:R-:W-:Y:S01]  /*47f0*/  @!P1 IMAD R26, R26, 0x2, R27 ;  /* 0x000000021a1a9824 */ /* 0x000fe200078e021b */
[C---:B------:R-:W-:Y:S02]  /*4800*/  LEA R25, R4.reuse, R25, 0x2 ;  /* 0x0000001904197211 */ /* 0x040fe400078e10ff */
[C---:B------:R-:W-:Y:S02]  /*4810*/  LEA R29, R4.reuse, R29, 0x2 ;  /* 0x0000001d041d7211 */ /* 0x040fe400078e10ff */
        /* <DEDUP_REMOVED lines=12> */
.L_x_61:
[----:B------:R-:W-:Y:S05]  /*48e0*/  BSYNC.RECONVERGENT B1 ;  /* 0x0000000000017941 */ /* 0x000fea0003800200 */
.L_x_60:
[----:B0-----:R-:W-:-:S05]  /*48f0*/  IMAD.IADD R12, R2, 0x1, R9 ;  /* 0x00000001020c7824 */ /* 0x001fca00078e0209 */
[----:B------:R-:W-:-:S05]  /*4900*/  IADD3 R16, PT, PT, R12, R9, RZ ;  /* 0x000000090c107210 */ /* 0x000fca0007ffe0ff */
[----:B------:R-:W-:-:S05]  /*4910*/  IMAD.IADD R16, R16, 0x1, R9 ;  /* 0x0000000110107824 */ /* 0x000fca00078e0209 */
        /* <DEDUP_REMOVED lines=19> */
[----:B------:R-:W5:Y:S01]  /*4a50*/  LDG.E R19, desc[UR10][R18.64] ;  /* 0x0000000a12137981 */ /* 0x000f62000c1e1900 */
[----:B------:R-:W-:Y:S01]  /*4a60*/  UMOV UR4, 0x400 ;  /* 0x0000040000047882 */ /* 0x000fe20000000000 */
[----:B------:R-:W-:Y:S01]  /*4a70*/  IMAD R13, R16, 0x20, R3 ;  /* 0x00000020100d7824 */ /* 0x000fe200078e0203 */
[----:B------:R-:W-:-:S04]  /*4a80*/  UIADD3 UR4, UPT, UPT, UR4, 0x1800, URZ ;  /* 0x0000180004047890 */ /* 0x000fc8000fffe0ff */
[----:B------:R-:W1:Y:S01]  /*4a90*/  LDC.64 R14, c[0x0][0x398] ;  /* 0x0000e600ff0e7b82 */ /* 0x000e620000000a00 */
[----:B0-----:R-:W-:-:S06]  /*4aa0*/  ULEA UR4, UR5, UR4, 0x18 ;  /* 0x0000000405047291 */ /* 0x001fcc000f8ec0ff */
[----:B------:R-:W-:-:S05]  /*4ab0*/  LEA R13, R13, UR4, 0x1 ;  /* 0x000000040d0d7c11 */ /* 0x000fca000f8e08ff */
[----:B--23--:R-:W0:Y:S02]  /*4ac0*/  LDS.U16 R20, [R13] ;  /* 0x000000000d147984 */ /* 0x00ce240000000400 */
[----:B0-----:R-:W-:-:S05]  /*4ad0*/  HADD2.F32 R20, -RZ, R20.H0_H0 ;  /* 0x20000014ff147230 */ /* 0x001fca0000004100 */
[----:B-----5:R-:W-:Y:S01]  /*4ae0*/  FADD R20, R20, R19 ;  /* 0x0000001314147221 */ /* 0x020fe20000000000 */
[----:B------:R-:W-:-:S04]  /*4af0*/  IMAD R19, R11, R5, R8 ;  /* 0x000000050b137224 */ /* 0x000fc800078e0208 */
[----:B------:R-:W-:Y:S01]  /*4b00*/  F2FP.F16.F32.PACK_AB R20, RZ, R20 ;  /* 0x00000014ff14723e */ /* 0x000fe200000000ff */
[----:B-1----:R-:W-:-:S04]  /*4b10*/  IMAD.WIDE R14, R19, 0x4, R14 ;  /* 0x00000004130e7825 */ /* 0x002fc800078e020e */
[----:B------:R-:W-:Y:S01]  /*4b20*/  HADD2.F32 R19, -RZ, R20.H0_H0 ;  /* 0x20000014ff137230 */ /* 0x000fe20000004100 */
[----:B------:R0:W-:Y:S04]  /*4b30*/  STS.U16 [R13], R20 ;  /* 0x000000140d007388 */ /* 0x0001e80000000400 */
[----:B------:R0:W-:Y:S02]  /*4b40*/  STG.E desc[UR10][R14.64], R19 ;  /* 0x000000130e007986 */ /* 0x0001e4000c10190a */
.L_x_76:
[----:B------:R-:W-:Y:S05]  /*4b50*/  BSYNC.RECONVERGENT B2 ;  /* 0x0000000000027941 */ /* 0x000fea0003800200 */
.L_x_75:
[----:B0-----:R-:W-:Y:S01]  /*4b60*/  MOV R13, R7 ;  /* 0x00000007000d7202 */ /* 0x001fe20000000f00 */
[----:B------:R-:W-:Y:S06]  /*4b70*/  @!P1 BRA `(.L_x_74) ;  /* 0x0000000000e09947 */ /* 0x000fec0003800000 */
[----:B------:R-:W0:Y:S01]  /*4b80*/  LDC.64 R14, c[0x0][0x390] ;  /* 0x0000e400ff0e7b82 */ /* 0x000e220000000a00 */
[----:B--23--:R-:W-:Y:S01]  /*4b90*/  IMAD.IADD R20, R8, 0x1, R4 ;  /* 0x0000000108147824 */ /* 0x00cfe200078e0204 */
        /* <DEDUP_REMOVED lines=8> */
[----:B------:R-:W2:Y:S01]  /*4c20*/  LDG.E R22, desc[UR10][R14.64] ;  /* 0x0000000a0e167981 */ /* 0x000ea2000c1e1900 */
[----:B------:R-:W0:Y:S01]  /*4c30*/  S2UR UR5, SR_CgaCtaId ;  /* 0x00000000000579c3 */ /* 0x000e220000008800 */
[----:B------:R-:W-:Y:S01]  /*4c40*/  UMOV UR4, 0x400 ;  /* 0x0000040000047882 */ /* 0x000fe20000000000 */
[----:B------:R-:W-:Y:S01]  /*4c50*/  IMAD R17, R16, 0x20, R7 ;  /* 0x0000002010117824 */ /* 0x000fe200078e0207 */
[----:B------:R-:W-:Y:S01]  /*4c60*/  UIADD3 UR4, UPT, UPT, UR4, 0x1800, URZ ;  /* 0x0000180004047890 */ /* 0x000fe2000fffe0ff */
[----:B------:R-:W-:-:S04]  /*4c70*/  IMAD R23, R11, R5, R20 ;  /* 0x000000050b177224 */ /* 0x000fc800078e0214 */
[----:B------:R-:W1:Y:S01]  /*4c80*/  LDC.64 R18, c[0x0][0x398] ;  /* 0x0000e600ff127b82 */ /* 0x000e620000000a00 */
[----:B0-----:R-:W-:-:S06]  /*4c90*/  ULEA UR4, UR5, UR4, 0x18 ;  /* 0x0000000405047291 */ /* 0x001fcc000f8ec0ff */
[----:B------:R-:W-:Y:S01]  /*4ca0*/  LEA R17, R17, UR4, 0x1 ;  /* 0x0000000411117c11 */ /* 0x000fe2000f8e08ff */
[----:B-1----:R-:W-:-:S04]  /*4cb0*/  IMAD.WIDE R18, R23, 0x4, R18 ;  /* 0x0000000417127825 */ /* 0x002fc800078e0212 */
[----:B------:R-:W0:Y:S02]  /*4cc0*/  LDS.U16 R21, [R17] ;  /* 0x0000000011157984 */ /* 0x000e240000000400 */
[----:B0-----:R-:W-:-:S05]  /*4cd0*/  HADD2.F32 R21, -RZ, R21.H0_H0 ;  /* 0x20000015ff157230 */ /* 0x001fca0000004100 */
[----:B--2---:R-:W-:-:S05]  /*4ce0*/  FADD R21, R21, R22 ;  /* 0x0000001615157221 */ /* 0x004fca0000000000 */
[----:B------:R-:W-:-:S04]  /*4cf0*/  F2FP.F16.F32.PACK_AB R21, RZ, R21 ;  /* 0x00000015ff15723e */ /* 0x000fc800000000ff */
[----:B------:R-:W-:Y:S01]  /*4d00*/  PRMT R22, R21, 0x7610, R22 ;  /* 0x0000761015167816 */ /* 0x000fe20000000016 */
[----:B------:R-:W-:-:S04]  /*4d10*/  HADD2.F32 R21, -RZ, R21.H0_H0 ;  /* 0x20000015ff157230 */ /* 0x000fc80000004100 */
[----:B------:R0:W-:Y:S04]  /*4d20*/  STS.U16 [R17], R22 ;  /* 0x0000001611007388 */ /* 0x0001e80000000400 */
[----:B------:R0:W-:Y:S02]  /*4d30*/  STG.E desc[UR10][R18.64], R21 ;  /* 0x0000001512007986 */ /* 0x0001e4000c10190a */
.L_x_78:
[----:B------:R-:W-:Y:S05]  /*4d40*/  BSYNC.RECONVERGENT B2 ;  /* 0x0000000000027941 */ /* 0x000fea0003800200 */
.L_x_77:
[----:B------:R-:W-:Y:S05]  /*4d50*/  @!P1 BRA `(.L_x_74) ;  /* 0x0000000000689947 */ /* 0x000fea0003800000 */
[----:B------:R-:W-:Y:S01]  /*4d60*/  IADD3 R20, PT, PT, R20, R4, RZ ;  /* 0x0000000414147210 */ /* 0x000fe20007ffe0ff */
[----:B------:R-:W-:Y:S03]  /*4d70*/  BSSY.RECONVERGENT B2, `(.L_x_79) ;  /* 0x0000017000027945 */ /* 0x000fe60003800200 */
[----:B------:R-:W-:-:S04]  /*4d80*/  ISETP.GE.AND P0, PT, R20, R5, PT ;  /* 0x000000051400720c */ /* 0x000fc80003f06270 */
[----:B------:R-:W-:-:S13]  /*4d90*/  ISETP.GE.OR P0, PT, R11, R6, P0 ;  /* 0x000000060b00720c */ /* 0x000fda0000706670 */
[----:B------:R-:W-:Y:S05]  /*4da0*/  @P0 BRA `(.L_x_80) ;  /* 0x00000000004c0947 */ /* 0x000fea0003800000 */
[----:B0-----:R-:W-:Y:S01]  /*4db0*/  IMAD.WIDE R18, R4, 0x4, R14 ;  /* 0x0000000404127825 */ /* 0x001fe200078e020e */
[----:B------:R-:W0:Y:S05]  /*4dc0*/  S2UR UR5, SR_CgaCtaId ;  /* 0x00000000000579c3 */ /* 0x000e2a0000008800 */
[----:B------:R1:W2:Y:S01]  /*4dd0*/  LDG.E R18, desc[UR10][R18.64] ;  /* 0x0000000a12127981 */ /* 0x0002a2000c1e1900 */
[----:B------:R-:W-:Y:S01]  /*4de0*/  UMOV UR4, 0x400 ;  /* 0x0000040000047882 */ /* 0x000fe20000000000 */
[----:B------:R-:W-:Y:S01]  /*4df0*/  IMAD R16, R16, 0x20, R13 ;  /* 0x0000002010107824 */ /* 0x000fe200078e020d */
[----:B------:R-:W-:Y:S01]  /*4e00*/  UIADD3 UR4, UPT, UPT, UR4, 0x1800, URZ ;  /* 0x0000180004047890 */ /* 0x000fe2000fffe0ff */
[----:B------:R-:W3:Y:S01]  /*4e10*/  LDC.64 R14, c[0x0][0x398] ;  /* 0x0000e600ff0e7b82 */ /* 0x000ee20000000a00 */
[----:B-1----:R-:W-:-:S02]  /*4e20*/  IMAD R19, R11, R5, R20 ;  /* 0x000000050b137224 */ /* 0x002fc400078e0214 */
[----:B0-----:R-:W-:-:S06]  /*4e30*/  ULEA UR4, UR5, UR4, 0x18 ;  /* 0x0000000405047291 */ /* 0x001fcc000f8ec0ff */
[----:B------:R-:W-:Y:S01]  /*4e40*/  LEA R16, R16, UR4, 0x1 ;  /* 0x0000000410107c11 */ /* 0x000fe2000f8e08ff */
[----:B---3--:R-:W-:-:S04]  /*4e50*/  IMAD.WIDE R14, R19, 0x4, R14 ;  /* 0x00000004130e7825 */ /* 0x008fc800078e020e */
        /* <DEDUP_REMOVED lines=8> */
.L_x_80:
[----:B------:R-:W-:Y:S05]  /*4ee0*/  BSYNC.RECONVERGENT B2 ;  /* 0x0000000000027941 */ /* 0x000fea0003800200 */
.L_x_79:
[----:B------:R-:W-:-:S07]  /*4ef0*/  IADD3 R13, PT, PT, R13, R4, RZ ;  /* 0x000000040d0d7210 */ /* 0x000fce0007ffe0ff */
.L_x_74:
[----:B------:R-:W-:Y:S05]  /*4f00*/  BSYNC.RECONVERGENT B0 ;  /* 0x0000000000007941 */ /* 0x000fea0003800200 */
.L_x_73:
[----:B------:R-:W-:-:S13]  /*4f10*/  ISETP.GE.U32.AND P0, PT, R10, 0x3, PT ;  /* 0x000000030a00780c */ /* 0x000fda0003f06070 */
[----:B------:R-:W-:Y:S05]  /*4f20*/  @!P0 BRA `(.L_x_72) ;  /* 0x0000000400b88947 */ /* 0x000fea0003800000 */
[----:B------:R-:W5:Y:S01]  /*4f30*/  S2UR UR5, SR_CgaCtaId ;  /* 0x00000000000579c3 */ /* 0x000f620000008800 */
[----:B------:R-:W2:Y:S01]  /*4f40*/  LDCU.64 UR8, c[0x0][0x390] ;  /* 0x00007200ff0877ac */ /* 0x000ea20008000a00 */
        /* <DEDUP_REMOVED lines=14> */
[----:B-----5:R-:W-:-:S06]  /*5030*/  ULEA UR4, UR5, UR4, 0x18 ;  /* 0x0000000405047291 */ /* 0x020fcc000f8ec0ff */
[----:B------:R-:W-:-:S07]  /*5040*/  MOV R27, UR4 ;  /* 0x00000004001b7c02 */ /* 0x000fce0008000f00 */
.L_x_81:
[----:B0-----:R-:W-:Y:S01]  /*5050*/  IMAD.MOV.U32 R5, RZ, RZ, R17 ;  /* 0x000000ffff057224 */ /* 0x001fe200078e0011 */
[----:B------:R-:W-:-:S04]  /*5060*/  MOV R6, R16 ;  /* 0x0000001000067202 */ /* 0x000fc80000000f00 */
[----:B------:R-:W-:-:S04]  /*5070*/  ISETP.GE.AND P0, PT, R15, R5, PT ;  /* 0x000000050f00720c */ /* 0x000fc80003f06270 */
[----:B------:R-:W-:-:S13]  /*5080*/  ISETP.GE.OR P0, PT, R11, R6, P0 ;  /* 0x000000060b00720c */ /* 0x000fda0000706670 */
[----:B---3--:R-:W-:-:S04]  /*5090*/  @!P0 IMAD R37, R0, 0x20, R13 ;  /* 0x0000002000258824 */ /* 0x008fc800078e020d */
[----:B------:R-:W-:-:S06]  /*50a0*/  @!P0 IMAD.WIDE.U32 R36, R37, 0x4, R18 ;  /* 0x0000000425248825 */ /* 0x000fcc00078e0012 */
[----:B------:R-:W2:Y:S01]  /*50b0*/  @!P0 LDG.E R37, desc[UR10][R36.64] ;  /* 0x0000000a24258981 */ /* 0x000ea2000c1e1900 */
[----:B------:R-:W-:Y:S01]  /*50c0*/  @!P0 IMAD R21, R9, 0x60, R13 ;  /* 0x0000006009158824 */ /* 0x000fe200078e020d */
[----:B------:R-:W-:-:S04]  /*50d0*/  ISETP.GE.AND P1, PT, R14, R5, PT ;  /* 0x000000050e00720c */ /* 0x000fc80003f26270 */
[----:B------:R-:W-:Y:S02]  /*50e0*/  @!P0 LEA R28, R2, R21, 0x5 ;  /* 0x00000015021c8211 */ /* 0x000fe400078e28ff */
[----:B------:R-:W0:Y:S01]  /*50f0*/  @!P0 LDC.64 R20, c[0x0][0x398] ;  /* 0x0000e600ff148b82 */ /* 0x000e220000000a00 */
[----:B------:R-:W-:Y:S02]  /*5100*/  ISETP.GE.OR P1, PT, R11, R6, P1 ;  /* 0x000000060b00720c */ /* 0x000fe40000f26670 */
[----:B------:R-:W-:-:S05]  /*5110*/  @!P0 IMAD R28, R28, 0x2, R27 ;  /* 0x000000021c1c8824 */ /* 0x000fca00078e021b */
[----:B------:R-:W1:Y:S06]  /*5120*/  @!P0 LDS.U16 R26, [R28] ;  /* 0x000000001c1a8984 */ /* 0x000e6c0000000400 */
        /* <DEDUP_REMOVED lines=34> */
[----:B------:R-:W-:Y:S02]  /*5350*/  ISETP.GE.AND P1, PT, R24, R5, PT ;  /* 0x000000051800720c */ /* 0x000fe40003f26270 */
[----:B------:R-:W-:Y:S02]  /*5360*/  @!P0 LEA R28, R28, R27, 0x1 ;  /* 0x0000001b1c1c8211 */ /* 0x000fe400078e08ff */
[----:B------:R-:W-:-:S03]  /*5370*/  ISETP.GE.OR P1, PT, R11, R6, P1 ;  /* 0x000000060b00720c */ /* 0x000fc60000f26670 */
[----:B------:R-:W3:Y:S01]  /*5380*/  @!P0 LDS.U16 R30, [R28] ;  /* 0x000000001c1e8984 */ /* 0x000ee20000000400 */
[----:B0-----:R-:W0:Y:S09]  /*5390*/  @!P0 LDC.64 R20, c[0x0][0x398] ;  /* 0x0000e600ff148b82 */ /* 0x001e320000000a00 */
        /* <DEDUP_REMOVED lines=39> */
.L_x_72:
[----:B------:R-:W-:Y:S05]  /*5610*/  BSYNC.RECONVERGENT B1 ;  /* 0x0000000000017941 */ /* 0x000fea0003800200 */
.L_x_71:
[----:B-1----:R-:W-:-:S05]  /*5620*/  IMAD.IADD R14, R12, 0x1, R9 ;  /* 0x000000010c0e7824 */ /* 0x002fca00078e0209 */
[----:B------:R-:W-:-:S05]  /*5630*/  IADD3 R14, PT, PT, R14, R9, RZ ;  /* 0x000000090e0e7210 */ /* 0x000fca0007ffe0ff */
[----:B------:R-:W-:-:S05]  /*5640*/  IMAD.IADD R16, R14, 0x1, R9 ;  /* 0x000000010e107824 */ /* 0x000fca00078e0209 */
[----:B------:R-:W-:-:S13]  /*5650*/  ISETP.GT.U32.AND P0, PT, R16, 0x3f, PT ;  /* 0x0000003f1000780c */ /* 0x000fda0003f04070 */
[----:B------:R-:W-:Y:S05]  /*5660*/  @P0 EXIT ;  /* 0x000000000000094d */ /* 0x000fea0003800000 */
[----:B------:R-:W-:Y:S01]  /*5670*/  ISETP.GT.U32.AND P0, PT, R3, 0x1f, PT ;  /* 0x0000001f0300780c */ /* 0x000fe20003f04070 */
[----:B------:R-:W-:-:S12]  /*5680*/  BSSY.RECONVERGENT B1, `(.L_x_82) ;  /* 0x00000cc000017945 */ /* 0x000fd80003800200 */
[----:B------:R-:W-:Y:S05]  /*5690*/  @P0 BRA `(.L_x_83) ;  /* 0x0000000c00280947 */ /* 0x000fea0003800000 */
[----:B0-----:R-:W-:Y:S01]  /*56a0*/  IADD3 R17, PT, PT, R10, 0x1, RZ ;  /* 0x000000010a117810 */ /* 0x001fe20007ffe0ff */
        /* <DEDUP_REMOVED lines=29> */
.L_x_87:
[----:B------:R-:W-:Y:S05]  /*5880*/  BSYNC.RECONVERGENT B2 ;  /* 0x0000000000027941 */ /* 0x000fea0003800200 */
.L_x_86:
        /* <DEDUP_REMOVED lines=30> */
.L_x_89:
[----:B------:R-:W-:Y:S05]  /*5a70*/  BSYNC.RECONVERGENT B2 ;  /* 0x0000000000027941 */ /* 0x000fea0003800200 */
.L_x_88:
        /* <DEDUP_REMOVED lines=25> */
.L_x_91:
[----:B------:R-:W-:Y:S05]  /*5c10*/  BSYNC.RECONVERGENT B2 ;  /* 0x0000000000027941 */ /* 0x000fea0003800200 */
.L_x_90:
[----:B------:R-:W-:-:S07]  /*5c20*/  IADD3 R13, PT, PT, R13, R4, RZ ;  /* 0x000000040d0d7210 */ /* 0x000fce0007ffe0ff */
.L_x_85:
[----:B------:R-:W-:Y:S05]  /*5c30*/  BSYNC.RECONVERGENT B0 ;  /* 0x0000000000007941 */ /* 0x000fea0003800200 */
.L_x_84:
        /* <DEDUP_REMOVED lines=20> */
.L_x_92:
[----:B0-----:R-:W-:Y:S01]  /*5d80*/  IMAD.MOV.U32 R5, RZ, RZ, R17 ;  /* 0x000000ffff057224 */ /* 0x001fe200078e0011 */
[----:B------:R-:W-:-:S04]  /*5d90*/  MOV R6, R16 ;  /* 0x0000001000067202 */ /* 0x000fc80000000f00 */
[----:B------:R-:W-:-:S04]  /*5da0*/  ISETP.GE.AND P0, PT, R15, R5, PT ;  /* 0x000000050f00720c */ /* 0x000fc80003f06270 */
[----:B------:R-:W-:-:S13]  /*5db0*/  ISETP.GE.OR P0, PT, R11, R6, P0 ;  /* 0x000000060b00720c */ /* 0x000fda0000706670 */
[----:B---3--:R-:W-:-:S04]  /*5dc0*/  @!P0 IMAD R37, R0, 0x20, R13 ;  /* 0x0000002000258824 */ /* 0x008fc800078e020d */
        /* <DEDUP_REMOVED lines=87> */
.L_x_83:
[----:B------:R-:W-:Y:S05]  /*6340*/  BSYNC.RECONVERGENT B1 ;  /* 0x0000000000017941 */ /* 0x000fea0003800200 */
.L_x_82:
[----:B-1----:R-:W-:-:S05]  /*6350*/  IMAD.IADD R14, R12, 0x1, R9 ;  /* 0x000000010c0e7824 */ /* 0x002fca00078e0209 */
[----:B------:R-:W-:-:S05]  /*6360*/  IADD3 R14, PT, PT, R14, R9, RZ ;  /* 0x000000090e0e7210 */ /* 0x000fca0007ffe0ff */
[----:B------:R-:W-:-:S05]  /*6370*/  IMAD.IADD R14, R14, 0x1, R9 ;  /* 0x000000010e0e7824 */ /* 0x000fca00078e0209 */
[----:B------:R-:W-:-:S04]  /*6380*/  IADD3 R16, PT, PT, R14, R9, RZ ;  /* 0x000000090e107210 */ /* 0x000fc80007ffe0ff */
[----:B------:R-:W-:-:S13]  /*6390*/  ISETP.GT.U32.AND P0, PT, R16, 0x3f, PT ;  /* 0x0000003f1000780c */ /* 0x000fda0003f04070 */
[----:B------:R-:W-:Y:S05]  /*63a0*/  @P0 EXIT ;  /* 0x000000000000094d */ /* 0x000fea0003800000 */
[----:B------:R-:W-:Y:S01]  /*63b0*/  ISETP.GT.U32.AND P0, PT, R3, 0x1f, PT ;  /* 0x0000001f0300780c */ /* 0x000fe20003f04070 */
[----:B------:R-:W-:-:S12]  /*63c0*/  BSSY.RECONVERGENT B1, `(.L_x_93) ;  /* 0x00000cc000017945 */ /* 0x000fd80003800200 */
[----:B------:R-:W-:Y:S05]  /*63d0*/  @P0 BRA `(.L_x_94) ;  /* 0x0000000c00280947 */ /* 0x000fea0003800000 */
[----:B0-----:R-:W-:Y:S01]  /*63e0*/  VIADD R17, R10, 0x1 ;  /* 0x000000010a117836 */ /* 0x001fe20000000000 */
[----:B------:R-:W-:Y:S01]  /*63f0*/  BSSY.RECONVERGENT B0, `(.L_x_95) ;  /* 0x0000058000007945 */ /* 0x000fe20003800200 */
[----:B------:R-:W-:Y:S01]  /*6400*/  IADD3 R11, PT, PT, R16, UR6, RZ ;  /* 0x00000006100b7c10 */ /* 0x000fe2000fffe0ff */
[----:B------:R-:W-:Y:S02]  /*6410*/  IMAD.MOV.U32 R13, RZ, RZ, R3 ;  /* 0x000000ffff0d7224 */ /* 0x000fe400078e0003 */
        /* <DEDUP_REMOVED lines=12> */
[----:B------:R-:W-:Y:S01]  /*64e0*/  LEA R13, R16, R3, 0x5 ;  /* 0x00000003100d7211 */ /* 0x000fe200078e28ff */
        /* <DEDUP_REMOVED lines=13> */
.L_x_98:
[----:B------:R-:W-:Y:S05]  /*65c0*/  BSYNC.RECONVERGENT B2 ;  /* 0x0000000000027941 */ /* 0x000fea0003800200 */
.L_x_97:
[----:B0-----:R-:W-:Y:S01]  /*65d0*/  IMAD.MOV.U32 R13, RZ, RZ, R7 ;  /* 0x000000ffff0d7224 */ /* 0x001fe200078e0007 */
[----:B------:R-:W-:Y:S06]  /*65e0*/  @!P1 BRA `(.L_x_96) ;  /* 0x0000000000e09947 */ /* 0x000fec0003800000 */
[----:B------:R-:W0:Y:S01]  /*65f0*/  LDC.64 R14, c[0x0][0x390] ;  /* 0x0000e400ff0e7b82 */ /* 0x000e220000000a00 */
[----:B--23--:R-:W-:Y:S01]  /*6600*/  IADD3 R20, PT, PT, R8, R4, RZ ;  /* 0x0000000408147210 */ /* 0x00cfe20007ffe0ff */
[----:B------:R-:W-:Y:S01]  /*6610*/  BSSY.RECONVERGENT B2, `(.L_x_99) ;  /* 0x000001a000027945 */ /* 0x000fe20003800200 */
[----:B------:R-:W-:Y:S01]  /*6620*/  ISETP.NE.AND P1, PT, R17, 0x2, PT ;  /* 0x000000021100780c */ /* 0x000fe20003f25270 */
[----:B------:R-:W-:Y:S01]  /*6630*/  IMAD.IADD R13, R7, 0x1, R4 ;  /* 0x00000001070d7824 */ /* 0x000fe200078e0204 */
        /* <DEDUP_REMOVED lines=8> */
[----:B------:R-:W-:Y:S01]  /*66c0*/  LEA R17, R16, R7, 0x5 ;  /* 0x0000000710117211 */ /* 0x000fe200078e28ff */
        /* <DEDUP_REMOVED lines=14> */
.L_x_100:
[----:B------:R-:W-:Y:S05]  /*67b0*/  BSYNC.RECONVERGENT B2 ;  /* 0x0000000000027941 */ /* 0x000fea0003800200 */
.L_x_99:
[----:B------:R-:W-:Y:S05]  /*67c0*/  @!P1 BRA `(.L_x_96) ;  /* 0x0000000000689947 */ /* 0x000fea0003800000 */
[----:B------:R-:W-:Y:S01]  /*67d0*/  IMAD.IADD R20, R20, 0x1, R4 ;  /* 0x0000000114147824 */ /* 0x000fe200078e0204 */
[----:B------:R-:W-:Y:S04]  /*67e0*/  BSSY.RECONVERGENT B2, `(.L_x_101) ;  /* 0x0000017000027945 */ /* 0x000fe80003800200 */
[----:B------:R-:W-:-:S04]  /*67f0*/  ISETP.GE.AND P0, PT, R20, R5, PT ;  /* 0x000000051400720c */ /* 0x000fc80003f06270 */
[----:B------:R-:W-:-:S13]  /*6800*/  ISETP.GE.OR P0, PT, R11, R6, P0 ;  /* 0x000000060b00720c */ /* 0x000fda0000706670 */
[----:B------:R-:W-:Y:S05]  /*6810*/  @P0 BRA `(.L_x_102) ;  /* 0x00000000004c0947 */ /* 0x000fea0003800000 */
[----:B0-----:R-:W-:Y:S01]  /*6820*/  IMAD.WIDE R18, R4, 0x4, R14 ;  /* 0x0000000404127825 */ /* 0x001fe200078e020e */
[----:B------:R-:W0:Y:S05]  /*6830*/  S2UR UR5, SR_CgaCtaId ;  /* 0x00000000000579c3 */ /* 0x000e2a0000008800 */
[----:B------:R1:W2:Y:S01]  /*6840*/  LDG.E R18, desc[UR10][R18.64] ;  /* 0x0000000a12127981 */ /* 0x0002a2000c1e1900 */
[----:B------:R-:W-:Y:S01]  /*6850*/  UMOV UR4, 0x400 ;  /* 0x0000040000047882 */ /* 0x000fe20000000000 */
[----:B------:R-:W-:Y:S01]  /*6860*/  LEA R16, R16, R13, 0x5 ;  /* 0x0000000d10107211 */ /* 0x000fe200078e28ff */
        /* <DEDUP_REMOVED lines=14> */
.L_x_102:
[----:B------:R-:W-:Y:S05]  /*6950*/  BSYNC.RECONVERGENT B2 ;  /* 0x0000000000027941 */ /* 0x000fea0003800200 */
.L_x_101:
[----:B------:R-:W-:-:S07]  /*6960*/  IMAD.IADD R13, R13, 0x1, R4 ;  /* 0x000000010d0d7824 */ /* 0x000fce00078e0204 */
.L_x_96:
[----:B------:R-:W-:Y:S05]  /*6970*/  BSYNC.RECONVERGENT B0 ;  /* 0x0000000000007941 */ /* 0x000fea0003800200 */
.L_x_95:
[----:B------:R-:W-:-:S13]  /*6980*/  ISETP.GE.U32.AND P0, PT, R10, 0x3, PT ;  /* 0x000000030a00780c */ /* 0x000fda0003f06070 */
[----:B------:R-:W-:Y:S05]  /*6990*/  @!P0 BRA `(.L_x_94) ;  /* 0x0000000400b88947 */ /* 0x000fea0003800000 */
[----:B------:R-:W5:Y:S01]  /*69a0*/  S2UR UR5, SR_CgaCtaId ;  /* 0x00000000000579c3 */ /* 0x000f620000008800 */
[----:B------:R-:W2:Y:S01]  /*69b0*/  LDCU.64 UR8, c[0x0][0x390] ;  /* 0x00007200ff0877ac */ /* 0x000ea20008000a00 */
[----:B-1----:R-:W-:Y:S01]  /*69c0*/  LEA R15, R0, R13, 0x5 ;  /* 0x0000000d000f7211 */ /* 0x002fe200078e28ff */
[----:B------:R-:W-:Y:S01]  /*69d0*/  IMAD.MOV.U32 R35, RZ, RZ, R13 ;  /* 0x000000ffff237224 */ /* 0x000fe200078e000d */
[----:B------:R-:W-:Y:S02]  /*69e0*/  UMOV UR4, 0x400 ;  /* 0x0000040000047882 */ /* 0x000fe40000000000 */
[----:B------:R-:W-:Y:S01]  /*69f0*/  IADD3 R14, PT, PT, R15, R4, RZ ;  /* 0x000000040f0e7210 */ /* 0x000fe20007ffe0ff */
[----:B------:R-:W-:Y:S01]  /*6a00*/  UIADD3 UR4, UPT, UPT, UR4, 0x1800, URZ ;  /* 0x0000180004047890 */ /* 0x000fe2000fffe0ff */
[----:B0-----:R-:W0:Y:S01]  /*6a10*/  LDC.64 R16, c[0x0][0x3a0] ;  /* 0x0000e800ff107b82 */ /* 0x001e220000000a00 */
[--C-:B------:R-:W-:Y:S02]  /*6a20*/  IMAD R25, R11, R5, R15.reuse ;  /* 0x000000050b197224 */ /* 0x100fe400078e020f */
[----:B------:R-:W-:-:S02]  /*6a30*/  IMAD R22, R4, 0x2, R15 ;  /* 0x0000000204167824 */ /* 0x000fc400078e020f */
[C---:B------:R-:W-:Y:S01]  /*6a40*/  IMAD R24, R4.reuse, 0x3, R15 ;  /* 0x0000000304187824 */ /* 0x040fe200078e020f */
[C---:B------:R-:W-:Y:S01]  /*6a50*/  LEA R29, R4.reuse, R25, 0x1 ;  /* 0x00000019041d7211 */ /* 0x040fe200078e08ff */
[----:B------:R-:W-:Y:S02]  /*6a60*/  IMAD R23, R11, R5, R14 ;  /* 0x000000050b177224 */ /* 0x000fe400078e020e */
[----:B------:R-:W-:Y:S01]  /*6a70*/  IMAD R31, R4, 0x3, R25 ;  /* 0x00000003041f7824 */ /* 0x000fe200078e0219 */
[----:B--2---:R-:W-:Y:S01]  /*6a80*/  MOV R18, UR8 ;  /* 0x0000000800127c02 */ /* 0x004fe20008000f00 */
[----:B------:R-:W-:Y:S01]  /*6a90*/  IMAD.U32 R19, RZ, RZ, UR9 ;  /* 0x00000009ff137e24 */ /* 0x000fe2000f8e00ff */
[----:B-----5:R-:W-:-:S06]  /*6aa0*/  ULEA UR4, UR5, UR4, 0x18 ;  /* 0x0000000405047291 */ /* 0x020fcc000f8ec0ff */
[----:B------:R-:W-:-:S07]  /*6ab0*/  IMAD.U32 R27, RZ, RZ, UR4 ;  /* 0x00000004ff1b7e24 */ /* 0x000fce000f8e00ff */
.L_x_103:
[----:B0-----:R-:W-:Y:S01]  /*6ac0*/  MOV R5, R17 ;  /* 0x0000001100057202 */ /* 0x001fe20000000f00 */
[----:B------:R-:W-:-:S03]  /*6ad0*/  IMAD.MOV.U32 R6, RZ, RZ, R16 ;  /* 0x000000ffff067224 */ /* 0x000fc600078e0010 */
[----:B------:R-:W-:-:S04]  /*6ae0*/  ISETP.GE.AND P0, PT, R15, R5, PT ;  /* 0x000000050f00720c */ /* 0x000fc80003f06270 */
[----:B------:R-:W-:-:S13]  /*6af0*/  ISETP.GE.OR P0, PT, R11, R6, P0 ;  /* 0x000000060b00720c */ /* 0x000fda0000706670 */
[----:B---3--:R-:W-:-:S05]  /*6b00*/  @!P0 LEA R37, R0, R13, 0x5 ;  /* 0x0000000d00258211 */ /* 0x008fca00078e28ff */
[----:B------:R-:W-:-:S06]  /*6b10*/  @!P0 IMAD.WIDE.U32 R36, R37, 0x4, R18 ;  /* 0x0000000425248825 */ /* 0x000fcc00078e0012 */
[----:B------:R-:W2:Y:S01]  /*6b20*/  @!P0 LDG.E R37, desc[UR10][R36.64] ;  /* 0x0000000a24258981 */ /* 0x000ea2000c1e1900 */
[----:B------:R-:W-:Y:S01]  /*6b30*/  @!P0 IMAD R21, R9, 0xa0, R13 ;  /* 0x000000a009158824 */ /* 0x000fe200078e020d */
        /* <DEDUP_REMOVED lines=16> */
[----:B------:R-:W-:-:S04]  /*6c40*/  @!P1 IMAD R34, R9, 0xa0, R34 ;  /* 0x000000a009229824 */ /* 0x000fc800078e0222 */
        /* <DEDUP_REMOVED lines=8> */
[----:B-1----:R-:W-:-:S05]  /*6cd0*/  @!P0 IMAD R37, R0, 0x20, R13 ;  /* 0x0000002000258824 */ /* 0x002fca00078e020d */
[----:B------:R-:W-:Y:S01]  /*6ce0*/  @!P0 LEA R37, R4, R37, 0x1 ;  /* 0x0000002504258211 */ /* 0x000fe200078e08ff */
        /* <DEDUP_REMOVED lines=31> */
[----:B------:R-:W-:Y:S01]  /*6ee0*/  LEA R14, R4, R14, 0x2 ;  /* 0x0000000e040e7211 */ /* 0x000fe200078e10ff */
[----:B------:R-:W-:Y:S01]  /*6ef0*/  @!P1 IMAD R26, R2, 0x20, R26 ;  /* 0x00000020021a9824 */ /* 0x000fe200078e021a */
[C---:B------:R-:W-:Y:S01]  /*6f00*/  IADD3 R35, PT, PT, R4.reuse, R35, R4 ;  /* 0x0000002304237210 */ /* 0x040fe20007ffe004 */
[----:B------:R-:W-:Y:S01]  /*6f10*/  IMAD R22, R4, 0x4, R22 ;  /* 0x0000000404167824 */ /* 0x000fe200078e0216 */
[----:B0-----:R-:W-:Y:S01]  /*6f20*/  PRMT R21, R30, 0x7610, R21 ;  /* 0x000076101e157816 */ /* 0x001fe20000000015 */
[C---:B------:R-:W-:Y:S01]  /*6f30*/  @!P1 IMAD R26, R4.reuse, 0x3, R26 ;  /* 0x00000003041a9824 */ /* 0x040fe200078e021a */
[C---:B------:R-:W-:Y:S01]  /*6f40*/  LEA R24, R4.reuse, R24, 0x2 ;  /* 0x0000001804187211 */ /* 0x040fe200078e10ff */
[C---:B------:R-:W-:Y:S01]  /*6f50*/  IMAD R25, R4.reuse, 0x4, R25 ;  /* 0x0000000404197824 */ /* 0x040fe200078e0219 */
[----:B------:R-:W-:Y:S01]  /*6f60*/  LEA R23, R4, R23, 0x2 ;  /* 0x0000001704177211 */ /* 0x000fe200078e10ff */
[----:B------:R0:W-:Y:S01]  /*6f70*/  @!P0 STS.U16 [R28], R21 ;  /* 0x000000151c008388 */ /* 0x0001e20000000400 */
[----:B------:R-:W-:Y:S01]  /*6f80*/  @!P1 LEA R26, R26, R27, 0x1 ;  /* 0x0000001b1a1a9211 */ /* 0x000fe200078e08ff */
[C---:B------:R-:W-:Y:S01]  /*6f90*/  IMAD R29, R4.reuse, 0x4, R29 ;  /* 0x00000004041d7824 */ /* 0x040fe200078e021d */
[----:B------:R-:W-:Y:S01]  /*6fa0*/  ISETP.GE.U32.AND P0, PT, R35, 0x20, PT ;  /* 0x000000202300780c */ /* 0x000fe20003f06070 */
[----:B------:R-:W-:-:S02]  /*6fb0*/  IMAD.WIDE.U32 R18, R4, 0x10, R18 ;  /* 0x0000001004127825 */ /* 0x000fc400078e0012 */
[----:B------:R-:W1:Y:S02]  /*6fc0*/  @!P1 LDS.U16 R30, [R26] ;  /* 0x000000001a1e9984 */ /* 0x000e640000000400 */
[C---:B------:R-:W-:Y:S01]  /*6fd0*/  IMAD R27, R4.reuse, 0x8, R27 ;  /* 0x00000008041b7824 */ /* 0x040fe200078e021b */
[----:B0-----:R-:W0:Y:S02]  /*6fe0*/  @!P1 LDC.64 R20, c[0x0][0x398] ;  /* 0x0000e600ff149b82 */ /* 0x001e240000000a00 */
[----:B0-----:R-:W-:Y:S01]  /*6ff0*/  @!P1 IMAD.WIDE R20, R31, 0x4, R20 ;  /* 0x000000041f149825 */ /* 0x001fe200078e0214 */
[----:B------:R-:W-:-:S03]  /*7000*/  LEA R31, R4, R31, 0x2 ;  /* 0x0000001f041f7211 */ /* 0x000fc600078e10ff */
[----:B-1----:R-:W-:-:S05]  /*7010*/  @!P1 HADD2.F32 R30, -RZ, R30.H0_H0 ;  /* 0x2000001eff1e9230 */ /* 0x002fca0000004100 */
[----:B--2---:R-:W-:-:S05]  /*7020*/  @!P1 FADD R30, R30, R36 ;  /* 0x000000241e1e9221 */ /* 0x004fca0000000000 */
[----:B------:R-:W-:-:S05]  /*7030*/  @!P1 F2FP.F16.F32.PACK_AB R30, RZ, R30 ;  /* 0x0000001eff1e923e */ /* 0x000fca00000000ff */
[----:B------:R-:W-:Y:S01]  /*7040*/  @!P1 HADD2.F32 R37, -RZ, R30.H0_H0 ;  /* 0x2000001eff259230 */ /* 0x000fe20000004100 */
[----:B------:R0:W-:Y:S04]  /*7050*/  @!P1 STS.U16 [R26], R30 ;  /* 0x0000001e1a009388 */ /* 0x0001e80000000400 */
[----:B------:R0:W-:Y:S01]  /*7060*/  @!P1 STG.E desc[UR10][R20.64], R37 ;  /* 0x0000002514009986 */ /* 0x0001e2000c10190a */
[----:B------:R-:W-:Y:S05]  /*7070*/  @!P0 BRA `(.L_x_103) ;  /* 0xfffffff800908947 */ /* 0x000fea000383ffff */
.L_x_94:
[----:B------:R-:W-:Y:S05]  /*7080*/  BSYNC.RECONVERGENT B1 ;  /* 0x0000000000017941 */ /* 0x000fea0003800200 */
.L_x_93:
[----:B-1----:R-:W-:-:S05]  /*7090*/  IADD3 R14, PT, PT, R12, R9, RZ ;  /* 0x000000090c0e7210 */ /* 0x002fca0007ffe0ff */
[----:B------:R-:W-:-:S05]  /*70a0*/  IMAD.IADD R14, R14, 0x1, R9 ;  /* 0x000000010e0e7824 */ /* 0x000fca00078e0209 */
        /* <DEDUP_REMOVED lines=38> */
.L_x_109:
[----:B------:R-:W-:Y:S05]  /*7310*/  BSYNC.RECONVERGENT B2 ;  /* 0x0000000000027941 */ /* 0x000fea0003800200 */
.L_x_108:
        /* <DEDUP_REMOVED lines=30> */
.L_x_111:
[----:B------:R-:W-:Y:S05]  /*7500*/  BSYNC.RECONVERGENT B2 ;  /* 0x0000000000027941 */ /* 0x000fea0003800200 */
.L_x_110:
        /* <DEDUP_REMOVED lines=25> */
.L_x_113:
[----:B------:R-:W-:Y:S05]  /*76a0*/  BSYNC.RECONVERGENT B2 ;  /* 0x0000000000027941 */ /* 0x000fea0003800200 */
.L_x_112:
[----:B------:R-:W-:-:S07]  /*76b0*/  IMAD.IADD R13, R13, 0x1, R4 ;  /* 0x000000010d0d7824 */ /* 0x000fce00078e0204 */
.L_x_107:
[----:B------:R-:W-:Y:S05]  /*76c0*/  BSYNC.RECONVERGENT B0 ;  /* 0x0000000000007941 */ /* 0x000fea0003800200 */
.L_x_106:
        /* <DEDUP_REMOVED lines=20> */
.L_x_114:
        /* <DEDUP_REMOVED lines=92> */
.L_x_105:
[----:B------:R-:W-:Y:S05]  /*7dd0*/  BSYNC.RECONVERGENT B1 ;  /* 0x0000000000017941 */ /* 0x000fea0003800200 */
.L_x_104:
[----:B-1----:R-:W-:-:S05]  /*7de0*/  IADD3 R14, PT, PT, R12, R9, RZ ;  /* 0x000000090c0e7210 */ /* 0x002fca0007ffe0ff */
[----:B------:R-:W-:-:S05]  /*7df0*/  IMAD.IADD R14, R14, 0x1, R9 ;  /* 0x000000010e0e7824 */ /* 0x000fca00078e0209 */
[----:B------:R-:W-:-:S05]  /*7e00*/  IADD3 R14, PT, PT, R14, R9, RZ ;  /* 0x000000090e0e7210 */ /* 0x000fca0007ffe0ff */
[----:B------:R-:W-:-:S05]  /*7e10*/  IMAD.IADD R14, R14, 0x1, R9 ;  /* 0x000000010e0e7824 */ /* 0x000fca00078e0209 */
        /* <DEDUP_REMOVED lines=37> */
.L_x_120:
[----:B------:R-:W-:Y:S05]  /*8070*/  BSYNC.RECONVERGENT B2 ;  /* 0x0000000000027941 */ /* 0x000fea0003800200 */
.L_x_119:
        /* <DEDUP_REMOVED lines=30> */
.L_x_122:
[----:B------:R-:W-:Y:S05]  /*8260*/  BSYNC.RECONVERGENT B2 ;  /* 0x0000000000027941 */ /* 0x000fea0003800200 */
.L_x_121:
        /* <DEDUP_REMOVED lines=25> */
.L_x_124:
[----:B------:R-:W-:Y:S05]  /*8400*/  BSYNC.RECONVERGENT B2 ;  /* 0x0000000000027941 */ /* 0x000fea0003800200 */
.L_x_123:
[----:B------:R-:W-:-:S07]  /*8410*/  IADD3 R13, PT, PT, R13, R4, RZ ;  /* 0x000000040d0d7210 */ /* 0x000fce0007ffe0ff */
.L_x_118:
[----:B------:R-:W-:Y:S05]  /*8420*/  BSYNC.RECONVERGENT B0 ;  /* 0x0000000000007941 */ /* 0x000fea0003800200 */
.L_x_117:
        /* <DEDUP_REMOVED lines=20> */
.L_x_125:
        /* <DEDUP_REMOVED lines=92> */
.L_x_116:
[----:B------:R-:W-:Y:S05]  /*8b30*/  BSYNC.RECONVERGENT B1 ;  /* 0x0000000000017941 */ /* 0x000fea0003800200 */
.L_x_115:
[----:B-1----:R-:W-:-:S05]  /*8b40*/  IMAD.IADD R14, R12, 0x1, R9 ;  /* 0x000000010c0e7824 */ /* 0x002fca00078e0209 */
[----:B------:R-:W-:-:S05]  /*8b50*/  IADD3 R14, PT, PT, R14, R9, RZ ;  /* 0x000000090e0e7210 */ /* 0x000fca0007ffe0ff */
        /* <DEDUP_REMOVED lines=40> */
.L_x_131:
[----:B------:R-:W-:Y:S05]  /*8de0*/  BSYNC.RECONVERGENT B2 ;  /* 0x0000000000027941 */ /* 0x000fea0003800200 */
.L_x_130:
        /* <DEDUP_REMOVED lines=30> */
.L_x_133:
[----:B------:R-:W-:Y:S05]  /*8fd0*/  BSYNC.RECONVERGENT B2 ;  /* 0x0000000000027941 */ /* 0x000fea0003800200 */
.L_x_132:
        /* <DEDUP_REMOVED lines=25> */
.L_x_135:
[----:B------:R-:W-:Y:S05]  /*9170*/  BSYNC.RECONVERGENT B2 ;  /* 0x0000000000027941 */ /* 0x000fea0003800200 */
.L_x_134:
[----:B------:R-:W-:-:S07]  /*9180*/  IADD3 R13, PT, PT, R13, R4, RZ ;  /* 0x000000040d0d7210 */ /* 0x000fce0007ffe0ff */
.L_x_129:
[----:B------:R-:W-:Y:S05]  /*9190*/  BSYNC.RECONVERGENT B0 ;  /* 0x0000000000007941 */ /* 0x000fea0003800200 */
.L_x_128:
        /* <DEDUP_REMOVED lines=20> */
.L_x_136:
        /* <DEDUP_REMOVED lines=92> */
.L_x_127:
[----:B------:R-:W-:Y:S05]  /*98a0*/  BSYNC.RECONVERGENT B1 ;  /* 0x0000000000017941 */ /* 0x000fea0003800200 */
.L_x_126:
[----:B-1----:R-:W-:-:S05]  /*98b0*/  IMAD.IADD R14, R12, 0x1, R9 ;  /* 0x000000010c0e7824 */ /* 0x002fca00078e0209 */
[----:B------:R-:W-:-:S05]  /*98c0*/  IADD3 R14, PT, PT, R14, R9, RZ ;  /* 0x000000090e0e7210 */ /* 0x000fca0007ffe0ff */
[----:B------:R-:W-:-:S05]  /*98d0*/  IMAD.IADD R14, R14, 0x1, R9 ;  /* 0x000000010e0e7824 */ /* 0x000fca00078e0209 */
[----:B------:R-:W-:-:S05]  /*98e0*/  IADD3 R14, PT, PT, R14, R9, RZ ;  /* 0x000000090e0e7210 */ /* 0x000fca0007ffe0ff */
        /* <DEDUP_REMOVED lines=39> */
.L_x_142:
[----:B------:R-:W-:Y:S05]  /*9b60*/  BSYNC.RECONVERGENT B2 ;  /* 0x0000000000027941 */ /* 0x000fea0003800200 */
.L_x_141:
        /* <DEDUP_REMOVED lines=30> */
.L_x_144:
[----:B------:R-:W-:Y:S05]  /*9d50*/  BSYNC.RECONVERGENT B2 ;  /* 0x0000000000027941 */ /* 0x000fea0003800200 */
.L_x_143:
        /* <DEDUP_REMOVED lines=25> */
.L_x_146:
[----:B------:R-:W-:Y:S05]  /*9ef0*/  BSYNC.RECONVERGENT B2 ;  /* 0x0000000000027941 */ /* 0x000fea0003800200 */
.L_x_145:
[----:B------:R-:W-:-:S07]  /*9f00*/  IMAD.IADD R13, R13, 0x1, R4 ;  /* 0x000000010d0d7824 */ /* 0x000fce00078e0204 */
.L_x_140:
[----:B------:R-:W-:Y:S05]  /*9f10*/  BSYNC.RECONVERGENT B0 ;  /* 0x0000000000007941 */ /* 0x000fea0003800200 */
.L_x_139:
        /* <DEDUP_REMOVED lines=20> */
.L_x_147:
        /* <DEDUP_REMOVED lines=92> */
.L_x_138:
[----:B------:R-:W-:Y:S05]  /*a620*/  BSYNC.RECONVERGENT B1 ;  /* 0x0000000000017941 */ /* 0x000fea0003800200 */
.L_x_137:
[----:B-1----:R-:W-:-:S05]  /*a630*/  IADD3 R14, PT, PT, R12, R9, RZ ;  /* 0x000000090c0e7210 */ /* 0x002fca0007ffe0ff */
[----:B------:R-:W-:-:S05]  /*a640*/  IMAD.IADD R14, R14, 0x1, R9 ;  /* 0x000000010e0e7824 */ /* 0x000fca00078e0209 */
        /* <DEDUP_REMOVED lines=42> */
.L_x_153:
[----:B------:R-:W-:Y:S05]  /*a8f0*/  BSYNC.RECONVERGENT B2 ;  /* 0x0000000000027941 */ /* 0x000fea0003800200 */
.L_x_152:
        /* <DEDUP_REMOVED lines=30> */
.L_x_155:
[----:B------:R-:W-:Y:S05]  /*aae0*/  BSYNC.RECONVERGENT B2 ;  /* 0x0000000000027941 */ /* 0x000fea0003800200 */
.L_x_154:
        /* <DEDUP_REMOVED lines=25> */
.L_x_157:
[----:B------:R-:W-:Y:S05]  /*ac80*/  BSYNC.RECONVERGENT B2 ;  /* 0x0000000000027941 */ /* 0x000fea0003800200 */
.L_x_156:
[----:B------:R-:W-:-:S07]  /*ac90*/  IMAD.IADD R13, R13, 0x1, R4 ;  /* 0x000000010d0d7824 */ /* 0x000fce00078e0204 */
.L_x_151:
[----:B------:R-:W-:Y:S05]  /*aca0*/  BSYNC.RECONVERGENT B0 ;  /* 0x0000000000007941 */ /* 0x000fea0003800200 */
.L_x_150:
        /* <DEDUP_REMOVED lines=20> */
.L_x_158:
        /* <DEDUP_REMOVED lines=92> */
.L_x_149:
[----:B------:R-:W-:Y:S05]  /*b3b0*/  BSYNC.RECONVERGENT B1 ;  /* 0x0000000000017941 */ /* 0x000fea0003800200 */
.L_x_148:
        /* <DEDUP_REMOVED lines=45> */
.L_x_164:
[----:B------:R-:W-:Y:S05]  /*b690*/  BSYNC.RECONVERGENT B2 ;  /* 0x0000000000027941 */ /* 0x000fea0003800200 */
.L_x_163:
        /* <DEDUP_REMOVED lines=30> */
.L_x_166:
[----:B------:R-:W-:Y:S05]  /*b880*/  BSYNC.RECONVERGENT B2 ;  /* 0x0000000000027941 */ /* 0x000fea0003800200 */
.L_x_165:
        /* <DEDUP_REMOVED lines=25> */
.L_x_168:
[----:B------:R-:W-:Y:S05]  /*ba20*/  BSYNC.RECONVERGENT B2 ;  /* 0x0000000000027941 */ /* 0x000fea0003800200 */
.L_x_167:
[----:B------:R-:W-:-:S07]  /*ba30*/  IADD3 R13, PT, PT, R13, R4, RZ ;  /* 0x000000040d0d7210 */ /* 0x000fce0007ffe0ff */
.L_x_162:
[----:B------:R-:W-:Y:S05]  /*ba40*/  BSYNC.RECONVERGENT B0 ;  /* 0x0000000000007941 */ /* 0x000fea0003800200 */
.L_x_161:
        /* <DEDUP_REMOVED lines=20> */
.L_x_169:
        /* <DEDUP_REMOVED lines=92> */
.L_x_160:
[----:B------:R-:W-:Y:S05]  /*c150*/  BSYNC.RECONVERGENT B1 ;  /* 0x0000000000017941 */ /* 0x000fea0003800200 */
.L_x_159:
[----:B-1----:R-:W-:-:S05]  /*c160*/  IMAD.IADD R14, R12, 0x1, R9 ;  /* 0x000000010c0e7824 */ /* 0x002fca00078e0209 */
        /* <DEDUP_REMOVED lines=45> */
.L_x_175:
[----:B------:R-:W-:Y:S05]  /*c440*/  BSYNC.RECONVERGENT B2 ;  /* 0x0000000000027941 */ /* 0x000fea0003800200 */
.L_x_174:
        /* <DEDUP_REMOVED lines=30> */
.L_x_177:
[----:B------:R-:W-:Y:S05]  /*c630*/  BSYNC.RECONVERGENT B2 ;  /* 0x0000000000027941 */ /* 0x000fea0003800200 */
.L_x_176:
        /* <DEDUP_REMOVED lines=25> */
.L_x_179:
[----:B------:R-:W-:Y:S05]  /*c7d0*/  BSYNC.RECONVERGENT B2 ;  /* 0x0000000000027941 */ /* 0x000fea0003800200 */
.L_x_178:
[----:B------:R-:W-:-:S07]  /*c7e0*/  IADD3 R13, PT, PT, R13, R4, RZ ;  /* 0x000000040d0d7210 */ /* 0x000fce0007ffe0ff */
.L_x_173:
[----:B------:R-:W-:Y:S05]  /*c7f0*/  BSYNC.RECONVERGENT B0 ;  /* 0x0000000000007941 */ /* 0x000fea0003800200 */
.L_x_172:
        /* <DEDUP_REMOVED lines=20> */
.L_x_180:
        /* <DEDUP_REMOVED lines=92> */
.L_x_171:
[----:B------:R-:W-:Y:S05]  /*cf00*/  BSYNC.RECONVERGENT B1 ;  /* 0x0000000000017941 */ /* 0x000fea0003800200 */
.L_x_170:
        /* <DEDUP_REMOVED lines=47> */
.L_x_186:
[----:B------:R-:W-:Y:S05]  /*d200*/  BSYNC.RECONVERGENT B2 ;  /* 0x0000000000027941 */ /* 0x000fea0003800200 */
.L_x_185:
        /* <DEDUP_REMOVED lines=30> */
.L_x_188:
[----:B------:R-:W-:Y:S05]  /*d3f0*/  BSYNC.RECONVERGENT B2 ;  /* 0x0000000000027941 */ /* 0x000fea0003800200 */
.L_x_187:
        /* <DEDUP_REMOVED lines=25> */
.L_x_190:
[----:B------:R-:W-:Y:S05]  /*d590*/  BSYNC.RECONVERGENT B2 ;  /* 0x0000000000027941 */ /* 0x000fea0003800200 */
.L_x_189:
[----:B------:R-:W-:-:S07]  /*d5a0*/  IMAD.IADD R13, R13, 0x1, R4 ;  /* 0x000000010d0d7824 */ /* 0x000fce00078e0204 */
.L_x_184:
[----:B------:R-:W-:Y:S05]  /*d5b0*/  BSYNC.RECONVERGENT B0 ;  /* 0x0000000000007941 */ /* 0x000fea0003800200 */
.L_x_183:
        /* <DEDUP_REMOVED lines=20> */
.L_x_191:
        /* <DEDUP_REMOVED lines=92> */
.L_x_182:
[----:B------:R-:W-:Y:S05]  /*dcc0*/  BSYNC.RECONVERGENT B1 ;  /* 0x0000000000017941 */ /* 0x000fea0003800200 */
.L_x_181:
        /* <DEDUP_REMOVED lines=48> */
.L_x_197:
[----:B------:R-:W-:Y:S05]  /*dfd0*/  BSYNC.RECONVERGENT B2 ;  /* 0x0000000000027941 */ /* 0x000fea0003800200 */
.L_x_196:
        /* <DEDUP_REMOVED lines=30> */
.L_x_199:
[----:B------:R-:W-:Y:S05]  /*e1c0*/  BSYNC.RECONVERGENT B2 ;  /* 0x0000000000027941 */ /* 0x000fea0003800200 */
.L_x_198:
        /* <DEDUP_REMOVED lines=25> */
.L_x_201:
[----:B------:R-:W-:Y:S05]  /*e360*/  BSYNC.RECONVERGENT B2 ;  /* 0x0000000000027941 */ /* 0x000fea0003800200 */
.L_x_200:
[----:B------:R-:W-:-:S07]  /*e370*/  IMAD.IADD R13, R13, 0x1, R4 ;  /* 0x000000010d0d7824 */ /* 0x000fce00078e0204 */
.L_x_195:
[----:B------:R-:W-:Y:S05]  /*e380*/  BSYNC.RECONVERGENT B0 ;  /* 0x0000000000007941 */ /* 0x000fea0003800200 */
.L_x_194:
        /* <DEDUP_REMOVED lines=20> */
.L_x_202:
        /* <DEDUP_REMOVED lines=92> */
.L_x_193:
[----:B------:R-:W-:Y:S05]  /*ea90*/  BSYNC.RECONVERGENT B1 ;  /* 0x0000000000017941 */ /* 0x000fea0003800200 */
.L_x_192:
        /* <DEDUP_REMOVED lines=49> */
.L_x_208:
[----:B------:R-:W-:Y:S05]  /*edb0*/  BSYNC.RECONVERGENT B2 ;  /* 0x0000000000027941 */ /* 0x000fea0003800200 */
.L_x_207:
        /* <DEDUP_REMOVED lines=30> */
.L_x_210:
[----:B------:R-:W-:Y:S05]  /*efa0*/  BSYNC.RECONVERGENT B2 ;  /* 0x0000000000027941 */ /* 0x000fea0003800200 */
.L_x_209:
        /* <DEDUP_REMOVED lines=25> */
.L_x_212:
[----:B------:R-:W-:Y:S05]  /*f140*/  BSYNC.RECONVERGENT B2 ;  /* 0x0000000000027941 */ /* 0x000fea0003800200 */
.L_x_211:
[----:B------:R-:W-:-:S07]  /*f150*/  IADD3 R13, PT, PT, R13, R4, RZ ;  /* 0x000000040d0d7210 */ /* 0x000fce0007ffe0ff */
.L_x_206:
[----:B------:R-:W-:Y:S05]  /*f160*/  BSYNC.RECONVERGENT B0 ;  /* 0x0000000000007941 */ /* 0x000fea0003800200 */
.L_x_205:
        /* <DEDUP_REMOVED lines=20> */
.L_x_213:
        /* <DEDUP_REMOVED lines=92> */
.L_x_204:
[----:B------:R-:W-:Y:S05]  /*f870*/  BSYNC.RECONVERGENT B1 ;  /* 0x0000000000017941 */ /* 0x000fea0003800200 */
.L_x_203:
        /* <DEDUP_REMOVED lines=50> */
.L_x_219:
[----:B------:R-:W-:Y:S05]  /*fba0*/  BSYNC.RECONVERGENT B2 ;  /* 0x0000000000027941 */ /* 0x000fea0003800200 */
.L_x_218:
        /* <DEDUP_REMOVED lines=30> */
.L_x_221:
[----:B------:R-:W-:Y:S05]  /*fd90*/  BSYNC.RECONVERGENT B2 ;  /* 0x0000000000027941 */ /* 0x000fea0003800200 */
.L_x_220:
        /* <DEDUP_REMOVED lines=25> */
.L_x_223:
[----:B------:R-:W-:Y:S05]  /*ff30*/  BSYNC.RECONVERGENT B2 ;  /* 0x0000000000027941 */ /* 0x000fea0003800200 */
.L_x_222:
[----:B------:R-:W-:-:S07]  /*ff40*/  IADD3 R13, PT, PT, R13, R4, RZ ;  /* 0x000000040d0d7210 */ /* 0x000fce0007ffe0ff */
.L_x_217:
[----:B------:R-:W-:Y:S05]  /*ff50*/  BSYNC.RECONVERGENT B0 ;  /* 0x0000000000007941 */ /* 0x000fea0003800200 */
.L_x_216:
        /* <DEDUP_REMOVED lines=20> */
.L_x_224:
        /* <DEDUP_REMOVED lines=92> */
.L_x_215:
[----:B------:R-:W-:Y:S05]  /*10660*/  BSYNC.RECONVERGENT B1 ;  /* 0x0000000000017941 */ /* 0x000fea0003800200 */
.L_x_214:
        /* <DEDUP_REMOVED lines=51> */
.L_x_230:
[----:B------:R-:W-:Y:S05]  /*109a0*/  BSYNC.RECONVERGENT B2 ;  /* 0x0000000000027941 */ /* 0x000fea0003800200 */
.L_x_229:
        /* <DEDUP_REMOVED lines=30> */
.L_x_232:
[----:B------:R-:W-:Y:S05]  /*10b90*/  BSYNC.RECONVERGENT B2 ;  /* 0x0000000000027941 */ /* 0x000fea0003800200 */
.L_x_231:
        /* <DEDUP_REMOVED lines=25> */
.L_x_234:
[----:B------:R-:W-:Y:S05]  /*10d30*/  BSYNC.RECONVERGENT B2 ;  /* 0x0000000000027941 */ /* 0x000fea0003800200 */
.L_x_233:
[----:B------:R-:W-:-:S07]  /*10d40*/  IMAD.IADD R13, R13, 0x1, R4 ;  /* 0x000000010d0d7824 */ /* 0x000fce00078e0204 */
.L_x_228:
[----:B------:R-:W-:Y:S05]  /*10d50*/  BSYNC.RECONVERGENT B0 ;  /* 0x0000000000007941 */ /* 0x000fea0003800200 */
.L_x_227:
        /* <DEDUP_REMOVED lines=20> */
.L_x_235:
[----:B0-----:R-:W-:Y:S02]  /*10ea0*/  MOV R5, R17 ;  /* 0x0000001100057202 */ /* 0x001fe40000000f00 */
[----:B------:R-:W-:Y:S02]  /*10eb0*/  MOV R6, R16 ;  /* 0x0000001000067202 */ /* 0x000fe40000000f00 */
        /* <DEDUP_REMOVED lines=10> */
[----:B------:R-:W-:-:S05]  /*10f60*/  @!P0 LEA R28, R28, R27, 0x1 ;  /* 0x0000001b1c1c8211 */ /* 0x000fca00078e08ff */
[----:B------:R-:W1:Y:S06]  /*10f70*/  @!P0 LDS.U16 R26, [R28] ;  /* 0x000000001c1a8984 */ /* 0x000e6c0000000400 */
        /* <DEDUP_REMOVED lines=19> */
[----:B-1----:R-:W-:-:S04]  /*110b0*/  @!P0 LEA R37, R0, R13, 0x5 ;  /* 0x0000000d00258211 */ /* 0x002fc800078e28ff */
        /* <DEDUP_REMOVED lines=13> */
[----:B------:R0:W-:Y:S03]  /*11190*/  @!P1 STS.U16 [R26], R21 ;  /* 0x000000151a009388 */ /* 0x0001e60000000400 */
[----:B------:R-:W-:Y:S02]  /*111a0*/  @!P0 LEA R28, R28, R27, 0x1 ;  /* 0x0000001b1c1c8211 */ /* 0x000fe400078e08ff */
        /* <DEDUP_REMOVED lines=25> */
[C---:B------:R-:W-:Y:S01]  /*11340*/  @!P1 IMAD R26, R4.reuse, 0x3, R26 ;  /* 0x00000003041a9824 */ /* 0x040fe200078e021a */
[----:B------:R0:W-:Y:S01]  /*11350*/  @!P0 STS.U16 [R28], R21 ;  /* 0x000000151c008388 */ /* 0x0001e20000000400 */
[----:B------:R-:W-:Y:S02]  /*11360*/  ISETP.GE.U32.AND P0, PT, R35, 0x20, PT ;  /* 0x000000202300780c */ /* 0x000fe40003f06070 */
[----:B------:R-:W-:Y:S02]  /*11370*/  LEA R25, R4, R25, 0x2 ;  /* 0x0000001904197211 */ /* 0x000fe400078e10ff */
[----:B------:R-:W-:Y:S02]  /*11380*/  @!P1 LEA R26, R26, R27, 0x1 ;  /* 0x0000001b1a1a9211 */ /* 0x000fe400078e08ff */
[C---:B------:R-:W-:Y:S02]  /*11390*/  LEA R23, R4.reuse, R23, 0x2 ;  /* 0x0000001704177211 */ /* 0x040fe400078e10ff */
[C---:B------:R-:W-:Y:S01]  /*113a0*/  LEA R27, R4.reuse, R27, 0x3 ;  /* 0x0000001b041b7211 */ /* 0x040fe200078e18ff */
[----:B------:R-:W1:Y:S01]  /*113b0*/  @!P1 LDS.U16 R30, [R26] ;  /* 0x000000001a1e9984 */ /* 0x000e620000000400 */
        /* <DEDUP_REMOVED lines=10> */
.L_x_226:
[----:B------:R-:W-:Y:S05]  /*11460*/  BSYNC.RECONVERGENT B1 ;  /* 0x0000000000017941 */ /* 0x000fea0003800200 */
.L_x_225:
[----:B-1----:R-:W-:-:S05]  /*11470*/  IMAD.IADD R14, R12, 0x1, R9 ;  /* 0x000000010c0e7824 */ /* 0x002fca00078e0209 */
[----:B------:R-:W-:-:S04]  /*11480*/  IADD3 R14, PT, PT, R14, R9, RZ ;  /* 0x000000090e0e7210 */ /* 0x000fc80007ffe0ff */
[----:B------:R-:W-:-:S05]  /*11490*/  IADD3 R14, PT, PT, R14, R9, RZ ;  /* 0x000000090e0e7210 */ /* 0x000fca0007ffe0ff */
[----:B------:R-:W-:-:S05]  /*114a0*/  IMAD.IADD R14, R14, 0x1, R9 ;  /* 0x000000010e0e7824 */ /* 0x000fca00078e0209 */
        /* <DEDUP_REMOVED lines=48> */
.L_x_241:
[----:B------:R-:W-:Y:S05]  /*117b0*/  BSYNC.RECONVERGENT B2 ;  /* 0x0000000000027941 */ /* 0x000fea0003800200 */
.L_x_240:
[----:B0-----:R-:W-:Y:S01]  /*117c0*/  IMAD.MOV.U32 R13, RZ, RZ, R7 ;  /* 0x000000ffff0d7224 */ /* 0x001fe200078e0007 */
[----:B------:R-:W-:Y:S06]  /*117d0*/  @!P1 BRA `(.L_x_239) ;  /* 0x0000000000e09947 */ /* 0x000fec0003800000 */
[----:B------:R-:W0:Y:S01]  /*117e0*/  LDC.64 R14, c[0x0][0x390] ;  /* 0x0000e400ff0e7b82 */ /* 0x000e220000000a00 */
[-C--:B--23--:R-:W-:Y:S01]  /*117f0*/  IADD3 R20, PT, PT, R8, R4.reuse, RZ ;  /* 0x0000000408147210 */ /* 0x08cfe20007ffe0ff */
[----:B------:R-:W-:Y:S01]  /*11800*/  BSSY.RECONVERGENT B2, `(.L_x_242) ;  /* 0x000001a000027945 */ /* 0x000fe20003800200 */
[----:B------:R-:W-:Y:S02]  /*11810*/  ISETP.NE.AND P1, PT, R17, 0x2, PT ;  /* 0x000000021100780c */ /* 0x000fe40003f25270 */
[----:B------:R-:W-:Y:S02]  /*11820*/  ISETP.GE.AND P0, PT, R20, R5, PT ;  /* 0x000000051400720c */ /* 0x000fe40003f06270 */
[----:B------:R-:W-:Y:S02]  /*11830*/  IADD3 R13, PT, PT, R7, R4, RZ ;  /* 0x00000004070d7210 */ /* 0x000fe40007ffe0ff */
        /* <DEDUP_REMOVED lines=22> */
.L_x_243:
[----:B------:R-:W-:Y:S05]  /*119a0*/  BSYNC.RECONVERGENT B2 ;  /* 0x0000000000027941 */ /* 0x000fea0003800200 */
.L_x_242:
        /* <DEDUP_REMOVED lines=25> */
.L_x_245:
[----:B------:R-:W-:Y:S05]  /*11b40*/  BSYNC.RECONVERGENT B2 ;  /* 0x0000000000027941 */ /* 0x000fea0003800200 */
.L_x_244:
[----:B------:R-:W-:-:S07]  /*11b50*/  IMAD.IADD R13, R13, 0x1, R4 ;  /* 0x000000010d0d7824 */ /* 0x000fce00078e0204 */
.L_x_239:
[----:B------:R-:W-:Y:S05]  /*11b60*/  BSYNC.RECONVERGENT B0 ;  /* 0x0000000000007941 */ /* 0x000fea0003800200 */
.L_x_238:
[----:B------:R-:W-:-:S13]  /*11b70*/  ISETP.GE.U32.AND P0, PT, R10, 0x3, PT ;  /* 0x000000030a00780c */ /* 0x000fda0003f06070 */
[----:B------:R-:W-:Y:S05]  /*11b80*/  @!P0 BRA `(.L_x_237) ;  /* 0x0000000400b88947 */ /* 0x000fea0003800000 */
[----:B------:R-:W5:Y:S01]  /*11b90*/  S2UR UR5, SR_CgaCtaId ;  /* 0x00000000000579c3 */ /* 0x000f620000008800 */
[----:B------:R-:W2:Y:S01]  /*11ba0*/  LDCU.64 UR8, c[0x0][0x390] ;  /* 0x00007200ff0877ac */ /* 0x000ea20008000a00 */
[-C--:B-1----:R-:W-:Y:S02]  /*11bb0*/  LEA R15, R0, R13.reuse, 0x5 ;  /* 0x0000000d000f7211 */ /* 0x082fe400078e28ff */
[----:B------:R-:W-:Y:S01]  /*11bc0*/  MOV R35, R13 ;  /* 0x0000000d00237202 */ /* 0x000fe20000000f00 */
[----:B------:R-:W-:Y:S01]  /*11bd0*/  UMOV UR4, 0x400 ;  /* 0x0000040000047882 */ /* 0x000fe20000000000 */
[----:B0-----:R-:W-:Y:S01]  /*11be0*/  LEA R22, R4, R15, 0x1 ;  /* 0x0000000f04167211 */ /* 0x001fe200078e08ff */
[----:B------:R-:W-:Y:S01]  /*11bf0*/  UIADD3 UR4, UPT, UPT, UR4, 0x1800, URZ ;  /* 0x0000180004047890 */ /* 0x000fe2000fffe0ff */
[----:B------:R-:W0:Y:S01]  /*11c00*/  LDC.64 R16, c[0x0][0x3a0] ;  /* 0x0000e800ff107b82 */ /* 0x000e220000000a00 */
[----:B------:R-:W-:Y:S02]  /*11c10*/  IMAD R25, R11, R5, R15 ;  /* 0x000000050b197224 */ /* 0x000fe400078e020f */
[----:B------:R-:W-:-:S02]  /*11c20*/  IMAD.IADD R14, R15, 0x1, R4 ;  /* 0x000000010f0e7824 */ /* 0x000fc400078e0204 */
[C---:B------:R-:W-:Y:S01]  /*11c30*/  IMAD R24, R4.reuse, 0x3, R15 ;  /* 0x0000000304187824 */ /* 0x040fe200078e020f */
[C---:B------:R-:W-:Y:S01]  /*11c40*/  LEA R29, R4.reuse, R25, 0x1 ;  /* 0x00000019041d7211 */ /* 0x040fe200078e08ff */
[----:B------:R-:W-:Y:S02]  /*11c50*/  IMAD R23, R11, R5, R14 ;  /* 0x000000050b177224 */ /* 0x000fe400078e020e */
[----:B------:R-:W-:Y:S01]  /*11c60*/  IMAD R31, R4, 0x3, R25 ;  /* 0x00000003041f7824 */ /* 0x000fe200078e0219 */
[----:B--2---:R-:W-:Y:S01]  /*11c70*/  MOV R18, UR8 ;  /* 0x0000000800127c02 */ /* 0x004fe20008000f00 */
[----:B------:R-:W-:Y:S01]  /*11c80*/  IMAD.U32 R19, RZ, RZ, UR9 ;  /* 0x00000009ff137e24 */ /* 0x000fe2000f8e00ff */
[----:B-----5:R-:W-:-:S06]  /*11c90*/  ULEA UR4, UR5, UR4, 0x18 ;  /* 0x0000000405047291 */ /* 0x020fcc000f8ec0ff */
[----:B------:R-:W-:-:S07]  /*11ca0*/  MOV R27, UR4 ;  /* 0x00000004001b7c02 */ /* 0x000fce0008000f00 */
.L_x_246:
[----:B0-----:R-:W-:Y:S01]  /*11cb0*/  IMAD.MOV.U32 R5, RZ, RZ, R17 ;  /* 0x000000ffff057224 */ /* 0x001fe200078e0011 */
[----:B------:R-:W-:-:S04]  /*11cc0*/  MOV R6, R16 ;  /* 0x0000001000067202 */ /* 0x000fc80000000f00 */
        /* <DEDUP_REMOVED lines=24> */
[----:B0-----:R-:W-:Y:S02]  /*11e50*/  PRMT R21, R26, 0x7610, R21 ;  /* 0x000076101a157816 */ /* 0x001fe40000000015 */
[----:B------:R-:W-:-:S03]  /*11e60*/  @!P1 LEA R26, R34, R27, 0x1 ;  /* 0x0000001b221a9211 */ /* 0x000fc600078e08ff */
        /* <DEDUP_REMOVED lines=45> */
[C---:B------:R-:W-:Y:S01]  /*12140*/  IMAD.WIDE.U32 R18, R4.reuse, 0x10, R18 ;  /* 0x0000001004127825 */ /* 0x040fe200078e0012 */
[----:B------:R-:W-:Y:S01]  /*12150*/  LEA R24, R4, R24, 0x2 ;  /* 0x0000001804187211 */ /* 0x000fe200078e10ff */
[----:B------:R0:W-:Y:S01]  /*12160*/  @!P0 STS.U16 [R28], R21 ;  /* 0x000000151c008388 */ /* 0x0001e20000000400 */
[----:B------:R-:W-:-:S02]  /*12170*/  @!P1 LEA R26, R26, R27, 0x1 ;  /* 0x0000001b1a1a9211 */ /* 0x000fc400078e08ff */
[----:B------:R-:W-:Y:S02]  /*12180*/  ISETP.GE.U32.AND P0, PT, R35, 0x20, PT ;  /* 0x000000202300780c */ /* 0x000fe40003f06070 */
[C---:B------:R-:W-:Y:S01]  /*12190*/  LEA R23, R4.reuse, R23, 0x2 ;  /* 0x0000001704177211 */ /* 0x040fe200078e10ff */
[----:B------:R-:W1:Y:S01]  /*121a0*/  @!P1 LDS.U16 R30, [R26] ;  /* 0x000000001a1e9984 */ /* 0x000e620000000400 */
[C---:B------:R-:W-:Y:S02]  /*121b0*/  LEA R29, R4.reuse, R29, 0x2 ;  /* 0x0000001d041d7211 */ /* 0x040fe400078e10ff */
        /* <DEDUP_REMOVED lines=11> */
.L_x_237:
[----:B------:R-:W-:Y:S05]  /*12270*/  BSYNC.RECONVERGENT B1 ;  /* 0x0000000000017941 */ /* 0x000fea0003800200 */
.L_x_236:
[----:B-1----:R-:W-:-:S05]  /*12280*/  IADD3 R14, PT, PT, R12, R9, RZ ;  /* 0x000000090c0e7210 */ /* 0x002fca0007ffe0ff */
        /* <DEDUP_REMOVED lines=52> */
.L_x_252:
[----:B------:R-:W-:Y:S05]  /*125d0*/  BSYNC.RECONVERGENT B2 ;  /* 0x0000000000027941 */ /* 0x000fea0003800200 */
.L_x_251:
        /* <DEDUP_REMOVED lines=30> */
.L_x_254:
[----:B------:R-:W-:Y:S05]  /*127c0*/  BSYNC.RECONVERGENT B2 ;  /* 0x0000000000027941 */ /* 0x000fea0003800200 */
.L_x_253:
        /* <DEDUP_REMOVED lines=25> */
.L_x_256:
[----:B------:R-:W-:Y:S05]  /*12960*/  BSYNC.RECONVERGENT B2 ;  /* 0x0000000000027941 */ /* 0x000fea0003800200 */
.L_x_255:
[----:B------:R-:W-:-:S07]  /*12970*/  IMAD.IADD R13, R13, 0x1, R4 ;  /* 0x000000010d0d7824 */ /* 0x000fce00078e0204 */
.L_x_250:
[----:B------:R-:W-:Y:S05]  /*12980*/  BSYNC.RECONVERGENT B0 ;  /* 0x0000000000007941 */ /* 0x000fea0003800200 */
.L_x_249:
        /* <DEDUP_REMOVED lines=20> */
.L_x_257:
        /* <DEDUP_REMOVED lines=92> */
.L_x_248:
[----:B------:R-:W-:Y:S05]  /*13090*/  BSYNC.RECONVERGENT B1 ;  /* 0x0000000000017941 */ /* 0x000fea0003800200 */
.L_x_247:
        /* <DEDUP_REMOVED lines=26> */
[----:B------:R-:W-:Y:S02]  /*13240*/  IADD3 R11, PT, PT, R16, UR6, RZ ;  /* 0x00000006100b7c10 */ /* 0x000fe4000fffe0ff */
        /* <DEDUP_REMOVED lines=27> */
.L_x_263:
[----:B------:R-:W-:Y:S05]  /*13400*/  BSYNC.RECONVERGENT B2 ;  /* 0x0000000000027941 */ /* 0x000fea0003800200 */
.L_x_262:
[----:B0-----:R-:W-:Y:S01]  /*13410*/  MOV R13, R7 ;  /* 0x00000007000d7202 */ /* 0x001fe20000000f00 */
        /* <DEDUP_REMOVED lines=29> */
.L_x_265:
[----:B------:R-:W-:Y:S05]  /*135f0*/  BSYNC.RECONVERGENT B2 ;  /* 0x0000000000027941 */ /* 0x000fea0003800200 */
.L_x_264:
        /* <DEDUP_REMOVED lines=25> */
.L_x_267:
[----:B------:R-:W-:Y:S05]  /*13790*/  BSYNC.RECONVERGENT B2 ;  /* 0x0000000000027941 */ /* 0x000fea0003800200 */
.L_x_266:
[----:B------:R-:W-:-:S07]  /*137a0*/  IADD3 R13, PT, PT, R13, R4, RZ ;  /* 0x000000040d0d7210 */ /* 0x000fce0007ffe0ff */
.L_x_261:
[----:B------:R-:W-:Y:S05]  /*137b0*/  BSYNC.RECONVERGENT B0 ;  /* 0x0000000000007941 */ /* 0x000fea0003800200 */
.L_x_260:
        /* <DEDUP_REMOVED lines=10> */
[--C-:B------:R-:W-:Y:S01]  /*13860*/  IMAD R25, R11, R5, R15.reuse ;  /* 0x000000050b197224 */ /* 0x100fe200078e020f */
[C---:B------:R-:W-:Y:S01]  /*13870*/  LEA R22, R4.reuse, R15, 0x1 ;  /* 0x0000000f04167211 */ /* 0x040fe200078e08ff */
[----:B------:R-:W-:-:S02]  /*13880*/  IMAD R24, R4, 0x3, R15 ;  /* 0x0000000304187824 */ /* 0x000fc400078e020f */
[----:B------:R-:W-:Y:S01]  /*13890*/  IMAD R23, R11, R5, R14 ;  /* 0x000000050b177224 */ /* 0x000fe200078e020e */
[C---:B------:R-:W-:Y:S01]  /*138a0*/  LEA R29, R4.reuse, R25, 0x1 ;  /* 0x00000019041d7211 */ /* 0x040fe200078e08ff */
[----:B------:R-:W-:Y:S02]  /*138b0*/  IMAD R31, R4, 0x3, R25 ;  /* 0x00000003041f7824 */ /* 0x000fe400078e0219 */
[----:B--2---:R-:W-:Y:S01]  /*138c0*/  IMAD.U32 R18, RZ, RZ, UR8 ;  /* 0x00000008ff127e24 */ /* 0x004fe2000f8e00ff */
[----:B------:R-:W-:Y:S01]  /*138d0*/  MOV R19, UR9 ;  /* 0x0000000900137c02 */ /* 0x000fe20008000f00 */
[----:B-----5:R-:W-:-:S06]  /*138e0*/  ULEA UR4, UR5, UR4, 0x18 ;  /* 0x0000000405047291 */ /* 0x020fcc000f8ec0ff */
[----:B------:R-:W-:-:S07]  /*138f0*/  IMAD.U32 R27, RZ, RZ, UR4 ;  /* 0x00000004ff1b7e24 */ /* 0x000fce000f8e00ff */
.L_x_268:
        /* <DEDUP_REMOVED lines=92> */
.L_x_259:
[----:B------:R-:W-:Y:S05]  /*13ec0*/  BSYNC.RECONVERGENT B1 ;  /* 0x0000000000017941 */ /* 0x000fea0003800200 */
.L_x_258:
        /* <DEDUP_REMOVED lines=36> */
[----:B-1----:R-:W0:Y:S02]  /*14110*/  LDC.64 R14, c[0x0][0x390] ;  /* 0x0000e400ff0e7b82 */ /* 0x002e240000000a00 */
        /* <DEDUP_REMOVED lines=9> */
[----:B------:R-:W0:Y:S02]  /*141b0*/  LDS.U16 R18, [R13] ;  /* 0x000000000d127984 */ /* 0x000e240000000400 */
        /* <DEDUP_REMOVED lines=8> */
.L_x_274:
[----:B------:R-:W-:Y:S05]  /*14240*/  BSYNC.RECONVERGENT B2 ;  /* 0x0000000000027941 */ /* 0x000fea0003800200 */
.L_x_273:
[----:B0-----:R-:W-:Y:S01]  /*14250*/  IMAD.MOV.U32 R13, RZ, RZ, R7 ;  /* 0x000000ffff0d7224 */ /* 0x001fe200078e0007 */
[----:B------:R-:W-:Y:S06]  /*14260*/  @!P1 BRA `(.L_x_272) ;  /* 0x0000000000d89947 */ /* 0x000fec0003800000 */
[----:B-1----:R-:W0:Y:S01]  /*14270*/  LDC.64 R14, c[0x0][0x390] ;  /* 0x0000e400ff0e7b82 */ /* 0x002e220000000a00 */
[-C--:B------:R-:W-:Y:S01]  /*14280*/  IADD3 R18, PT, PT, R8, R4.reuse, RZ ;  /* 0x0000000408127210 */ /* 0x080fe20007ffe0ff */
        /* <DEDUP_REMOVED lines=8> */
[----:B--23--:R-:W2:Y:S01]  /*14310*/  LDG.E R21, desc[UR10][R14.64] ;  /* 0x0000000a0e157981 */ /* 0x00cea2000c1e1900 */
        /* <DEDUP_REMOVED lines=16> */
.L_x_276:
[----:B------:R-:W-:Y:S05]  /*14420*/  BSYNC.RECONVERGENT B2 ;  /* 0x0000000000027941 */ /* 0x000fea0003800200 */
.L_x_275:
[----:B------:R-:W-:Y:S05]  /*14430*/  @!P1 BRA `(.L_x_272) ;  /* 0x0000000000649947 */ /* 0x000fea0003800000 */
[----:B0-23--:R-:W-:Y:S01]  /*14440*/  IADD3 R20, PT, PT, R18, R4, RZ ;  /* 0x0000000412147210 */ /* 0x00dfe20007ffe0ff */
[----:B------:R-:W-:Y:S03]  /*14450*/  BSSY.RECONVERGENT B2, `(.L_x_277) ;  /* 0x0000016000027945 */ /* 0x000fe60003800200 */
[----:B------:R-:W-:-:S04]  /*14460*/  ISETP.GE.AND P0, PT, R20, R5, PT ;  /* 0x000000051400720c */ /* 0x000fc80003f06270 */
[----:B------:R-:W-:-:S13]  /*14470*/  ISETP.GE.OR P0, PT, R11, R6, P0 ;  /* 0x000000060b00720c */ /* 0x000fda0000706670 */
[----:B------:R-:W-:Y:S05]  /*14480*/  @P0 BRA `(.L_x_278) ;  /* 0x0000000000480947 */ /* 0x000fea0003800000 */
[----:B------:R-:W-:-:S06]  /*14490*/  IMAD.WIDE R16, R4, 0x4, R14 ;  /* 0x0000000404107825 */ /* 0x000fcc00078e020e */
[----:B------:R0:W2:Y:S01]  /*144a0*/  LDG.E R16, desc[UR10][R16.64] ;  /* 0x0000000a10107981 */ /* 0x0000a2000c1e1900 */
[----:B------:R-:W1:Y:S01]  /*144b0*/  S2UR UR5, SR_CgaCtaId ;  /* 0x00000000000579c3 */ /* 0x000e620000008800 */
[----:B------:R-:W-:Y:S01]  /*144c0*/  UMOV UR4, 0x400 ;  /* 0x0000040000047882 */ /* 0x000fe20000000000 */
[----:B------:R-:W-:Y:S01]  /*144d0*/  LEA R14, R12, R13, 0x5 ;  /* 0x0000000d0c0e7211 */ /* 0x000fe200078e28ff */
        /* <DEDUP_REMOVED lines=13> */
.L_x_278:
[----:B------:R-:W-:Y:S05]  /*145b0*/  BSYNC.RECONVERGENT B2 ;  /* 0x0000000000027941 */ /* 0x000fea0003800200 */
.L_x_277:
[----:B------:R-:W-:-:S07]  /*145c0*/  IMAD.IADD R13, R13, 0x1, R4 ;  /* 0x000000010d0d7824 */ /* 0x000fce00078e0204 */
.L_x_272:
[----:B------:R-:W-:Y:S05]  /*145d0*/  BSYNC.RECONVERGENT B0 ;  /* 0x0000000000007941 */ /* 0x000fea0003800200 */
.L_x_271:
[----:B------:R-:W-:-:S13]  /*145e0*/  ISETP.GE.U32.AND P0, PT, R10, 0x3, PT ;  /* 0x000000030a00780c */ /* 0x000fda0003f06070 */
[----:B------:R-:W-:Y:S05]  /*145f0*/  @!P0 BRA `(.L_x_270) ;  /* 0x0000000400b88947 */ /* 0x000fea0003800000 */
[----:B------:R-:W5:Y:S01]  /*14600*/  S2UR UR5, SR_CgaCtaId ;  /* 0x00000000000579c3 */ /* 0x000f620000008800 */
[----:B------:R-:W2:Y:S01]  /*14610*/  LDCU.64 UR8, c[0x0][0x390] ;  /* 0x00007200ff0877ac */ /* 0x000ea20008000a00 */
[-C--:B01----:R-:W-:Y:S02]  /*14620*/  LEA R15, R0, R13.reuse, 0x5 ;  /* 0x0000000d000f7211 */ /* 0x083fe400078e28ff */
[----:B------:R-:W-:Y:S01]  /*14630*/  MOV R35, R13 ;  /* 0x0000000d00237202 */ /* 0x000fe20000000f00 */
[----:B------:R-:W-:Y:S01]  /*14640*/  UMOV UR4, 0x400 ;  /* 0x0000040000047882 */ /* 0x000fe20000000000 */
[----:B------:R-:W-:Y:S01]  /*14650*/  LEA R22, R4, R15, 0x1 ;  /* 0x0000000f04167211 */ /* 0x000fe200078e08ff */
        /* <DEDUP_REMOVED lines=12> */
.L_x_279:
        /* <DEDUP_REMOVED lines=92> */
.L_x_270:
[----:B------:R-:W-:Y:S05]  /*14ce0*/  BSYNC.RECONVERGENT B1 ;  /* 0x0000000000017941 */ /* 0x000fea0003800200 */
.L_x_269:
        /* <DEDUP_REMOVED lines=36> */
.L_x_285:
[----:B------:R-:W-:Y:S05]  /*14f30*/  BSYNC.RECONVERGENT B2 ;  /* 0x0000000000027941 */ /* 0x000fea0003800200 */
.L_x_284:
[----:B0-----:R-:W-:Y:S01]  /*14f40*/  MOV R13, R7 ;  /* 0x00000007000d7202 */ /* 0x001fe20000000f00 */
[----:B------:R-:W-:Y:S06]  /*14f50*/  @!P1 BRA `(.L_x_283) ;  /* 0x0000000000d89947 */ /* 0x000fec0003800000 */
[----:B-1----:R-:W0:Y:S01]  /*14f60*/  LDC.64 R14, c[0x0][0x390] ;  /* 0x0000e400ff0e7b82 */ /* 0x002e220000000a00 */
[----:B------:R-:W-:Y:S01]  /*14f70*/  IADD3 R18, PT, PT, R8, R4, RZ ;  /* 0x0000000408127210 */ /* 0x000fe20007ffe0ff */
        /* <DEDUP_REMOVED lines=8> */
[----:B--23--:R-:W2:Y:S01]  /*15000*/  LDG.E R21, desc[UR10][R14.64] ;  /* 0x0000000a0e157981 */ /* 0x00cea2000c1e1900 */
[----:B------:R-:W0:Y:S01]  /*15010*/  S2UR UR5, SR_CgaCtaId ;  /* 0x00000000000579c3 */ /* 0x000e220000008800 */
[----:B------:R-:W-:Y:S01]  /*15020*/  UMOV UR4, 0x400 ;  /* 0x0000040000047882 */ /* 0x000fe20000000000 */
[----:B------:R-:W-:Y:S01]  /*15030*/  LEA R16, R12, R7, 0x5 ;  /* 0x000000070c107211 */ /* 0x000fe200078e28ff */
        /* <DEDUP_REMOVED lines=13> */
.L_x_287:
[----:B------:R-:W-:Y:S05]  /*15110*/  BSYNC.RECONVERGENT B2 ;  /* 0x0000000000027941 */ /* 0x000fea0003800200 */
.L_x_286:
        /* <DEDUP_REMOVED lines=24> */
.L_x_289:
[----:B------:R-:W-:Y:S05]  /*152a0*/  BSYNC.RECONVERGENT B2 ;  /* 0x0000000000027941 */ /* 0x000fea0003800200 */
.L_x_288:
[----:B------:R-:W-:-:S07]  /*152b0*/  IADD3 R13, PT, PT, R13, R4, RZ ;  /* 0x000000040d0d7210 */ /* 0x000fce0007ffe0ff */
.L_x_283:
[----:B------:R-:W-:Y:S05]  /*152c0*/  BSYNC.RECONVERGENT B0 ;  /* 0x0000000000007941 */ /* 0x000fea0003800200 */
.L_x_282:
[----:B------:R-:W-:-:S13]  /*152d0*/  ISETP.GE.U32.AND P0, PT, R10, 0x3, PT ;  /* 0x000000030a00780c */ /* 0x000fda0003f06070 */
[----:B------:R-:W-:Y:S05]  /*152e0*/  @!P0 BRA `(.L_x_281) ;  /* 0x0000000400b88947 */ /* 0x000fea0003800000 */
[----:B------:R-:W5:Y:S01]  /*152f0*/  S2UR UR5, SR_CgaCtaId ;  /* 0x00000000000579c3 */ /* 0x000f620000008800 */
[----:B------:R-:W2:Y:S01]  /*15300*/  LDCU.64 UR8, c[0x0][0x390] ;  /* 0x00007200ff0877ac */ /* 0x000ea20008000a00 */
[----:B01----:R-:W-:Y:S01]  /*15310*/  LEA R15, R0, R13, 0x5 ;  /* 0x0000000d000f7211 */ /* 0x003fe200078e28ff */
[----:B------:R-:W-:Y:S01]  /*15320*/  IMAD.MOV.U32 R35, RZ, RZ, R13 ;  /* 0x000000ffff237224 */ /* 0x000fe200078e000d */
[----:B------:R-:W-:Y:S02]  /*15330*/  UMOV UR4, 0x400 ;  /* 0x0000040000047882 */ /* 0x000fe40000000000 */
[----:B------:R-:W-:Y:S01]  /*15340*/  IADD3 R14, PT, PT, R15, R4, RZ ;  /* 0x000000040f0e7210 */ /* 0x000fe20007ffe0ff */
[----:B------:R-:W-:Y:S01]  /*15350*/  UIADD3 UR4, UPT, UPT, UR4, 0x1800, URZ ;  /* 0x0000180004047890 */ /* 0x000fe2000fffe0ff */
[----:B------:R-:W0:Y:S01]  /*15360*/  LDC.64 R16, c[0x0][0x3a0] ;  /* 0x0000e800ff107b82 */ /* 0x000e220000000a00 */
        /* <DEDUP_REMOVED lines=10> */
.L_x_290:
        /* <DEDUP_REMOVED lines=92> */
.L_x_281:
[----:B------:R-:W-:Y:S05]  /*159d0*/  BSYNC.RECONVERGENT B1 ;  /* 0x0000000000017941 */ /* 0x000fea0003800200 */
.L_x_280:
        /* <DEDUP_REMOVED lines=8> */
[----:B------:R-:W-:Y:S01]  /*15a60*/  IADD3 R11, PT, PT, R12, UR6, RZ ;  /* 0x000000060c0b7c10 */ /* 0x000fe2000fffe0ff */
[----:B------:R-:W-:Y:S01]  /*15a70*/  IMAD.MOV.U32 R13, RZ, RZ, R3 ;  /* 0x000000ffff0d7224 */ /* 0x000fe200078e0003 */
        /* <DEDUP_REMOVED lines=26> */
.L_x_296:
[----:B------:R-:W-:Y:S05]  /*15c20*/  BSYNC.RECONVERGENT B2 ;  /* 0x0000000000027941 */ /* 0x000fea0003800200 */
.L_x_295:
[----:B0-----:R-:W-:Y:S01]  /*15c30*/  MOV R13, R7 ;  /* 0x00000007000d7202 */ /* 0x001fe20000000f00 */
[----:B------:R-:W-:Y:S06]  /*15c40*/  @!P1 BRA `(.L_x_294) ;  /* 0x0000000000d89947 */ /* 0x000fec0003800000 */
[----:B-1----:R-:W0:Y:S01]  /*15c50*/  LDC.64 R14, c[0x0][0x390] ;  /* 0x0000e400ff0e7b82 */ /* 0x002e220000000a00 */
        /* <DEDUP_REMOVED lines=26> */
.L_x_298:
[----:B------:R-:W-:Y:S05]  /*15e00*/  BSYNC.RECONVERGENT B2 ;  /* 0x0000000000027941 */ /* 0x000fea0003800200 */
.L_x_297:
[----:B------:R-:W-:Y:S05]  /*15e10*/  @!P1 BRA `(.L_x_294) ;  /* 0x0000000000649947 */ /* 0x000fea0003800000 */
[----:B0-23--:R-:W-:Y:S01]  /*15e20*/  IMAD.IADD R20, R18, 0x1, R4 ;  /* 0x0000000112147824 */ /* 0x00dfe200078e0204 */
[----:B------:R-:W-:Y:S04]  /*15e30*/  BSSY.RECONVERGENT B2, `(.L_x_299) ;  /* 0x0000016000027945 */ /* 0x000fe80003800200 */
        /* <DEDUP_REMOVED lines=21> */
.L_x_300:
[----:B------:R-:W-:Y:S05]  /*15f90*/  BSYNC.RECONVERGENT B2 ;  /* 0x0000000000027941 */ /* 0x000fea0003800200 */
.L_x_299:
[----:B------:R-:W-:-:S07]  /*15fa0*/  IADD3 R13, PT, PT, R13, R4, RZ ;  /* 0x000000040d0d7210 */ /* 0x000fce0007ffe0ff */
.L_x_294:
[----:B------:R-:W-:Y:S05]  /*15fb0*/  BSYNC.RECONVERGENT B0 ;  /* 0x0000000000007941 */ /* 0x000fea0003800200 */
.L_x_293:
[----:B------:R-:W-:-:S13]  /*15fc0*/  ISETP.GE.U32.AND P0, PT, R10, 0x3, PT ;  /* 0x000000030a00780c */ /* 0x000fda0003f06070 */
[----:B------:R-:W-:Y:S05]  /*15fd0*/  @!P0 BRA `(.L_x_292) ;  /* 0x0000000400b88947 */ /* 0x000fea0003800000 */
[----:B------:R-:W5:Y:S01]  /*15fe0*/  S2UR UR5, SR_CgaCtaId ;  /* 0x00000000000579c3 */ /* 0x000f620000008800 */
[----:B------:R-:W2:Y:S01]  /*15ff0*/  LDCU.64 UR8, c[0x0][0x390] ;  /* 0x00007200ff0877ac */ /* 0x000ea20008000a00 */
[----:B01----:R-:W-:Y:S01]  /*16000*/  IMAD R15, R0, 0x20, R13 ;  /* 0x00000020000f7824 */ /* 0x003fe200078e020d */
[----:B------:R-:W-:Y:S01]  /*16010*/  MOV R35, R13 ;  /* 0x0000000d00237202 */ /* 0x000fe20000000f00 */
[----:B------:R-:W-:Y:S02]  /*16020*/  UMOV UR4, 0x400 ;  /* 0x0000040000047882 */ /* 0x000fe40000000000 */
[--C-:B------:R-:W-:Y:S01]  /*16030*/  IMAD R25, R11, R5, R15.reuse ;  /* 0x000000050b197224 */ /* 0x100fe200078e020f */
[----:B------:R-:W-:Y:S01]  /*16040*/  UIADD3 UR4, UPT, UPT, UR4, 0x1800, URZ ;  /* 0x0000180004047890 */ /* 0x000fe2000fffe0ff */
[----:B------:R-:W0:Y:S01]  /*16050*/  LDC.64 R16, c[0x0][0x3a0] ;  /* 0x0000e800ff107b82 */ /* 0x000e220000000a00 */
[----:B------:R-:W-:Y:S01]  /*16060*/  IADD3 R14, PT, PT, R15, R4, RZ ;  /* 0x000000040f0e7210 */ /* 0x000fe20007ffe0ff */
[----:B------:R-:W-:-:S02]  /*16070*/  IMAD R22, R4, 0x2, R15 ;  /* 0x0000000204167824 */ /* 0x000fc400078e020f */
[C---:B------:R-:W-:Y:S02]  /*16080*/  IMAD R24, R4.reuse, 0x3, R15 ;  /* 0x0000000304187824 */ /* 0x040fe400078e020f */
[----:B------:R-:W-:Y:S02]  /*16090*/  IMAD R23, R11, R5, R14 ;  /* 0x000000050b177224 */ /* 0x000fe400078e020e */
[C-C-:B------:R-:W-:Y:S02]  /*160a0*/  IMAD R29, R4.reuse, 0x2, R25.reuse ;  /* 0x00000002041d7824 */ /* 0x140fe400078e0219 */
[----:B------:R-:W-:Y:S01]  /*160b0*/  IMAD R31, R4, 0x3, R25 ;  /* 0x00000003041f7824 */ /* 0x000fe200078e0219 */
[----:B--2---:R-:W-:Y:S02]  /*160c0*/  MOV R18, UR8 ;  /* 0x0000000800127c02 */ /* 0x004fe40008000f00 */
[----:B------:R-:W-:Y:S01]  /*160d0*/  MOV R19, UR9 ;  /* 0x0000000900137c02 */ /* 0x000fe20008000f00 */
[----:B-----5:R-:W-:-:S06]  /*160e0*/  ULEA UR4, UR5, UR4, 0x18 ;  /* 0x0000000405047291 */ /* 0x020fcc000f8ec0ff */
[----:B------:R-:W-:-:S07]  /*160f0*/  MOV R27, UR4 ;  /* 0x00000004001b7c02 */ /* 0x000fce0008000f00 */
.L_x_301:
        /* <DEDUP_REMOVED lines=48> */
[----:B------:R-:W-:Y:S01]  /*16400*/  ISETP.GE.AND P1, PT, R24, R5, PT ;  /* 0x000000051800720c */ /* 0x000fe20003f26270 */
[----:B------:R-:W-:-:S03]  /*16410*/  @!P0 IMAD R28, R28, 0x2, R27 ;  /* 0x000000021c1c8824 */ /* 0x000fc600078e021b */
[----:B------:R-:W-:Y:S02]  /*16420*/  ISETP.GE.OR P1, PT, R11, R6, P1 ;  /* 0x000000060b00720c */ /* 0x000fe40000f26670 */
[----:B------:R-:W3:Y:S01]  /*16430*/  @!P0 LDS.U16 R30, [R28] ;  /* 0x000000001c1e8984 */ /* 0x000ee20000000400 */
[----:B0-----:R-:W0:Y:S10]  /*16440*/  @!P0 LDC.64 R20, c[0x0][0x398] ;  /* 0x0000e600ff148b82 */ /* 0x001e340000000a00 */
        /* <DEDUP_REMOVED lines=16> */
[----:B------:R-:W-:Y:S01]  /*16550*/  IMAD.WIDE.U32 R18, R4, 0x10, R18 ;  /* 0x0000001004127825 */ /* 0x000fe200078e0012 */
[----:B0-----:R-:W-:-:S02]  /*16560*/  PRMT R21, R30, 0x7610, R21 ;  /* 0x000076101e157816 */ /* 0x001fc40000000015 */
[C---:B------:R-:W-:Y:S01]  /*16570*/  IADD3 R35, PT, PT, R4.reuse, R35, R4 ;  /* 0x0000002304237210 */ /* 0x040fe20007ffe004 */
[C---:B------:R-:W-:Y:S01]  /*16580*/  @!P1 IMAD R26, R4.reuse, 0x3, R26 ;  /* 0x00000003041a9824 */ /* 0x040fe200078e021a */
[----:B------:R-:W-:Y:S01]  /*16590*/  LEA R14, R4, R14, 0x2 ;  /* 0x0000000e040e7211 */ /* 0x000fe200078e10ff */
[----:B------:R0:W-:Y:S01]  /*165a0*/  @!P0 STS.U16 [R28], R21 ;  /* 0x000000151c008388 */ /* 0x0001e20000000400 */
[----:B------:R-:W-:Y:S01]  /*165b0*/  ISETP.GE.U32.AND P0, PT, R35, 0x20, PT ;  /* 0x000000202300780c */ /* 0x000fe20003f06070 */
[--C-:B------:R-:W-:Y:S01]  /*165c0*/  @!P1 IMAD R26, R26, 0x2, R27.reuse ;  /* 0x000000021a1a9824 */ /* 0x100fe200078e021b */
[C---:B------:R-:W-:Y:S01]  /*165d0*/  LEA R24, R4.reuse, R24, 0x2 ;  /* 0x0000001804187211 */ /* 0x040fe200078e10ff */
[C---:B------:R-:W-:Y:S01]  /*165e0*/  IMAD R27, R4.reuse, 0x8, R27 ;  /* 0x00000008041b7824 */ /* 0x040fe200078e021b */
[C---:B------:R-:W-:Y:S02]  /*165f0*/  LEA R25, R4.reuse, R25, 0x2 ;  /* 0x0000001904197211 */ /* 0x040fe400078e10ff */
[----:B------:R-:W1:Y:S01]  /*16600*/  @!P1 LDS.U16 R30, [R26] ;  /* 0x000000001a1e9984 */ /* 0x000e620000000400 */
[C---:B------:R-:W-:Y:S01]  /*16610*/  LEA R29, R4.reuse, R29, 0x2 ;  /* 0x0000001d041d7211 */ /* 0x040fe200078e10ff */
        /* <DEDUP_REMOVED lines=10> */
.L_x_292:
[----:B------:R-:W-:Y:S05]  /*166c0*/  BSYNC.RECONVERGENT B1 ;  /* 0x0000000000017941 */ /* 0x000fea0003800200 */
.L_x_291:
        /* <DEDUP_REMOVED lines=36> */
.L_x_307:
[----:B------:R-:W-:Y:S05]  /*16910*/  BSYNC.RECONVERGENT B2 ;  /* 0x0000000000027941 */ /* 0x000fea0003800200 */
.L_x_306:
        /* <DEDUP_REMOVED lines=29> */
.L_x_309:
[----:B------:R-:W-:Y:S05]  /*16af0*/  BSYNC.RECONVERGENT B2 ;  /* 0x0000000000027941 */ /* 0x000fea0003800200 */
.L_x_308:
        /* <DEDUP_REMOVED lines=24> */
.L_x_311:
[----:B------:R-:W-:Y:S05]  /*16c80*/  BSYNC.RECONVERGENT B2 ;  /* 0x0000000000027941 */ /* 0x000fea0003800200 */
.L_x_310:
[----:B------:R-:W-:-:S07]  /*16c90*/  IMAD.IADD R13, R13, 0x1, R4 ;  /* 0x000000010d0d7824 */ /* 0x000fce00078e0204 */
.L_x_305:
[----:B------:R-:W-:Y:S05]  /*16ca0*/  BSYNC.RECONVERGENT B0 ;  /* 0x0000000000007941 */ /* 0x000fea0003800200 */
.L_x_304:
        /* <DEDUP_REMOVED lines=20> */
.L_x_312:
        /* <DEDUP_REMOVED lines=92> */
.L_x_303:
[----:B------:R-:W-:Y:S05]  /*173b0*/  BSYNC.RECONVERGENT B1 ;  /* 0x0000000000017941 */ /* 0x000fea0003800200 */
.L_x_302:
        /* <DEDUP_REMOVED lines=36> */
.L_x_318:
[----:B------:R-:W-:Y:S05]  /*17600*/  BSYNC.RECONVERGENT B2 ;  /* 0x0000000000027941 */ /* 0x000fea0003800200 */
.L_x_317:
        /* <DEDUP_REMOVED lines=29> */
.L_x_320:
[----:B------:R-:W-:Y:S05]  /*177e0*/  BSYNC.RECONVERGENT B2 ;  /* 0x0000000000027941 */ /* 0x000fea0003800200 */
.L_x_319:
        /* <DEDUP_REMOVED lines=24> */
.L_x_322:
[----:B------:R-:W-:Y:S05]  /*17970*/  BSYNC.RECONVERGENT B2 ;  /* 0x0000000000027941 */ /* 0x000fea0003800200 */
.L_x_321:
[----:B------:R-:W-:-:S07]  /*17980*/  IADD3 R13, PT, PT, R13, R4, RZ ;  /* 0x000000040d0d7210 */ /* 0x000fce0007ffe0ff */
.L_x_316:
[----:B------:R-:W-:Y:S05]  /*17990*/  BSYNC.RECONVERGENT B0 ;  /* 0x0000000000007941 */ /* 0x000fea0003800200 */
.L_x_315:
        /* <DEDUP_REMOVED lines=20> */
.L_x_323:
        /* <DEDUP_REMOVED lines=92> */
.L_x_314:
[----:B------:R-:W-:Y:S05]  /*180a0*/  BSYNC.RECONVERGENT B1 ;  /* 0x0000000000017941 */ /* 0x000fea0003800200 */
.L_x_313:
        /* <DEDUP_REMOVED lines=36> */
.L_x_329:
[----:B------:R-:W-:Y:S05]  /*182f0*/  BSYNC.RECONVERGENT B2 ;  /* 0x0000000000027941 */ /* 0x000fea0003800200 */
.L_x_328:
        /* <DEDUP_REMOVED lines=29> */
.L_x_331:
[----:B------:R-:W-:Y:S05]  /*184d0*/  BSYNC.RECONVERGENT B2 ;  /* 0x0000000000027941 */ /* 0x000fea0003800200 */
.L_x_330:
        /* <DEDUP_REMOVED lines=24> */
.L_x_333:
[----:B------:R-:W-:Y:S05]  /*18660*/  BSYNC.RECONVERGENT B2 ;  /* 0x0000000000027941 */ /* 0x000fea0003800200 */
.L_x_332:
[----:B------:R-:W-:-:S07]  /*18670*/  IADD3 R13, PT, PT, R13, R4, RZ ;  /* 0x000000040d0d7210 */ /* 0x000fce0007ffe0ff */
.L_x_327:
[----:B------:R-:W-:Y:S05]  /*18680*/  BSYNC.RECONVERGENT B0 ;  /* 0x0000000000007941 */ /* 0x000fea0003800200 */
.L_x_326:
        /* <DEDUP_REMOVED lines=20> */
.L_x_334:
        /* <DEDUP_REMOVED lines=92> */
.L_x_325:
[----:B------:R-:W-:Y:S05]  /*18d90*/  BSYNC.RECONVERGENT B1 ;  /* 0x0000000000017941 */ /* 0x000fea0003800200 */
.L_x_324:
        /* <DEDUP_REMOVED lines=36> */
.L_x_340:
[----:B------:R-:W-:Y:S05]  /*18fe0*/  BSYNC.RECONVERGENT B2 ;  /* 0x0000000000027941 */ /* 0x000fea0003800200 */
.L_x_339:
        /* <DEDUP_REMOVED lines=29> */
.L_x_342:
[----:B------:R-:W-:Y:S05]  /*191c0*/  BSYNC.RECONVERGENT B2 ;  /* 0x0000000000027941 */ /* 0x000fea0003800200 */
.L_x_341:
        /* <DEDUP_REMOVED lines=24> */
.L_x_344:
[----:B------:R-:W-:Y:S05]  /*19350*/  BSYNC.RECONVERGENT B2 ;  /* 0x0000000000027941 */ /* 0x000fea0003800200 */
.L_x_343:
[----:B------:R-:W-:-:S07]  /*19360*/  IMAD.IADD R13, R13, 0x1, R4 ;  /* 0x000000010d0d7824 */ /* 0x000fce00078e0204 */
.L_x_338:
[----:B------:R-:W-:Y:S05]  /*19370*/  BSYNC.RECONVERGENT B0 ;  /* 0x0000000000007941 */ /* 0x000fea0003800200 */
.L_x_337:
        /* <DEDUP_REMOVED lines=20> */
.L_x_345:
        /* <DEDUP_REMOVED lines=92> */
.L_x_336:
[----:B------:R-:W-:Y:S05]  /*19a80*/  BSYNC.RECONVERGENT B1 ;  /* 0x0000000000017941 */ /* 0x000fea0003800200 */
.L_x_335:
        /* <DEDUP_REMOVED lines=36> */
.L_x_351:
[----:B------:R-:W-:Y:S05]  /*19cd0*/  BSYNC.RECONVERGENT B2 ;  /* 0x0000000000027941 */ /* 0x000fea0003800200 */
.L_x_350:
        /* <DEDUP_REMOVED lines=29> */
.L_x_353:
[----:B------:R-:W-:Y:S05]  /*19eb0*/  BSYNC.RECONVERGENT B2 ;  /* 0x0000000000027941 */ /* 0x000fea0003800200 */
.L_x_352:
        /* <DEDUP_REMOVED lines=24> */
.L_x_355:
[----:B------:R-:W-:Y:S05]  /*1a040*/  BSYNC.RECONVERGENT B2 ;  /* 0x0000000000027941 */ /* 0x000fea0003800200 */
.L_x_354:
[----:B------:R-:W-:-:S07]  /*1a050*/  IADD3 R13, PT, PT, R13, R4, RZ ;  /* 0x000000040d0d7210 */ /* 0x000fce0007ffe0ff */
.L_x_349:
[----:B------:R-:W-:Y:S05]  /*1a060*/  BSYNC.RECONVERGENT B0 ;  /* 0x0000000000007941 */ /* 0x000fea0003800200 */
.L_x_348:
        /* <DEDUP_REMOVED lines=20> */
.L_x_356:
        /* <DEDUP_REMOVED lines=92> */
.L_x_347:
[----:B------:R-:W-:Y:S05]  /*1a770*/  BSYNC.RECONVERGENT B1 ;  /* 0x0000000000017941 */ /* 0x000fea0003800200 */
.L_x_346:
        /* <DEDUP_REMOVED lines=36> */
.L_x_362:
[----:B------:R-:W-:Y:S05]  /*1a9c0*/  BSYNC.RECONVERGENT B2 ;  /* 0x0000000000027941 */ /* 0x000fea0003800200 */
.L_x_361:
        /* <DEDUP_REMOVED lines=29> */
.L_x_364:
[----:B------:R-:W-:Y:S05]  /*1aba0*/  BSYNC.RECONVERGENT B2 ;  /* 0x0000000000027941 */ /* 0x000fea0003800200 */
.L_x_363:
        /* <DEDUP_REMOVED lines=24> */
.L_x_366:
[----:B------:R-:W-:Y:S05]  /*1ad30*/  BSYNC.RECONVERGENT B2 ;  /* 0x0000000000027941 */ /* 0x000fea0003800200 */
.L_x_365:
[----:B------:R-:W-:-:S07]  /*1ad40*/  IADD3 R13, PT, PT, R13, R4, RZ ;  /* 0x000000040d0d7210 */ /* 0x000fce0007ffe0ff */
.L_x_360:
[----:B------:R-:W-:Y:S05]  /*1ad50*/  BSYNC.RECONVERGENT B0 ;  /* 0x0000000000007941 */ /* 0x000fea0003800200 */
.L_x_359:
        /* <DEDUP_REMOVED lines=20> */
.L_x_367:
        /* <DEDUP_REMOVED lines=92> */
.L_x_358:
[----:B------:R-:W-:Y:S05]  /*1b460*/  BSYNC.RECONVERGENT B1 ;  /* 0x0000000000017941 */ /* 0x000fea0003800200 */
.L_x_357:
        /* <DEDUP_REMOVED lines=36> */
.L_x_373:
[----:B------:R-:W-:Y:S05]  /*1b6b0*/  BSYNC.RECONVERGENT B2 ;  /* 0x0000000000027941 */ /* 0x000fea0003800200 */
.L_x_372:
        /* <DEDUP_REMOVED lines=29> */
.L_x_375:
[----:B------:R-:W-:Y:S05]  /*1b890*/  BSYNC.RECONVERGENT B2 ;  /* 0x0000000000027941 */ /* 0x000fea0003800200 */
.L_x_374:
        /* <DEDUP_REMOVED lines=24> */
.L_x_377:
[----:B------:R-:W-:Y:S05]  /*1ba20*/  BSYNC.RECONVERGENT B2 ;  /* 0x0000000000027941 */ /* 0x000fea0003800200 */
.L_x_376:
[----:B------:R-:W-:-:S07]  /*1ba30*/  IMAD.IADD R13, R13, 0x1, R4 ;  /* 0x000000010d0d7824 */ /* 0x000fce00078e0204 */
.L_x_371:
[----:B------:R-:W-:Y:S05]  /*1ba40*/  BSYNC.RECONVERGENT B0 ;  /* 0x0000000000007941 */ /* 0x000fea0003800200 */
.L_x_370:
        /* <DEDUP_REMOVED lines=20> */
.L_x_378:
        /* <DEDUP_REMOVED lines=92> */
.L_x_369:
[----:B------:R-:W-:Y:S05]  /*1c150*/  BSYNC.RECONVERGENT B1 ;  /* 0x0000000000017941 */ /* 0x000fea0003800200 */
.L_x_368:
        /* <DEDUP_REMOVED lines=36> */
.L_x_384:
[----:B------:R-:W-:Y:S05]  /*1c3a0*/  BSYNC.RECONVERGENT B2 ;  /* 0x0000000000027941 */ /* 0x000fea0003800200 */
.L_x_383:
        /* <DEDUP_REMOVED lines=29> */
.L_x_386:
[----:B------:R-:W-:Y:S05]  /*1c580*/  BSYNC.RECONVERGENT B2 ;  /* 0x0000000000027941 */ /* 0x000fea0003800200 */
.L_x_385:
        /* <DEDUP_REMOVED lines=24> */
.L_x_388:
[----:B------:R-:W-:Y:S05]  /*1c710*/  BSYNC.RECONVERGENT B2 ;  /* 0x0000000000027941 */ /* 0x000fea0003800200 */
.L_x_387:
[----:B------:R-:W-:-:S07]  /*1c720*/  IADD3 R13, PT, PT, R13, R4, RZ ;  /* 0x000000040d0d7210 */ /* 0x000fce0007ffe0ff */
.L_x_382:
[----:B------:R-:W-:Y:S05]  /*1c730*/  BSYNC.RECONVERGENT B0 ;  /* 0x0000000000007941 */ /* 0x000fea0003800200 */
.L_x_381:
        /* <DEDUP_REMOVED lines=20> */
.L_x_389:
        /* <DEDUP_REMOVED lines=92> */
.L_x_380:
[----:B------:R-:W-:Y:S05]  /*1ce40*/  BSYNC.RECONVERGENT B1 ;  /* 0x0000000000017941 */ /* 0x000fea0003800200 */
.L_x_379:
        /* <DEDUP_REMOVED lines=36> */
.L_x_395:
[----:B------:R-:W-:Y:S05]  /*1d090*/  BSYNC.RECONVERGENT B2 ;  /* 0x0000000000027941 */ /* 0x000fea0003800200 */
.L_x_394:
        /* <DEDUP_REMOVED lines=29> */
.L_x_397:
[----:B------:R-:W-:Y:S05]  /*1d270*/  BSYNC.RECONVERGENT B2 ;  /* 0x0000000000027941 */ /* 0x000fea0003800200 */
.L_x_396:
        /* <DEDUP_REMOVED lines=24> */
.L_x_399:
[----:B------:R-:W-:Y:S05]  /*1d400*/  BSYNC.RECONVERGENT B2 ;  /* 0x0000000000027941 */ /* 0x000fea0003800200 */
.L_x_398:
[----:B------:R-:W-:-:S07]  /*1d410*/  IADD3 R13, PT, PT, R13, R4, RZ ;  /* 0x000000040d0d7210 */ /* 0x000fce0007ffe0ff */
.L_x_393:
[----:B------:R-:W-:Y:S05]  /*1d420*/  BSYNC.RECONVERGENT B0 ;  /* 0x0000000000007941 */ /* 0x000fea0003800200 */
.L_x_392:
        /* <DEDUP_REMOVED lines=20> */
.L_x_400:
[----:B0-----:R-:W-:Y:S01]  /*1d570*/  MOV R5, R17 ;  /* 0x0000001100057202 */ /* 0x001fe20000000f00 */
[----:B------:R-:W-:-:S03]  /*1d580*/  IMAD.MOV.U32 R6, RZ, RZ, R16 ;  /* 0x000000ffff067224 */ /* 0x000fc600078e0010 */
[----:B------:R-:W-:-:S04]  /*1d590*/  ISETP.GE.AND P0, PT, R15, R5, PT ;  /* 0x000000050f00720c */ /* 0x000fc80003f06270 */
[----:B------:R-:W-:-:S13]  /*1d5a0*/  ISETP.GE.OR P0, PT, R11, R6, P0 ;  /* 0x000000060b00720c */ /* 0x000fda0000706670 */
[----:B---3--:R-:W-:-:S05]  /*1d5b0*/  @!P0 LEA R37, R0, R13, 0x5 ;  /* 0x0000000d00258211 */ /* 0x008fca00078e28ff */
        /* <DEDUP_REMOVED lines=19> */
[----:B------:R-:W-:-:S04]  /*1d6f0*/  @!P1 LEA R34, R9, R34, 0xa ;  /* 0x0000002209229211 */ /* 0x000fc800078e50ff */
        /* <DEDUP_REMOVED lines=42> */
[----:B------:R-:W-:Y:S01]  /*1d9a0*/  LEA R15, R4, R15, 0x2 ;  /* 0x0000000f040f7211 */ /* 0x000fe200078e10ff */
[----:B------:R-:W-:Y:S01]  /*1d9b0*/  @!P1 IMAD R26, R2, 0x20, R26 ;  /* 0x00000020021a9824 */ /* 0x000fe200078e021a */
[C---:B------:R-:W-:Y:S01]  /*1d9c0*/  IADD3 R35, PT, PT, R4.reuse, R35, R4 ;  /* 0x0000002304237210 */ /* 0x040fe20007ffe004 */
[----:B------:R-:W-:Y:S01]  /*1d9d0*/  IMAD.WIDE.U32 R18, R4, 0x10, R18 ;  /* 0x0000001004127825 */ /* 0x000fe200078e0012 */
[----:B0-----:R-:W-:-:S02]  /*1d9e0*/  PRMT R21, R30, 0x7610, R21 ;  /* 0x000076101e157816 */ /* 0x001fc40000000015 */
[C---:B------:R-:W-:Y:S01]  /*1d9f0*/  LEA R22, R4.reuse, R22, 0x2 ;  /* 0x0000001604167211 */ /* 0x040fe200078e10ff */
[C---:B------:R-:W-:Y:S01]  /*1da00*/  @!P1 IMAD R26, R4.reuse, 0x3, R26 ;  /* 0x00000003041a9824 */ /* 0x040fe200078e021a */
[----:B------:R-:W-:Y:S01]  /*1da10*/  LEA R24, R4, R24, 0x2 ;  /* 0x0000001804187211 */ /* 0x000fe200078e10ff */
[----:B------:R0:W-:Y:S01]  /*1da20*/  @!P0 STS.U16 [R28], R21 ;  /* 0x000000151c008388 */ /* 0x0001e20000000400 */
[----:B------:R-:W-:Y:S02]  /*1da30*/  ISETP.GE.U32.AND P0, PT, R35, 0x20, PT ;  /* 0x000000202300780c */ /* 0x000fe40003f06070 */
[----:B------:R-:W-:Y:S02]  /*1da40*/  @!P1 LEA R26, R26, R27, 0x1 ;  /* 0x0000001b1a1a9211 */ /* 0x000fe400078e08ff */
[C---:B------:R-:W-:Y:S02]  /*1da50*/  LEA R23, R4.reuse, R23, 0x2 ;  /* 0x0000001704177211 */ /* 0x040fe400078e10ff */
        /* <DEDUP_REMOVED lines=13> */
.L_x_391:
[----:B------:R-:W-:Y:S05]  /*1db30*/  BSYNC.RECONVERGENT B1 ;  /* 0x0000000000017941 */ /* 0x000fea0003800200 */
.L_x_390:
        /* <DEDUP_REMOVED lines=36> */
.L_x_406:
[----:B------:R-:W-:Y:S05]  /*1dd80*/  BSYNC.RECONVERGENT B2 ;  /* 0x0000000000027941 */ /* 0x000fea0003800200 */
.L_x_405:
        /* <DEDUP_REMOVED lines=29> */
.L_x_408:
[----:B------:R-:W-:Y:S05]  /*1df60*/  BSYNC.RECONVERGENT B2 ;  /* 0x0000000000027941 */ /* 0x000fea0003800200 */
.L_x_407:
        /* <DEDUP_REMOVED lines=24> */
.L_x_410:
[----:B------:R-:W-:Y:S05]  /*1e0f0*/  BSYNC.RECONVERGENT B2 ;  /* 0x0000000000027941 */ /* 0x000fea0003800200 */
.L_x_409:
[----:B------:R-:W-:-:S07]  /*1e100*/  IADD3 R13, PT, PT, R13, R4, RZ ;  /* 0x000000040d0d7210 */ /* 0x000fce0007ffe0ff */
.L_x_404:
[----:B------:R-:W-:Y:S05]  /*1e110*/  BSYNC.RECONVERGENT B0 ;  /* 0x0000000000007941 */ /* 0x000fea0003800200 */
.L_x_403:
        /* <DEDUP_REMOVED lines=20> */
.L_x_411:
        /* <DEDUP_REMOVED lines=92> */
.L_x_402:
[----:B------:R-:W-:Y:S05]  /*1e820*/  BSYNC.RECONVERGENT B1 ;  /* 0x0000000000017941 */ /* 0x000fea0003800200 */
.L_x_401:
        /* <DEDUP_REMOVED lines=36> */
.L_x_417:
[----:B------:R-:W-:Y:S05]  /*1ea70*/  BSYNC.RECONVERGENT B2 ;  /* 0x0000000000027941 */ /* 0x000fea0003800200 */
.L_x_416:
        /* <DEDUP_REMOVED lines=29> */
.L_x_419:
[----:B------:R-:W-:Y:S05]  /*1ec50*/  BSYNC.RECONVERGENT B2 ;  /* 0x0000000000027941 */ /* 0x000fea0003800200 */
.L_x_418:
        /* <DEDUP_REMOVED lines=24> */
.L_x_421:
[----:B------:R-:W-:Y:S05]  /*1ede0*/  BSYNC.RECONVERGENT B2 ;  /* 0x0000000000027941 */ /* 0x000fea0003800200 */
.L_x_420:
[----:B------:R-:W-:-:S07]  /*1edf0*/  IADD3 R13, PT, PT, R13, R4, RZ ;  /* 0x000000040d0d7210 */ /* 0x000fce0007ffe0ff */
.L_x_415:
[----:B------:R-:W-:Y:S05]  /*1ee00*/  BSYNC.RECONVERGENT B0 ;  /* 0x0000000000007941 */ /* 0x000fea0003800200 */
.L_x_414:
        /* <DEDUP_REMOVED lines=20> */
.L_x_422:
        /* <DEDUP_REMOVED lines=92> */
.L_x_413:
[----:B------:R-:W-:Y:S05]  /*1f510*/  BSYNC.RECONVERGENT B1 ;  /* 0x0000000000017941 */ /* 0x000fea0003800200 */
.L_x_412:
        /* <DEDUP_REMOVED lines=36> */
.L_x_428:
[----:B------:R-:W-:Y:S05]  /*1f760*/  BSYNC.RECONVERGENT B2 ;  /* 0x0000000000027941 */ /* 0x000fea0003800200 */
.L_x_427:
        /* <DEDUP_REMOVED lines=29> */
.L_x_430:
[----:B------:R-:W-:Y:S05]  /*1f940*/  BSYNC.RECONVERGENT B2 ;  /* 0x0000000000027941 */ /* 0x000fea0003800200 */
.L_x_429:
        /* <DEDUP_REMOVED lines=24> */
.L_x_432:
[----:B------:R-:W-:Y:S05]  /*1fad0*/  BSYNC.RECONVERGENT B2 ;  /* 0x0000000000027941 */ /* 0x000fea0003800200 */
.L_x_431:
[----:B------:R-:W-:-:S07]  /*1fae0*/  IMAD.IADD R13, R13, 0x1, R4 ;  /* 0x000000010d0d7824 */ /* 0x000fce00078e0204 */
.L_x_426:
[----:B------:R-:W-:Y:S05]  /*1faf0*/  BSYNC.RECONVERGENT B0 ;  /* 0x0000000000007941 */ /* 0x000fea0003800200 */
.L_x_425:
        /* <DEDUP_REMOVED lines=20> */
.L_x_433:
        /* <DEDUP_REMOVED lines=92> */
.L_x_424:
[----:B------:R-:W-:Y:S05]  /*20200*/  BSYNC.RECONVERGENT B1 ;  /* 0x0000000000017941 */ /* 0x000fea0003800200 */
.L_x_423:
        /* <DEDUP_REMOVED lines=36> */
.L_x_439:
[----:B------:R-:W-:Y:S05]  /*20450*/  BSYNC.RECONVERGENT B2 ;  /* 0x0000000000027941 */ /* 0x000fea0003800200 */
.L_x_438:
        /* <DEDUP_REMOVED lines=29> */
.L_x_441:
[----:B------:R-:W-:Y:S05]  /*20630*/  BSYNC.RECONVERGENT B2 ;  /* 0x0000000000027941 */ /* 0x000fea0003800200 */
.L_x_440:
        /* <DEDUP_REMOVED lines=24> */
.L_x_443:
[----:B------:R-:W-:Y:S05]  /*207c0*/  BSYNC.RECONVERGENT B2 ;  /* 0x0000000000027941 */ /* 0x000fea0003800200 */
.L_x_442:
[----:B------:R-:W-:-:S07]  /*207d0*/  IADD3 R13, PT, PT, R13, R4, RZ ;  /* 0x000000040d0d7210 */ /* 0x000fce0007ffe0ff */
.L_x_437:
[----:B------:R-:W-:Y:S05]  /*207e0*/  BSYNC.RECONVERGENT B0 ;  /* 0x0000000000007941 */ /* 0x000fea0003800200 */
.L_x_436:
        /* <DEDUP_REMOVED lines=20> */
.L_x_444:
        /* <DEDUP_REMOVED lines=92> */
.L_x_435:
[----:B------:R-:W-:Y:S05]  /*20ef0*/  BSYNC.RECONVERGENT B1 ;  /* 0x0000000000017941 */ /* 0x000fea0003800200 */
.L_x_434:
        /* <DEDUP_REMOVED lines=36> */
.L_x_450:
[----:B------:R-:W-:Y:S05]  /*21140*/  BSYNC.RECONVERGENT B2 ;  /* 0x0000000000027941 */ /* 0x000fea0003800200 */
.L_x_449:
        /* <DEDUP_REMOVED lines=29> */
.L_x_452:
[----:B------:R-:W-:Y:S05]  /*21320*/  BSYNC.RECONVERGENT B2 ;  /* 0x0000000000027941 */ /* 0x000fea0003800200 */
.L_x_451:
        /* <DEDUP_REMOVED lines=24> */
.L_x_454:
[----:B------:R-:W-:Y:S05]  /*214b0*/  BSYNC.RECONVERGENT B2 ;  /* 0x0000000000027941 */ /* 0x000fea0003800200 */
.L_x_453:
[----:B------:R-:W-:-:S07]  /*214c0*/  IADD3 R13, PT, PT, R13, R4, RZ ;  /* 0x000000040d0d7210 */ /* 0x000fce0007ffe0ff */
.L_x_448:
[----:B------:R-:W-:Y:S05]  /*214d0*/  BSYNC.RECONVERGENT B0 ;  /* 0x0000000000007941 */ /* 0x000fea0003800200 */
.L_x_447:
        /* <DEDUP_REMOVED lines=20> */
.L_x_455:
        /* <DEDUP_REMOVED lines=92> */
.L_x_446:
[----:B------:R-:W-:Y:S05]  /*21be0*/  BSYNC.RECONVERGENT B1 ;  /* 0x0000000000017941 */ /* 0x000fea0003800200 */
.L_x_445:
        /* <DEDUP_REMOVED lines=36> */
.L_x_461:
[----:B------:R-:W-:Y:S05]  /*21e30*/  BSYNC.RECONVERGENT B2 ;  /* 0x0000000000027941 */ /* 0x000fea0003800200 */
.L_x_460:
        /* <DEDUP_REMOVED lines=29> */
.L_x_463:
[----:B------:R-:W-:Y:S05]  /*22010*/  BSYNC.RECONVERGENT B2 ;  /* 0x0000000000027941 */ /* 0x000fea0003800200 */
.L_x_462:
        /* <DEDUP_REMOVED lines=24> */
.L_x_465:
[----:B------:R-:W-:Y:S05]  /*221a0*/  BSYNC.RECONVERGENT B2 ;  /* 0x0000000000027941 */ /* 0x000fea0003800200 */
.L_x_464:
[----:B------:R-:W-:-:S07]  /*221b0*/  IMAD.IADD R13, R13, 0x1, R4 ;  /* 0x000000010d0d7824 */ /* 0x000fce00078e0204 */
.L_x_459:
[----:B------:R-:W-:Y:S05]  /*221c0*/  BSYNC.RECONVERGENT B0 ;  /* 0x0000000000007941 */ /* 0x000fea0003800200 */
.L_x_458:
        /* <DEDUP_REMOVED lines=20> */
.L_x_466:
        /* <DEDUP_REMOVED lines=92> */
.L_x_457:
[----:B------:R-:W-:Y:S05]  /*228d0*/  BSYNC.RECONVERGENT B1 ;  /* 0x0000000000017941 */ /* 0x000fea0003800200 */
.L_x_456:
        /* <DEDUP_REMOVED lines=36> */
.L_x_472:
[----:B------:R-:W-:Y:S05]  /*22b20*/  BSYNC.RECONVERGENT B2 ;  /* 0x0000000000027941 */ /* 0x000fea0003800200 */
.L_x_471:
        /* <DEDUP_REMOVED lines=29> */
.L_x_474:
[----:B------:R-:W-:Y:S05]  /*22d00*/  BSYNC.RECONVERGENT B2 ;  /* 0x0000000000027941 */ /* 0x000fea0003800200 */
.L_x_473:
        /* <DEDUP_REMOVED lines=24> */
.L_x_476:
[----:B------:R-:W-:Y:S05]  /*22e90*/  BSYNC.RECONVERGENT B2 ;  /* 0x0000000000027941 */ /* 0x000fea0003800200 */
.L_x_475:
[----:B------:R-:W-:-:S07]  /*22ea0*/  IADD3 R13, PT, PT, R13, R4, RZ ;  /* 0x000000040d0d7210 */ /* 0x000fce0007ffe0ff */
.L_x_470:
[----:B------:R-:W-:Y:S05]  /*22eb0*/  BSYNC.RECONVERGENT B0 ;  /* 0x0000000000007941 */ /* 0x000fea0003800200 */
.L_x_469:
        /* <DEDUP_REMOVED lines=20> */
.L_x_477:
        /* <DEDUP_REMOVED lines=92> */
.L_x_468:
[----:B------:R-:W-:Y:S05]  /*235c0*/  BSYNC.RECONVERGENT B1 ;  /* 0x0000000000017941 */ /* 0x000fea0003800200 */
.L_x_467:
        /* <DEDUP_REMOVED lines=36> */
.L_x_483:
[----:B------:R-:W-:Y:S05]  /*23810*/  BSYNC.RECONVERGENT B2 ;  /* 0x0000000000027941 */ /* 0x000fea0003800200 */
.L_x_482:
        /* <DEDUP_REMOVED lines=29> */
.L_x_485:
[----:B------:R-:W-:Y:S05]  /*239f0*/  BSYNC.RECONVERGENT B2 ;  /* 0x0000000000027941 */ /* 0x000fea0003800200 */
.L_x_484:
        /* <DEDUP_REMOVED lines=24> */
.L_x_487:
[----:B------:R-:W-:Y:S05]  /*23b80*/  BSYNC.RECONVERGENT B2 ;  /* 0x0000000000027941 */ /* 0x000fea0003800200 */
.L_x_486:
[----:B------:R-:W-:-:S07]  /*23b90*/  IADD3 R13, PT, PT, R13, R4, RZ ;  /* 0x000000040d0d7210 */ /* 0x000fce0007ffe0ff */
.L_x_481:
[----:B------:R-:W-:Y:S05]  /*23ba0*/  BSYNC.RECONVERGENT B0 ;  /* 0x0000000000007941 */ /* 0x000fea0003800200 */
.L_x_480:
        /* <DEDUP_REMOVED lines=20> */
.L_x_488:
        /* <DEDUP_REMOVED lines=92> */
.L_x_479:
[----:B------:R-:W-:Y:S05]  /*242b0*/  BSYNC.RECONVERGENT B1 ;  /* 0x0000000000017941 */ /* 0x000fea0003800200 */
.L_x_478:
        /* <DEDUP_REMOVED lines=36> */
.L_x_494:
[----:B------:R-:W-:Y:S05]  /*24500*/  BSYNC.RECONVERGENT B2 ;  /* 0x0000000000027941 */ /* 0x000fea0003800200 */
.L_x_493:
        /* <DEDUP_REMOVED lines=29> */
.L_x_496:
[----:B------:R-:W-:Y:S05]  /*246e0*/  BSYNC.RECONVERGENT B2 ;  /* 0x0000000000027941 */ /* 0x000fea0003800200 */
.L_x_495:
        /* <DEDUP_REMOVED lines=24> */
.L_x_498:
[----:B------:R-:W-:Y:S05]  /*24870*/  BSYNC.RECONVERGENT B2 ;  /* 0x0000000000027941 */ /* 0x000fea0003800200 */
.L_x_497:
[----:B------:R-:W-:-:S07]  /*24880*/  IMAD.IADD R13, R13, 0x1, R4 ;  /* 0x000000010d0d7824 */ /* 0x000fce00078e0204 */
.L_x_492:
[----:B------:R-:W-:Y:S05]  /*24890*/  BSYNC.RECONVERGENT B0 ;  /* 0x0000000000007941 */ /* 0x000fea0003800200 */
.L_x_491:
        /* <DEDUP_REMOVED lines=20> */
.L_x_499:
        /* <DEDUP_REMOVED lines=92> */
.L_x_490:
[----:B------:R-:W-:Y:S05]  /*24fa0*/  BSYNC.RECONVERGENT B1 ;  /* 0x0000000000017941 */ /* 0x000fea0003800200 */
.L_x_489:
        /* <DEDUP_REMOVED lines=36> */
.L_x_505:
[----:B------:R-:W-:Y:S05]  /*251f0*/  BSYNC.RECONVERGENT B2 ;  /* 0x0000000000027941 */ /* 0x000fea0003800200 */
.L_x_504:
        /* <DEDUP_REMOVED lines=29> */
.L_x_507:
[----:B------:R-:W-:Y:S05]  /*253d0*/  BSYNC.RECONVERGENT B2 ;  /* 0x0000000000027941 */ /* 0x000fea0003800200 */
.L_x_506:
        /* <DEDUP_REMOVED lines=24> */
.L_x_509:
[----:B------:R-:W-:Y:S05]  /*25560*/  BSYNC.RECONVERGENT B2 ;  /* 0x0000000000027941 */ /* 0x000fea0003800200 */
.L_x_508:
[----:B------:R-:W-:-:S07]  /*25570*/  IADD3 R13, PT, PT, R13, R4, RZ ;  /* 0x000000040d0d7210 */ /* 0x000fce0007ffe0ff */
.L_x_503:
[----:B------:R-:W-:Y:S05]  /*25580*/  BSYNC.RECONVERGENT B0 ;  /* 0x0000000000007941 */ /* 0x000fea0003800200 */
.L_x_502:
        /* <DEDUP_REMOVED lines=20> */
.L_x_510:
        /* <DEDUP_REMOVED lines=92> */
.L_x_501:
[----:B------:R-:W-:Y:S05]  /*25c90*/  BSYNC.RECONVERGENT B1 ;  /* 0x0000000000017941 */ /* 0x000fea0003800200 */
.L_x_500:
        /* <DEDUP_REMOVED lines=36> */
.L_x_516:
[----:B------:R-:W-:Y:S05]  /*25ee0*/  BSYNC.RECONVERGENT B2 ;  /* 0x0000000000027941 */ /* 0x000fea0003800200 */
.L_x_515:
        /* <DEDUP_REMOVED lines=29> */
.L_x_518:
[----:B------:R-:W-:Y:S05]  /*260c0*/  BSYNC.RECONVERGENT B2 ;  /* 0x0000000000027941 */ /* 0x000fea0003800200 */
.L_x_517:
        /* <DEDUP_REMOVED lines=24> */
.L_x_520:
[----:B------:R-:W-:Y:S05]  /*26250*/  BSYNC.RECONVERGENT B2 ;  /* 0x0000000000027941 */ /* 0x000fea0003800200 */
.L_x_519:
[----:B------:R-:W-:-:S07]  /*26260*/  IADD3 R13, PT, PT, R13, R4, RZ ;  /* 0x000000040d0d7210 */ /* 0x000fce0007ffe0ff */
.L_x_514:
[----:B------:R-:W-:Y:S05]  /*26270*/  BSYNC.RECONVERGENT B0 ;  /* 0x0000000000007941 */ /* 0x000fea0003800200 */
.L_x_513:
        /* <DEDUP_REMOVED lines=20> */
.L_x_521:
        /* <DEDUP_REMOVED lines=92> */
.L_x_512:
[----:B------:R-:W-:Y:S05]  /*26980*/  BSYNC.RECONVERGENT B1 ;  /* 0x0000000000017941 */ /* 0x000fea0003800200 */
.L_x_511:
        /* <DEDUP_REMOVED lines=36> */
.L_x_527:
[----:B------:R-:W-:Y:S05]  /*26bd0*/  BSYNC.RECONVERGENT B2 ;  /* 0x0000000000027941 */ /* 0x000fea0003800200 */
.L_x_526:
        /* <DEDUP_REMOVED lines=29> */
.L_x_529:
[----:B------:R-:W-:Y:S05]  /*26db0*/  BSYNC.RECONVERGENT B2 ;  /* 0x0000000000027941 */ /* 0x000fea0003800200 */
.L_x_528:
        /* <DEDUP_REMOVED lines=24> */
.L_x_531:
[----:B------:R-:W-:Y:S05]  /*26f40*/  BSYNC.RECONVERGENT B2 ;  /* 0x0000000000027941 */ /* 0x000fea0003800200 */
.L_x_530:
[----:B------:R-:W-:-:S07]  /*26f50*/  IMAD.IADD R13, R13, 0x1, R4 ;  /* 0x000000010d0d7824 */ /* 0x000fce00078e0204 */
.L_x_525:
[----:B------:R-:W-:Y:S05]  /*26f60*/  BSYNC.RECONVERGENT B0 ;  /* 0x0000000000007941 */ /* 0x000fea0003800200 */
.L_x_524:
        /* <DEDUP_REMOVED lines=20> */
.L_x_532:
        /* <DEDUP_REMOVED lines=92> */
.L_x_523:
[----:B------:R-:W-:Y:S05]  /*27670*/  BSYNC.RECONVERGENT B1 ;  /* 0x0000000000017941 */ /* 0x000fea0003800200 */
.L_x_522:
        /* <DEDUP_REMOVED lines=36> */
.L_x_538:
[----:B------:R-:W-:Y:S05]  /*278c0*/  BSYNC.RECONVERGENT B2 ;  /* 0x0000000000027941 */ /* 0x000fea0003800200 */
.L_x_537:
        /* <DEDUP_REMOVED lines=29> */
.L_x_540:
[----:B------:R-:W-:Y:S05]  /*27aa0*/  BSYNC.RECONVERGENT B2 ;  /* 0x0000000000027941 */ /* 0x000fea0003800200 */
.L_x_539:
        /* <DEDUP_REMOVED lines=24> */
.L_x_542:
[----:B------:R-:W-:Y:S05]  /*27c30*/  BSYNC.RECONVERGENT B2 ;  /* 0x0000000000027941 */ /* 0x000fea0003800200 */
.L_x_541:
[----:B------:R-:W-:-:S07]  /*27c40*/  IADD3 R13, PT, PT, R13, R4, RZ ;  /* 0x000000040d0d7210 */ /* 0x000fce0007ffe0ff */
.L_x_536:
[----:B------:R-:W-:Y:S05]  /*27c50*/  BSYNC.RECONVERGENT B0 ;  /* 0x0000000000007941 */ /* 0x000fea0003800200 */
.L_x_535:
        /* <DEDUP_REMOVED lines=20> */
.L_x_543:
        /* <DEDUP_REMOVED lines=92> */
.L_x_534:
[----:B------:R-:W-:Y:S05]  /*28360*/  BSYNC.RECONVERGENT B1 ;  /* 0x0000000000017941 */ /* 0x000fea0003800200 */
.L_x_533:
        /* <DEDUP_REMOVED lines=36> */
.L_x_549:
[----:B------:R-:W-:Y:S05]  /*285b0*/  BSYNC.RECONVERGENT B2 ;  /* 0x0000000000027941 */ /* 0x000fea0003800200 */
.L_x_548:
        /* <DEDUP_REMOVED lines=29> */
.L_x_551:
[----:B------:R-:W-:Y:S05]  /*28790*/  BSYNC.RECONVERGENT B2 ;  /* 0x0000000000027941 */ /* 0x000fea0003800200 */
.L_x_550:
        /* <DEDUP_REMOVED lines=24> */
.L_x_553:
[----:B------:R-:W-:Y:S05]  /*28920*/  BSYNC.RECONVERGENT B2 ;  /* 0x0000000000027941 */ /* 0x000fea0003800200 */
.L_x_552:
[----:B------:R-:W-:-:S07]  /*28930*/  IADD3 R13, PT, PT, R13, R4, RZ ;  /* 0x000000040d0d7210 */ /* 0x000fce0007ffe0ff */
.L_x_547:
[----:B------:R-:W-:Y:S05]  /*28940*/  BSYNC.RECONVERGENT B0 ;  /* 0x0000000000007941 */ /* 0x000fea0003800200 */
.L_x_546:
        /* <DEDUP_REMOVED lines=20> */
.L_x_554:
        /* <DEDUP_REMOVED lines=92> */
.L_x_545:
[----:B------:R-:W-:Y:S05]  /*29050*/  BSYNC.RECONVERGENT B1 ;  /* 0x0000000000017941 */ /* 0x000fea0003800200 */
.L_x_544:
        /* <DEDUP_REMOVED lines=36> */
.L_x_560:
[----:B------:R-:W-:Y:S05]  /*292a0*/  BSYNC.RECONVERGENT B2 ;  /* 0x0000000000027941 */ /* 0x000fea0003800200 */
.L_x_559:
        /* <DEDUP_REMOVED lines=29> */
.L_x_562:
[----:B------:R-:W-:Y:S05]  /*29480*/  BSYNC.RECONVERGENT B2 ;  /* 0x0000000000027941 */ /* 0x000fea0003800200 */
.L_x_561:
        /* <DEDUP_REMOVED lines=24> */
.L_x_564:
[----:B------:R-:W-:Y:S05]  /*29610*/  BSYNC.RECONVERGENT B2 ;  /* 0x0000000000027941 */ /* 0x000fea0003800200 */
.L_x_563:
[----:B------:R-:W-:-:S07]  /*29620*/  IMAD.IADD R13, R13, 0x1, R4 ;  /* 0x000000010d0d7824 */ /* 0x000fce00078e0204 */
.L_x_558:
[----:B------:R-:W-:Y:S05]  /*29630*/  BSYNC.RECONVERGENT B0 ;  /* 0x0000000000007941 */ /* 0x000fea0003800200 */
.L_x_557:
        /* <DEDUP_REMOVED lines=20> */
.L_x_565:
        /* <DEDUP_REMOVED lines=92> */
.L_x_556:
[----:B------:R-:W-:Y:S05]  /*29d40*/  BSYNC.RECONVERGENT B1 ;  /* 0x0000000000017941 */ /* 0x000fea0003800200 */
.L_x_555:
        /* <DEDUP_REMOVED lines=36> */
.L_x_571:
[----:B------:R-:W-:Y:S05]  /*29f90*/  BSYNC.RECONVERGENT B2 ;  /* 0x0000000000027941 */ /* 0x000fea0003800200 */
.L_x_570:
        /* <DEDUP_REMOVED lines=29> */
.L_x_573:
[----:B------:R-:W-:Y:S05]  /*2a170*/  BSYNC.RECONVERGENT B2 ;  /* 0x0000000000027941 */ /* 0x000fea0003800200 */
.L_x_572:
        /* <DEDUP_REMOVED lines=24> */
.L_x_575:
[----:B------:R-:W-:Y:S05]  /*2a300*/  BSYNC.RECONVERGENT B2 ;  /* 0x0000000000027941 */ /* 0x000fea0003800200 */
.L_x_574:
[----:B------:R-:W-:-:S07]  /*2a310*/  IADD3 R13, PT, PT, R13, R4, RZ ;  /* 0x000000040d0d7210 */ /* 0x000fce0007ffe0ff */
.L_x_569:
[----:B------:R-:W-:Y:S05]  /*2a320*/  BSYNC.RECONVERGENT B0 ;  /* 0x0000000000007941 */ /* 0x000fea0003800200 */
.L_x_568:
        /* <DEDUP_REMOVED lines=20> */
.L_x_576:
        /* <DEDUP_REMOVED lines=92> */
.L_x_567:
[----:B------:R-:W-:Y:S05]  /*2aa30*/  BSYNC.RECONVERGENT B1 ;  /* 0x0000000000017941 */ /* 0x000fea0003800200 */
.L_x_566:
        /* <DEDUP_REMOVED lines=36> */
.L_x_582:
[----:B------:R-:W-:Y:S05]  /*2ac80*/  BSYNC.RECONVERGENT B2 ;  /* 0x0000000000027941 */ /* 0x000fea0003800200 */
.L_x_581:
        /* <DEDUP_REMOVED lines=29> */
.L_x_584:
[----:B------:R-:W-:Y:S05]  /*2ae60*/  BSYNC.RECONVERGENT B2 ;  /* 0x0000000000027941 */ /* 0x000fea0003800200 */
.L_x_583:
        /* <DEDUP_REMOVED lines=24> */
.L_x_586:
[----:B------:R-:W-:Y:S05]  /*2aff0*/  BSYNC.RECONVERGENT B2 ;  /* 0x0000000000027941 */ /* 0x000fea0003800200 */
.L_x_585:
[----:B------:R-:W-:-:S07]  /*2b000*/  IADD3 R13, PT, PT, R13, R4, RZ ;  /* 0x000000040d0d7210 */ /* 0x000fce0007ffe0ff */
.L_x_580:
[----:B------:R-:W-:Y:S05]  /*2b010*/  BSYNC.RECONVERGENT B0 ;  /* 0x0000000000007941 */ /* 0x000fea0003800200 */
.L_x_579:
        /* <DEDUP_REMOVED lines=20> */
.L_x_587:
        /* <DEDUP_REMOVED lines=92> */
.L_x_578:
[----:B------:R-:W-:Y:S05]  /*2b720*/  BSYNC.RECONVERGENT B1 ;  /* 0x0000000000017941 */ /* 0x000fea0003800200 */
.L_x_577:
        /* <DEDUP_REMOVED lines=36> */
.L_x_593:
[----:B------:R-:W-:Y:S05]  /*2b970*/  BSYNC.RECONVERGENT B2 ;  /* 0x0000000000027941 */ /* 0x000fea0003800200 */
.L_x_592:
        /* <DEDUP_REMOVED lines=29> */
.L_x_595:
[----:B------:R-:W-:Y:S05]  /*2bb50*/  BSYNC.RECONVERGENT B2 ;  /* 0x0000000000027941 */ /* 0x000fea0003800200 */
.L_x_594:
        /* <DEDUP_REMOVED lines=24> */
.L_x_597:
[----:B------:R-:W-:Y:S05]  /*2bce0*/  BSYNC.RECONVERGENT B2 ;  /* 0x0000000000027941 */ /* 0x000fea0003800200 */
.L_x_596:
[----:B------:R-:W-:-:S07]  /*2bcf0*/  IMAD.IADD R13, R13, 0x1, R4 ;  /* 0x000000010d0d7824 */ /* 0x000fce00078e0204 */
.L_x_591:
[----:B------:R-:W-:Y:S05]  /*2bd00*/  BSYNC.RECONVERGENT B0 ;  /* 0x0000000000007941 */ /* 0x000fea0003800200 */
.L_x_590:
        /* <DEDUP_REMOVED lines=20> */
.L_x_598:
        /* <DEDUP_REMOVED lines=92> */
.L_x_589:
[----:B------:R-:W-:Y:S05]  /*2c410*/  BSYNC.RECONVERGENT B1 ;  /* 0x0000000000017941 */ /* 0x000fea0003800200 */
.L_x_588:
        /* <DEDUP_REMOVED lines=36> */
.L_x_604:
[----:B------:R-:W-:Y:S05]  /*2c660*/  BSYNC.RECONVERGENT B2 ;  /* 0x0000000000027941 */ /* 0x000fea0003800200 */
.L_x_603:
        /* <DEDUP_REMOVED lines=29> */
.L_x_606:
[----:B------:R-:W-:Y:S05]  /*2c840*/  BSYNC.RECONVERGENT B2 ;  /* 0x0000000000027941 */ /* 0x000fea0003800200 */
.L_x_605:
        /* <DEDUP_REMOVED lines=24> */
.L_x_608:
[----:B------:R-:W-:Y:S05]  /*2c9d0*/  BSYNC.RECONVERGENT B2 ;  /* 0x0000000000027941 */ /* 0x000fea0003800200 */
.L_x_607:
[----:B------:R-:W-:-:S07]  /*2c9e0*/  IADD3 R13, PT, PT, R13, R4, RZ ;  /* 0x000000040d0d7210 */ /* 0x000fce0007ffe0ff */
.L_x_602:
[----:B------:R-:W-:Y:S05]  /*2c9f0*/  BSYNC.RECONVERGENT B0 ;  /* 0x0000000000007941 */ /* 0x000fea0003800200 */
.L_x_601:
        /* <DEDUP_REMOVED lines=20> */
.L_x_609:
        /* <DEDUP_REMOVED lines=92> */
.L_x_600:
[----:B------:R-:W-:Y:S05]  /*2d100*/  BSYNC.RECONVERGENT B1 ;  /* 0x0000000000017941 */ /* 0x000fea0003800200 */
.L_x_599:
        /* <DEDUP_REMOVED lines=36> */
.L_x_615:
[----:B------:R-:W-:Y:S05]  /*2d350*/  BSYNC.RECONVERGENT B2 ;  /* 0x0000000000027941 */ /* 0x000fea0003800200 */
.L_x_614:
        /* <DEDUP_REMOVED lines=29> */
.L_x_617:
[----:B------:R-:W-:Y:S05]  /*2d530*/  BSYNC.RECONVERGENT B2 ;  /* 0x0000000000027941 */ /* 0x000fea0003800200 */
.L_x_616:
        /* <DEDUP_REMOVED lines=24> */
.L_x_619:
[----:B------:R-:W-:Y:S05]  /*2d6c0*/  BSYNC.RECONVERGENT B2 ;  /* 0x0000000000027941 */ /* 0x000fea0003800200 */
.L_x_618:
[----:B------:R-:W-:-:S07]  /*2d6d0*/  IADD3 R13, PT, PT, R13, R4, RZ ;  /* 0x000000040d0d7210 */ /* 0x000fce0007ffe0ff */
.L_x_613:
[----:B------:R-:W-:Y:S05]  /*2d6e0*/  BSYNC.RECONVERGENT B0 ;  /* 0x0000000000007941 */ /* 0x000fea0003800200 */
.L_x_612:
        /* <DEDUP_REMOVED lines=20> */
.L_x_620:
        /* <DEDUP_REMOVED lines=92> */
.L_x_611:
[----:B------:R-:W-:Y:S05]  /*2ddf0*/  BSYNC.RECONVERGENT B1 ;  /* 0x0000000000017941 */ /* 0x000fea0003800200 */
.L_x_610:
        /* <DEDUP_REMOVED lines=36> */
.L_x_626:
[----:B------:R-:W-:Y:S05]  /*2e040*/  BSYNC.RECONVERGENT B2 ;  /* 0x0000000000027941 */ /* 0x000fea0003800200 */
.L_x_625:
        /* <DEDUP_REMOVED lines=29> */
.L_x_628:
[----:B------:R-:W-:Y:S05]  /*2e220*/  BSYNC.RECONVERGENT B2 ;  /* 0x0000000000027941 */ /* 0x000fea0003800200 */
.L_x_627:
        /* <DEDUP_REMOVED lines=24> */
.L_x_630:
[----:B------:R-:W-:Y:S05]  /*2e3b0*/  BSYNC.RECONVERGENT B2 ;  /* 0x0000000000027941 */ /* 0x000fea0003800200 */
.L_x_629:
[----:B------:R-:W-:-:S07]  /*2e3c0*/  IMAD.IADD R13, R13, 0x1, R4 ;  /* 0x000000010d0d7824 */ /* 0x000fce00078e0204 */
.L_x_624:
[----:B------:R-:W-:Y:S05]  /*2e3d0*/  BSYNC.RECONVERGENT B0 ;  /* 0x0000000000007941 */ /* 0x000fea0003800200 */
.L_x_623:
        /* <DEDUP_REMOVED lines=20> */
.L_x_631:
        /* <DEDUP_REMOVED lines=92> */
.L_x_622:
[----:B------:R-:W-:Y:S05]  /*2eae0*/  BSYNC.RECONVERGENT B1 ;  /* 0x0000000000017941 */ /* 0x000fea0003800200 */
.L_x_621:
        /* <DEDUP_REMOVED lines=36> */
.L_x_637:
[----:B------:R-:W-:Y:S05]  /*2ed30*/  BSYNC.RECONVERGENT B2 ;  /* 0x0000000000027941 */ /* 0x000fea0003800200 */
.L_x_636:
        /* <DEDUP_REMOVED lines=29> */
.L_x_639:
[----:B------:R-:W-:Y:S05]  /*2ef10*/  BSYNC.RECONVERGENT B2 ;  /* 0x0000000000027941 */ /* 0x000fea0003800200 */
.L_x_638:
        /* <DEDUP_REMOVED lines=24> */
.L_x_641:
[----:B------:R-:W-:Y:S05]  /*2f0a0*/  BSYNC.RECONVERGENT B2 ;  /* 0x0000000000027941 */ /* 0x000fea0003800200 */
.L_x_640:
[----:B------:R-:W-:-:S07]  /*2f0b0*/  IADD3 R13, PT, PT, R13, R4, RZ ;  /* 0x000000040d0d7210 */ /* 0x000fce0007ffe0ff */
.L_x_635:
[----:B------:R-:W-:Y:S05]  /*2f0c0*/  BSYNC.RECONVERGENT B0 ;  /* 0x0000000000007941 */ /* 0x000fea0003800200 */
.L_x_634:
        /* <DEDUP_REMOVED lines=20> */
.L_x_642:
        /* <DEDUP_REMOVED lines=92> */
.L_x_633:
[----:B------:R-:W-:Y:S05]  /*2f7d0*/  BSYNC.RECONVERGENT B1 ;  /* 0x0000000000017941 */ /* 0x000fea0003800200 */
.L_x_632:
        /* <DEDUP_REMOVED lines=36> */
.L_x_648:
[----:B------:R-:W-:Y:S05]  /*2fa20*/  BSYNC.RECONVERGENT B2 ;  /* 0x0000000000027941 */ /* 0x000fea0003800200 */
.L_x_647:
        /* <DEDUP_REMOVED lines=29> */
.L_x_650:
[----:B------:R-:W-:Y:S05]  /*2fc00*/  BSYNC.RECONVERGENT B2 ;  /* 0x0000000000027941 */ /* 0x000fea0003800200 */
.L_x_649:
        /* <DEDUP_REMOVED lines=24> */
.L_x_652:
[----:B------:R-:W-:Y:S05]  /*2fd90*/  BSYNC.RECONVERGENT B2 ;  /* 0x0000000000027941 */ /* 0x000fea0003800200 */
.L_x_651:
[----:B------:R-:W-:-:S07]  /*2fda0*/  IADD3 R13, PT, PT, R13, R4, RZ ;  /* 0x000000040d0d7210 */ /* 0x000fce0007ffe0ff */
.L_x_646:
[----:B------:R-:W-:Y:S05]  /*2fdb0*/  BSYNC.RECONVERGENT B0 ;  /* 0x0000000000007941 */ /* 0x000fea0003800200 */
.L_x_645:
        /* <DEDUP_REMOVED lines=20> */
.L_x_653:
        /* <DEDUP_REMOVED lines=92> */
.L_x_644:
[----:B------:R-:W-:Y:S05]  /*304c0*/  BSYNC.RECONVERGENT B1 ;  /* 0x0000000000017941 */ /* 0x000fea0003800200 */
.L_x_643:
        /* <DEDUP_REMOVED lines=36> */
.L_x_659:
[----:B------:R-:W-:Y:S05]  /*30710*/  BSYNC.RECONVERGENT B2 ;  /* 0x0000000000027941 */ /* 0x000fea0003800200 */
.L_x_658:
        /* <DEDUP_REMOVED lines=29> */
.L_x_661:
[----:B------:R-:W-:Y:S05]  /*308f0*/  BSYNC.RECONVERGENT B2 ;  /* 0x0000000000027941 */ /* 0x000fea0003800200 */
.L_x_660:
        /* <DEDUP_REMOVED lines=24> */
.L_x_663:
[----:B------:R-:W-:Y:S05]  /*30a80*/  BSYNC.RECONVERGENT B2 ;  /* 0x0000000000027941 */ /* 0x000fea0003800200 */
.L_x_662:
[----:B------:R-:W-:-:S07]  /*30a90*/  IMAD.IADD R13, R13, 0x1, R4 ;  /* 0x000000010d0d7824 */ /* 0x000fce00078e0204 */
.L_x_657:
[----:B------:R-:W-:Y:S05]  /*30aa0*/  BSYNC.RECONVERGENT B0 ;  /* 0x0000000000007941 */ /* 0x000fea0003800200 */
.L_x_656:
        /* <DEDUP_REMOVED lines=20> */
.L_x_664:
        /* <DEDUP_REMOVED lines=92> */
.L_x_655:
[----:B------:R-:W-:Y:S05]  /*311b0*/  BSYNC.RECONVERGENT B1 ;  /* 0x0000000000017941 */ /* 0x000fea0003800200 */
.L_x_654:
        /* <DEDUP_REMOVED lines=36> */
.L_x_670:
[----:B------:R-:W-:Y:S05]  /*31400*/  BSYNC.RECONVERGENT B2 ;  /* 0x0000000000027941 */ /* 0x000fea0003800200 */
.L_x_669:
        /* <DEDUP_REMOVED lines=29> */
.L_x_672:
[----:B------:R-:W-:Y:S05]  /*315e0*/  BSYNC.RECONVERGENT B2 ;  /* 0x0000000000027941 */ /* 0x000fea0003800200 */
.L_x_671:
        /* <DEDUP_REMOVED lines=24> */
.L_x_674:
[----:B------:R-:W-:Y:S05]  /*31770*/  BSYNC.RECONVERGENT B2 ;  /* 0x0000000000027941 */ /* 0x000fea0003800200 */
.L_x_673:
[----:B------:R-:W-:-:S07]  /*31780*/  IADD3 R13, PT, PT, R13, R4, RZ ;  /* 0x000000040d0d7210 */ /* 0x000fce0007ffe0ff */
.L_x_668:
[----:B------:R-:W-:Y:S05]  /*31790*/  BSYNC.RECONVERGENT B0 ;  /* 0x0000000000007941 */ /* 0x000fea0003800200 */
.L_x_667:
        /* <DEDUP_REMOVED lines=20> */
.L_x_675:
        /* <DEDUP_REMOVED lines=92> */
.L_x_666:
[----:B------:R-:W-:Y:S05]  /*31ea0*/  BSYNC.RECONVERGENT B1 ;  /* 0x0000000000017941 */ /* 0x000fea0003800200 */
.L_x_665:
        /* <DEDUP_REMOVED lines=36> */
.L_x_681:
[----:B------:R-:W-:Y:S05]  /*320f0*/  BSYNC.RECONVERGENT B2 ;  /* 0x0000000000027941 */ /* 0x000fea0003800200 */
.L_x_680:
        /* <DEDUP_REMOVED lines=29> */
.L_x_683:
[----:B------:R-:W-:Y:S05]  /*322d0*/  BSYNC.RECONVERGENT B2 ;  /* 0x0000000000027941 */ /* 0x000fea0003800200 */
.L_x_682:
        /* <DEDUP_REMOVED lines=24> */
.L_x_685:
[----:B------:R-:W-:Y:S05]  /*32460*/  BSYNC.RECONVERGENT B2 ;  /* 0x0000000000027941 */ /* 0x000fea0003800200 */
.L_x_684:
[----:B------:R-:W-:-:S07]  /*32470*/  IADD3 R13, PT, PT, R13, R4, RZ ;  /* 0x000000040d0d7210 */ /* 0x000fce0007ffe0ff */
.L_x_679:
[----:B------:R-:W-:Y:S05]  /*32480*/  BSYNC.RECONVERGENT B0 ;  /* 0x0000000000007941 */ /* 0x000fea0003800200 */
.L_x_678:
        /* <DEDUP_REMOVED lines=20> */
.L_x_686:
        /* <DEDUP_REMOVED lines=92> */
.L_x_677:
[----:B------:R-:W-:Y:S05]  /*32b90*/  BSYNC.RECONVERGENT B1 ;  /* 0x0000000000017941 */ /* 0x000fea0003800200 */
.L_x_676:
        /* <DEDUP_REMOVED lines=36> */
.L_x_692:
[----:B------:R-:W-:Y:S05]  /*32de0*/  BSYNC.RECONVERGENT B2 ;  /* 0x0000000000027941 */ /* 0x000fea0003800200 */
.L_x_691:
        /* <DEDUP_REMOVED lines=29> */
.L_x_694:
[----:B------:R-:W-:Y:S05]  /*32fc0*/  BSYNC.RECONVERGENT B2 ;  /* 0x0000000000027941 */ /* 0x000fea0003800200 */
.L_x_693:
        /* <DEDUP_REMOVED lines=24> */
.L_x_696:
[----:B------:R-:W-:Y:S05]  /*33150*/  BSYNC.RECONVERGENT B2 ;  /* 0x0000000000027941 */ /* 0x000fea0003800200 */
.L_x_695:
[----:B------:R-:W-:-:S07]  /*33160*/  IMAD.IADD R13, R13, 0x1, R4 ;  /* 0x000000010d0d7824 */ /* 0x000fce00078e0204 */
.L_x_690:
[----:B------:R-:W-:Y:S05]  /*33170*/  BSYNC.RECONVERGENT B0 ;  /* 0x0000000000007941 */ /* 0x000fea0003800200 */
.L_x_689:
        /* <DEDUP_REMOVED lines=20> */
.L_x_697:
        /* <DEDUP_REMOVED lines=92> */
.L_x_688:
[----:B------:R-:W-:Y:S05]  /*33880*/  BSYNC.RECONVERGENT B1 ;  /* 0x0000000000017941 */ /* 0x000fea0003800200 */
.L_x_687:
        /* <DEDUP_REMOVED lines=36> */
.L_x_703:
[----:B------:R-:W-:Y:S05]  /*33ad0*/  BSYNC.RECONVERGENT B2 ;  /* 0x0000000000027941 */ /* 0x000fea0003800200 */
.L_x_702:
        /* <DEDUP_REMOVED lines=29> */
.L_x_705:
[----:B------:R-:W-:Y:S05]  /*33cb0*/  BSYNC.RECONVERGENT B2 ;  /* 0x0000000000027941 */ /* 0x000fea0003800200 */
.L_x_704:
        /* <DEDUP_REMOVED lines=24> */
.L_x_707:
[----:B------:R-:W-:Y:S05]  /*33e40*/  BSYNC.RECONVERGENT B2 ;  /* 0x0000000000027941 */ /* 0x000fea0003800200 */
.L_x_706:
[----:B------:R-:W-:-:S07]  /*33e50*/  IADD3 R13, PT, PT, R13, R4, RZ ;  /* 0x000000040d0d7210 */ /* 0x000fce0007ffe0ff */
.L_x_701:
[----:B------:R-:W-:Y:S05]  /*33e60*/  BSYNC.RECONVERGENT B0 ;  /* 0x0000000000007941 */ /* 0x000fea0003800200 */
.L_x_700:
        /* <DEDUP_REMOVED lines=20> */
.L_x_708:
        /* <DEDUP_REMOVED lines=92> */
.L_x_699:
[----:B------:R-:W-:Y:S05]  /*34570*/  BSYNC.RECONVERGENT B1 ;  /* 0x0000000000017941 */ /* 0x000fea0003800200 */
.L_x_698:
        /* <DEDUP_REMOVED lines=36> */
.L_x_714:
[----:B------:R-:W-:Y:S05]  /*347c0*/  BSYNC.RECONVERGENT B2 ;  /* 0x0000000000027941 */ /* 0x000fea0003800200 */
.L_x_713:
        /* <DEDUP_REMOVED lines=29> */
.L_x_716:
[----:B------:R-:W-:Y:S05]  /*349a0*/  BSYNC.RECONVERGENT B2 ;  /* 0x0000000000027941 */ /* 0x000fea0003800200 */
.L_x_715:
        /* <DEDUP_REMOVED lines=24> */
.L_x_718:
[----:B------:R-:W-:Y:S05]  /*34b30*/  BSYNC.RECONVERGENT B2 ;  /* 0x0000000000027941 */ /* 0x000fea0003800200 */
.L_x_717:
[----:B------:R-:W-:-:S07]  /*34b40*/  IADD3 R13, PT, PT, R13, R4, RZ ;  /* 0x000000040d0d7210 */ /* 0x000fce0007ffe0ff */
.L_x_712:
[----:B------:R-:W-:Y:S05]  /*34b50*/  BSYNC.RECONVERGENT B0 ;  /* 0x0000000000007941 */ /* 0x000fea0003800200 */
.L_x_711:
        /* <DEDUP_REMOVED lines=20> */
.L_x_719:
        /* <DEDUP_REMOVED lines=92> */
.L_x_710:
[----:B------:R-:W-:Y:S05]  /*35260*/  BSYNC.RECONVERGENT B1 ;  /* 0x0000000000017941 */ /* 0x000fea0003800200 */
.L_x_709:
        /* <DEDUP_REMOVED lines=36> */
.L_x_725:
[----:B------:R-:W-:Y:S05]  /*354b0*/  BSYNC.RECONVERGENT B2 ;  /* 0x0000000000027941 */ /* 0x000fea0003800200 */
.L_x_724:
        /* <DEDUP_REMOVED lines=29> */
.L_x_727:
[----:B------:R-:W-:Y:S05]  /*35690*/  BSYNC.RECONVERGENT B2 ;  /* 0x0000000000027941 */ /* 0x000fea0003800200 */
.L_x_726:
        /* <DEDUP_REMOVED lines=24> */
.L_x_729:
[----:B------:R-:W-:Y:S05]  /*35820*/  BSYNC.RECONVERGENT B2 ;  /* 0x0000000000027941 */ /* 0x000fea0003800200 */
.L_x_728:
[----:B------:R-:W-:-:S07]  /*35830*/  IMAD.IADD R13, R13, 0x1, R4 ;  /* 0x000000010d0d7824 */ /* 0x000fce00078e0204 */
.L_x_723:
[----:B------:R-:W-:Y:S05]  /*35840*/  BSYNC.RECONVERGENT B0 ;  /* 0x0000000000007941 */ /* 0x000fea0003800200 */
.L_x_722:
        /* <DEDUP_REMOVED lines=20> */
.L_x_730:
        /* <DEDUP_REMOVED lines=92> */
.L_x_721:
[----:B------:R-:W-:Y:S05]  /*35f50*/  BSYNC.RECONVERGENT B1 ;  /* 0x0000000000017941 */ /* 0x000fea0003800200 */
.L_x_720:
[----:B------:R-:W-:Y:S02]  /*35f60*/  ISETP.GT.U32.AND P0, PT, R3, 0x1f, PT ;  /* 0x0000001f0300780c */ /* 0x000fe40003f04070 */
[----:B01----:R-:W-:-:S04]  /*35f70*/  IADD3 R14, PT, PT, R12, R9, RZ ;  /* 0x000000090c0e7210 */ /* 0x003fc80007ffe0ff */
[----:B------:R-:W-:-:S13]  /*35f80*/  ISETP.GT.U32.OR P0, PT, R14, 0x3f, P0 ;  /* 0x0000003f0e00780c */ /* 0x000fda0000704470 */
[----:B------:R-:W-:Y:S05]  /*35f90*/  @P0 EXIT ;  /* 0x000000000000094d */ /* 0x000fea0003800000 */
[----:B------:R-:W-:Y:S01]  /*35fa0*/  VIADD R15, R10, 0x1 ;  /* 0x000000010a0f7836 */ /* 0x000fe20000000000 */
[----:B------:R-:W-:Y:S01]  /*35fb0*/  BSSY.RECONVERGENT B0, `(.L_x_731) ;  /* 0x000005c000007945 */ /* 0x000fe20003800200 */
[----:B------:R-:W-:-:S03]  /*35fc0*/  IADD3 R12, PT, PT, R14, UR6, RZ ;  /* 0x000000060e0c7c10 */ /* 0x000fc6000fffe0ff */
        /* <DEDUP_REMOVED lines=15> */
[----:B------:R-:W-:Y:S01]  /*360c0*/  IMAD R13, R12, R5, R8 ;  /* 0x000000050c0d7224 */ /* 0x000fe200078e0208 */
[----:B0-----:R-:W-:-:S06]  /*360d0*/  ULEA UR4, UR5, UR4, 0x18 ;  /* 0x0000000405047291 */ /* 0x001fcc000f8ec0ff */
[----:B------:R-:W-:Y:S01]  /*360e0*/  LEA R3, R3, UR4, 0x1 ;  /* 0x0000000403037c11 */ /* 0x000fe2000f8e08ff */
[----:B-1----:R-:W-:-:S04]  /*360f0*/  IMAD.WIDE R16, R13, 0x4, R16 ;  /* 0x000000040d107825 */ /* 0x002fc800078e0210 */
[----:B------:R-:W0:Y:S02]  /*36100*/  LDS.U16 R11, [R3] ;  /* 0x00000000030b7984 */ /* 0x000e240000000400 */
[----:B0-----:R-:W-:-:S05]  /*36110*/  HADD2.F32 R11, -RZ, R11.H0_H0 ;  /* 0x2000000bff0b7230 */ /* 0x001fca0000004100 */
[----:B-----5:R-:W-:-:S05]  /*36120*/  FADD R11, R11, R18 ;  /* 0x000000120b0b7221 */ /* 0x020fca0000000000 */
[----:B------:R-:W-:-:S04]  /*36130*/  F2FP.F16.F32.PACK_AB R11, RZ, R11 ;  /* 0x0000000bff0b723e */ /* 0x000fc800000000ff */
[----:B------:R-:W-:Y:S01]  /*36140*/  PRMT R13, R11, 0x7610, R13 ;  /* 0x000076100b0d7816 */ /* 0x000fe2000000000d */
[----:B------:R-:W-:-:S04]  /*36150*/  HADD2.F32 R11, -RZ, R11.H0_H0 ;  /* 0x2000000bff0b7230 */ /* 0x000fc80000004100 */
[----:B------:R0:W-:Y:S04]  /*36160*/  STS.U16 [R3], R13 ;  /* 0x0000000d03007388 */ /* 0x0001e80000000400 */
[----:B------:R0:W-:Y:S02]  /*36170*/  STG.E desc[UR10][R16.64], R11 ;  /* 0x0000000b10007986 */ /* 0x0001e4000c10190a */
.L_x_734:
[----:B------:R-:W-:Y:S05]  /*36180*/  BSYNC.RECONVERGENT B1 ;  /* 0x0000000000017941 */ /* 0x000fea0003800200 */
.L_x_733:
[----:B0-----:R-:W-:Y:S01]  /*36190*/  IMAD.MOV.U32 R3, RZ, RZ, R7 ;  /* 0x000000ffff037224 */ /* 0x001fe200078e0007 */
[----:B------:R-:W-:Y:S06]  /*361a0*/  @!P1 BRA `(.L_x_732) ;  /* 0x0000000000f09947 */ /* 0x000fec0003800000 */
[-C--:B--23--:R-:W-:Y:S01]  /*361b0*/  IADD3 R20, PT, PT, R8, R4.reuse, RZ ;  /* 0x0000000408147210 */ /* 0x08cfe20007ffe0ff */
[----:B------:R-:W-:Y:S01]  /*361c0*/  BSSY.RECONVERGENT B1, `(.L_x_735) ;  /* 0x000001a000017945 */ /* 0x000fe20003800200 */
[----:B------:R-:W-:Y:S02]  /*361d0*/  ISETP.NE.AND P1, PT, R15, 0x2, PT ;  /* 0x000000020f00780c */ /* 0x000fe40003f25270 */
[----:B------:R-:W-:Y:S02]  /*361e0*/  ISETP.GE.AND P0, PT, R20, R5, PT ;  /* 0x000000051400720c */ /* 0x000fe40003f06270 */
[----:B------:R-:W-:Y:S02]  /*361f0*/  IADD3 R3, PT, PT, R7, R4, RZ ;  /* 0x0000000407037210 */ /* 0x000fe40007ffe0ff */
[----:B------:R-:W-:-:S13]  /*36200*/  ISETP.GE.OR P0, PT, R12, R6, P0 ;  /* 0x000000060c00720c */ /* 0x000fda0000706670 */
[----:B------:R-:W-:Y:S05]  /*36210*/  @P0 BRA `(.L_x_736) ;  /* 0x0000000000500947 */ /* 0x000fea0003800000 */
[----:B------:R-:W0:Y:S02]  /*36220*/  LDC.64 R16, c[0x0][0x390] ;  /* 0x0000e400ff107b82 */ /* 0x000e240000000a00 */
[----:B0-----:R-:W-:-:S04]  /*36230*/  IMAD.WIDE.U32 R16, R8, 0x4, R16 ;  /* 0x0000000408107825 */ /* 0x001fc800078e0010 */
[----:B------:R-:W-:Y:S02]  /*36240*/  IMAD.WIDE R18, R4, 0x4, R16 ;  /* 0x0000000404127825 */ /* 0x000fe400078e0210 */
[----:B------:R-:W0:Y:S04]  /*36250*/  S2UR UR5, SR_CgaCtaId ;  /* 0x00000000000579c3 */ /* 0x000e280000008800 */
[----:B------:R-:W2:Y:S01]  /*36260*/  LDG.E R19, desc[UR10][R18.64] ;  /* 0x0000000a12137981 */ /* 0x000ea2000c1e1900 */
[----:B------:R-:W-:Y:S01]  /*36270*/  UMOV UR4, 0x400 ;  /* 0x0000040000047882 */ /* 0x000fe20000000000 */
[----:B------:R-:W-:Y:S01]  /*36280*/  IMAD R7, R14, 0x20, R7 ;  /* 0x000000200e077824 */ /* 0x000fe200078e0207 */
[----:B------:R-:W-:Y:S01]  /*36290*/  UIADD3 UR4, UPT, UPT, UR4, 0x1800, URZ ;  /* 0x0000180004047890 */ /* 0x000fe2000fffe0ff */
[----:B------:R-:W1:Y:S01]  /*362a0*/  LDC.64 R16, c[0x0][0x398] ;  /* 0x0000e600ff107b82 */ /* 0x000e620000000a00 */
[----:B------:R-:W-:-:S02]  /*362b0*/  IMAD R11, R12, R5, R20 ;  /* 0x000000050c0b7224 */ /* 0x000fc400078e0214 */
[----:B0-----:R-:W-:-:S06]  /*362c0*/  ULEA UR4, UR5, UR4, 0x18 ;  /* 0x0000000405047291 */ /* 0x001fcc000f8ec0ff */
[----:B------:R-:W-:Y:S01]  /*362d0*/  LEA R7, R7, UR4, 0x1 ;  /* 0x0000000407077c11 */ /* 0x000fe2000f8e08ff */
[----:B-1----:R-:W-:-:S04]  /*362e0*/  IMAD.WIDE R16, R11, 0x4, R16 ;  /* 0x000000040b107825 */ /* 0x002fc800078e0210 */
[----:B------:R-:W0:Y:S02]  /*362f0*/  LDS.U16 R8, [R7] ;  /* 0x0000000007087984 */ /* 0x000e240000000400 */
[----:B0-----:R-:W-:-:S05]  /*36300*/  HADD2.F32 R8, -RZ, R8.H0_H0 ;  /* 0x20000008ff087230 */ /* 0x001fca0000004100 */
[----:B--2---:R-:W-:-:S05]  /*36310*/  FADD R8, R8, R19 ;  /* 0x0000001308087221 */ /* 0x004fca0000000000 */
[----:B------:R-:W-:-:S05]  /*36320*/  F2FP.F16.F32.PACK_AB R8, RZ, R8 ;  /* 0x00000008ff08723e */ /* 0x000fca00000000ff */
[----:B------:R-:W-:Y:S01]  /*36330*/  HADD2.F32 R11, -RZ, R8.H0_H0 ;  /* 0x20000008ff0b7230 */ /* 0x000fe20000004100 */
[----:B------:R0:W-:Y:S04]  /*36340*/  STS.U16 [R7], R8 ;  /* 0x0000000807007388 */ /* 0x0001e80000000400 */
[----:B------:R0:W-:Y:S02]  /*36350*/  STG.E desc[UR10][R16.64], R11 ;  /* 0x0000000b10007986 */ /* 0x0001e4000c10190a */
.L_x_736:
[----:B------:R-:W-:Y:S05]  /*36360*/  BSYNC.RECONVERGENT B1 ;  /* 0x0000000000017941 */ /* 0x000fea0003800200 */
.L_x_735:
[----:B------:R-:W-:Y:S05]  /*36370*/  @!P1 BRA `(.L_x_732) ;  /* 0x00000000007c9947 */ /* 0x000fea0003800000 */
[----:B0-----:R-:W0:Y:S01]  /*36380*/  S2R R11, SR_TID.X ;  /* 0x00000000000b7919 */ /* 0x001e220000002100 */
[----:B------:R-:W-:Y:S01]  /*36390*/  BSSY.RECONVERGENT B1, `(.L_x_737) ;  /* 0x000001c000017945 */ /* 0x000fe20003800200 */
[----:B0-----:R-:W-:-:S04]  /*363a0*/  LEA R11, R0, R11, 0x5 ;  /* 0x0000000b000b7211 */ /* 0x001fc800078e28ff */
[----:B------:R-:W-:-:S04]  /*363b0*/  IADD3 R8, PT, PT, R4, R11, R4 ;  /* 0x0000000b04087210 */ /* 0x000fc80007ffe004 */
[----:B------:R-:W-:-:S04]  /*363c0*/  ISETP.GE.AND P0, PT, R8, R5, PT ;  /* 0x000000050800720c */ /* 0x000fc80003f06270 */
[----:B------:R-:W-:-:S13]  /*363d0*/  ISETP.GE.OR P0, PT, R12, R6, P0 ;  /* 0x000000060c00720c */ /* 0x000fda0000706670 */
[----:B------:R-:W-:Y:S05]  /*363e0*/  @P0 BRA `(.L_x_738) ;  /* 0x0000000000580947 */ /* 0x000fea0003800000 */
[----:B------:R-:W0:Y:S02]  /*363f0*/  LDC.64 R6, c[0x0][0x390] ;  /* 0x0000e400ff067b82 */ /* 0x000e240000000a00 */
[----:B0-----:R-:W-:-:S04]  /*36400*/  IMAD.WIDE.U32 R6, R11, 0x4, R6 ;  /* 0x000000040b067825 */ /* 0x001fc800078e0006 */
[----:B------:R-:W-:-:S04]  /*36410*/  IMAD.WIDE R6, R4, 0x4, R6 ;  /* 0x0000000404067825 */ /* 0x000fc800078e0206 */
        /* <DEDUP_REMOVED lines=10> */
[----:B------:R-:W1:Y:S02]  /*364c0*/  LDS.U16 R13, [R11] ;  /* 0x000000000b0d7984 */ /* 0x000e640000000400 */
[----:B-1----:R-:W-:-:S05]  /*364d0*/  HADD2.F32 R13, -RZ, R13.H0_H0 ;  /* 0x2000000dff0d7230 */ /* 0x002fca0000004100 */
[----:B--2---:R-:W-:Y:S01]  /*364e0*/  FADD R13, R13, R6 ;  /* 0x000000060d0d7221 */ /* 0x004fe20000000000 */
[----:B0-----:R-:W-:-:S04]  /*364f0*/  IMAD.WIDE R6, R7, 0x4, R14 ;  /* 0x0000000407067825 */ /* 0x001fc800078e020e */
[----:B------:R-:W-:-:S04]  /*36500*/  F2FP.F16.F32.PACK_AB R13, RZ, R13 ;  /* 0x0000000dff0d723e */ /* 0x000fc800000000ff */
[----:B------:R-:W-:Y:S01]  /*36510*/  PRMT R8, R13, 0x7610, R8 ;  /* 0x000076100d087816 */ /* 0x000fe20000000008 */
[----:B------:R-:W-:-:S04]  /*36520*/  HADD2.F32 R13, -RZ, R13.H0_H0 ;  /* 0x2000000dff0d7230 */ /* 0x000fc80000004100 */
[----:B------:R0:W-:Y:S04]  /*36530*/  STS.U16 [R11], R8 ;  /* 0x000000080b007388 */ /* 0x0001e80000000400 */
[----:B------:R0:W-:Y:S02]  /*36540*/  STG.E desc[UR10][R6.64], R13 ;  /* 0x0000000d06007986 */ /* 0x0001e4000c10190a */
.L_x_738:
[----:B------:R-:W-:Y:S05]  /*36550*/  BSYNC.RECONVERGENT B1 ;  /* 0x0000000000017941 */ /* 0x000fea0003800200 */
.L_x_737:
[----:B------:R-:W-:-:S07]  /*36560*/  IMAD.IADD R3, R3, 0x1, R4 ;  /* 0x0000000103037824 */ /* 0x000fce00078e0204 */
.L_x_732:
[----:B------:R-:W-:Y:S05]  /*36570*/  BSYNC.RECONVERGENT B0 ;  /* 0x0000000000007941 */ /* 0x000fea0003800200 */
.L_x_731:
[----:B------:R-:W-:-:S13]  /*36580*/  ISETP.GE.U32.AND P0, PT, R10, 0x3, PT ;  /* 0x000000030a00780c */ /* 0x000fda0003f06070 */
[----:B------:R-:W-:Y:S05]  /*36590*/  @!P0 EXIT ;  /* 0x000000000000894d */ /* 0x000fea0003800000 */
[----:B------:R-:W1:Y:S01]  /*365a0*/  S2UR UR5, SR_CgaCtaId ;  /* 0x00000000000579c3 */ /* 0x000e620000008800 */
[----:B0-----:R-:W-:Y:S01]  /*365b0*/  IADD3 R7, PT, PT, R3, R4, RZ ;  /* 0x0000000403077210 */ /* 0x001fe20007ffe0ff */
[----:B------:R-:W-:Y:S01]  /*365c0*/  UMOV UR4, 0x400 ;  /* 0x0000040000047882 */ /* 0x000fe20000000000 */
[C-C-:B------:R-:W-:Y:S01]  /*365d0*/  IMAD R13, R9.reuse, 0x7e0, R3.reuse ;  /* 0x000007e0090d7824 */ /* 0x140fe200078e0203 */
[----:B------:R-:W-:Y:S01]  /*365e0*/  UIADD3 UR4, UPT, UPT, UR4, 0x1800, URZ ;  /* 0x0000180004047890 */ /* 0x000fe2000fffe0ff */
[----:B------:R-:W-:Y:S01]  /*365f0*/  IMAD R11, R0, 0x20, R3 ;  /* 0x00000020000b7824 */ /* 0x000fe200078e0203 */
[----:B------:R-:W0:Y:S01]  /*36600*/  LDCU.64 UR6, c[0x0][0x3a0] ;  /* 0x00007400ff0677ac */ /* 0x000e220008000a00 */
[----:B------:R-:W-:Y:S01]  /*36610*/  IMAD R15, R9, 0x7e0, R7 ;  /* 0x000007e0090f7824 */ /* 0x000fe200078e0207 */
[----:B------:R-:W-:Y:S01]  /*36620*/  LEA R9, R2, R13, 0x5 ;  /* 0x0000000d02097211 */ /* 0x000fe200078e28ff */
[--C-:B------:R-:W-:Y:S01]  /*36630*/  IMAD R19, R12, R5, R11.reuse ;  /* 0x000000050c137224 */ /* 0x100fe200078e020b */
[----:B------:R-:W-:Y:S01]  /*36640*/  LEA R7, R0, R7, 0x5 ;  /* 0x0000000700077211 */ /* 0x000fe200078e28ff */
[--C-:B------:R-:W-:Y:S01]  /*36650*/  IMAD R17, R4, 0x3, R11.reuse ;  /* 0x0000000304117824 */ /* 0x100fe200078e020b */
[----:B------:R-:W-:Y:S01]  /*36660*/  LEA R2, R2, R15, 0x5 ;  /* 0x0000000f02027211 */ /* 0x000fe200078e28ff */
[----:B------:R-:W-:Y:S01]  /*36670*/  IMAD R15, R4, 0x2, R11 ;  /* 0x00000002040f7824 */ /* 0x000fe200078e020b */
[----:B------:R-:W-:Y:S01]  /*36680*/  MOV R13, R11 ;  /* 0x0000000b000d7202 */ /* 0x000fe20000000f00 */
[----:B--23--:R-:W-:Y:S01]  /*36690*/  IMAD R21, R12, R5, R7 ;  /* 0x000000050c157224 */ /* 0x00cfe200078e0207 */
[C---:B------:R-:W-:Y:S01]  /*366a0*/  LEA R0, R4.reuse, R9, 0x1 ;  /* 0x0000000904007211 */ /* 0x040fe200078e08ff */
[C---:B------:R-:W-:Y:S01]  /*366b0*/  IMAD R6, R4.reuse, 0x3, R9 ;  /* 0x0000000304067824 */ /* 0x040fe200078e0209 */
[----:B------:R-:W-:Y:S01]  /*366c0*/  MOV R23, R7 ;  /* 0x0000000700177202 */ /* 0x000fe20000000f00 */
[C-C-:B------:R-:W-:Y:S01]  /*366d0*/  IMAD R25, R4.reuse, 0x2, R19.reuse ;  /* 0x0000000204197824 */ /* 0x140fe200078e0213 */
[----:B------:R-:W-:Y:S01]  /*366e0*/  MOV R37, R15 ;  /* 0x0000000f00257202 */ /* 0x000fe20000000f00 */
[----:B------:R-:W-:-:S02]  /*366f0*/  IMAD R35, R4, 0x3, R19 ;  /* 0x0000000304237824 */ /* 0x000fc400078e0213 */
[----:B------:R-:W-:Y:S01]  /*36700*/  IMAD.MOV.U32 R8, RZ, RZ, R17 ;  /* 0x000000ffff087224 */ /* 0x000fe200078e0011 */
[----:B-1----:R-:W-:-:S06]  /*36710*/  ULEA UR4, UR5, UR4, 0x18 ;  /* 0x0000000405047291 */ /* 0x002fcc000f8ec0ff */
[----:B0-----:R-:W-:-:S07]  /*36720*/  MOV R5, UR4 ;  /* 0x0000000400057c02 */ /* 0x001fce0008000f00 */
.L_x_739:
[----:B------:R-:W-:-:S04]  /*36730*/  ISETP.GE.AND P0, PT, R13, UR7, PT ;  /* 0x000000070d007c0c */ /* 0x000fc8000bf06270 */
[----:B------:R-:W-:-:S13]  /*36740*/  ISETP.GE.OR P0, PT, R12, UR6, P0 ;  /* 0x000000060c007c0c */ /* 0x000fda0008706670 */
[----:B------:R-:W-:Y:S01]  /*36750*/  @!P0 IMAD.WIDE.U32 R28, R11, 0x4, R32 ;  /* 0x000000040b1c8825 */ /* 0x000fe200078e0020 */
[----:B0-----:R-:W0:Y:S05]  /*36760*/  @!P0 LDC.64 R26, c[0x0][0x398] ;  /* 0x0000e600ff1a8b82 */ /* 0x001e2a0000000a00 */
[----:B------:R-:W2:Y:S01]  /*36770*/  @!P0 LDG.E R29, desc[UR10][R28.64] ;  /* 0x0000000a1c1d8981 */ /* 0x000ea2000c1e1900 */
[----:B------:R-:W-:Y:S02]  /*36780*/  @!P0 LEA R14, R9, R5, 0x1 ;  /* 0x00000005090e8211 */ /* 0x000fe400078e08ff */
[----:B------:R-:W-:-:S03]  /*36790*/  ISETP.GE.AND P1, PT, R23, UR7, PT ;  /* 0x0000000717007c0c */ /* 0x000fc6000bf26270 */
[----:B------:R-:W1:Y:S01]  /*367a0*/  @!P0 LDS.U16 R10, [R14] ;  /* 0x000000000e0a8984 */ /* 0x000e620000000400 */
[----:B------:R-:W-:Y:S01]  /*367b0*/  ISETP.GE.OR P1, PT, R12, UR6, P1 ;  /* 0x000000060c007c0c */ /* 0x000fe20008f26670 */
[----:B0-----:R-:W-:-:S12]  /*367c0*/  @!P0 IMAD.WIDE R26, R19, 0x4, R26 ;  /* 0x00000004131a8825 */ /* 0x001fd800078e021a */
[----:B------:R-:W0:Y:S01]  /*367d0*/  @!P1 LDC.64 R30, c[0x0][0x398] ;  /* 0x0000e600ff1e9b82 */ /* 0x000e220000000a00 */
[----:B-1----:R-:W-:-:S05]  /*367e0*/  @!P0 HADD2.F32 R10, -RZ, R10.H0_H0 ;  /* 0x2000000aff0a8230 */ /* 0x002fca0000004100 */
[----:B--2---:R-:W-:Y:S01]  /*367f0*/  @!P0 FADD R10, R10, R29 ;  /* 0x0000001d0a0a8221 */ /* 0x004fe20000000000 */
[----:B------:R-:W-:-:S04]  /*36800*/  @!P1 IMAD.WIDE.U32 R28, R7, 0x4, R32 ;  /* 0x00000004071c9825 */ /* 0x000fc800078e0020 */
[----:B------:R-:W-:-:S05]  /*36810*/  @!P0 F2FP.F16.F32.PACK_AB R10, RZ, R10 ;  /* 0x0000000aff0a823e */ /* 0x000fca00000000ff */
[----:B------:R-:W-:-:S05]  /*36820*/  @!P0 HADD2.F32 R16, -RZ, R10.H0_H0 ;  /* 0x2000000aff108230 */ /* 0x000fca0000004100 */
[----:B------:R0:W-:Y:S04]  /*36830*/  @!P0 STG.E desc[UR10][R26.64], R16 ;  /* 0x000000101a008986 */ /* 0x0001e8000c10190a */
[----:B------:R-:W2:Y:S01]  /*36840*/  @!P1 LDG.E R29, desc[UR10][R28.64] ;  /* 0x0000000a1c1d9981 */ /* 0x000ea2000c1e1900 */
[----:B------:R-:W-:Y:S01]  /*36850*/  PRMT R20, R10, 0x7610, R20 ;  /* 0x000076100a147816 */ /* 0x000fe20000000014 */
[----:B------:R-:W-:-:S04]  /*36860*/  @!P1 IMAD R10, R2, 0x2, R5 ;  /* 0x00000002020a9824 */ /* 0x000fc800078e0205 */
[----:B------:R-:W-:Y:S01]  /*36870*/  @!P0 STS.U16 [R14], R20 ;  /* 0x000000140e008388 */ /* 0x000fe20000000400 */
[----:B------:R-:W-:Y:S01]  /*36880*/  ISETP.GE.AND P0, PT, R37, UR7, PT ;  /* 0x0000000725007c0c */ /* 0x000fe2000bf06270 */
[----:B0-----:R-:W-:Y:S02]  /*36890*/  @!P1 IMAD.WIDE R26, R21, 0x4, R30 ;  /* 0x00000004151a9825 */ /* 0x001fe400078e021e */
[----:B------:R-:W0:Y:S01]  /*368a0*/  @!P1 LDS.U16 R18, [R10] ;  /* 0x000000000a129984 */ /* 0x000e220000000400 */
[----:B------:R-:W-:Y:S01]  /*368b0*/  ISETP.GE.OR P0, PT, R12, UR6, P0 ;  /* 0x000000060c007c0c */ /* 0x000fe20008706670 */
[----:B0-----:R-:W-:-:S12]  /*368c0*/  @!P1 HADD2.F32 R18, -RZ, R18.H0_H0 ;  /* 0x20000012ff129230 */ /* 0x001fd80000004100 */
[----:B------:R-:W0:Y:S01]  /*368d0*/  @!P0 LDC.64 R30, c[0x0][0x398] ;  /* 0x0000e600ff1e8b82 */ /* 0x000e220000000a00 */
[----:B--2---:R-:W-:Y:S01]  /*368e0*/  @!P1 FADD R18, R18, R29 ;  /* 0x0000001d12129221 */ /* 0x004fe20000000000 */
[----:B------:R-:W-:-:S04]  /*368f0*/  @!P0 IMAD.WIDE.U32 R28, R15, 0x4, R32 ;  /* 0x000000040f1c8825 */ /* 0x000fc800078e0020 */
[----:B------:R-:W-:-:S05]  /*36900*/  @!P1 F2FP.F16.F32.PACK_AB R18, RZ, R18 ;  /* 0x00000012ff12923e */ /* 0x000fca00000000ff */
[----:B------:R-:W-:-:S05]  /*36910*/  @!P1 HADD2.F32 R16, -RZ, R18.H0_H0 ;  /* 0x20000012ff109230 */ /* 0x000fca0000004100 */
[----:B------:R0:W-:Y:S04]  /*36920*/  @!P1 STG.E desc[UR10][R26.64], R16 ;  /* 0x000000101a009986 */ /* 0x0001e8000c10190a */
[----:B------:R-:W2:Y:S01]  /*36930*/  @!P0 LDG.E R29, desc[UR10][R28.64] ;  /* 0x0000000a1c1d8981 */ /* 0x000ea2000c1e1900 */
[----:B------:R-:W-:Y:S02]  /*36940*/  PRMT R20, R18, 0x7610, R20 ;  /* 0x0000761012147816 */ /* 0x000fe40000000014 */
[----:B------:R-:W-:-:S03]  /*36950*/  @!P0 LEA R14, R0, R5, 0x1 ;  /* 0x00000005000e8211 */ /* 0x000fc600078e08ff */
        /* <DEDUP_REMOVED lines=11> */
[----:B------:R-:W-:Y:S04]  /*36a10*/  @!P0 STG.E desc[UR10][R26.64], R16 ;  /* 0x000000101a008986 */ /* 0x000fe8000c10190a */
[----:B------:R-:W2:Y:S01]  /*36a20*/  @!P1 LDG.E R29, desc[UR10][R28.64] ;  /* 0x0000000a1c1d9981 */ /* 0x000ea2000c1e1900 */
[----:B------:R-:W-:Y:S01]  /*36a30*/  PRMT R20, R18, 0x7610, R20 ;  /* 0x0000761012147816 */ /* 0x000fe20000000014 */
[----:B0-----:R-:W-:Y:S01]  /*36a40*/  @!P1 IMAD.WIDE R30, R35, 0x4, R30 ;  /* 0x00000004231e9825 */ /* 0x001fe200078e021e */
[----:B------:R-:W-:Y:S02]  /*36a50*/  @!P1 LEA R10, R6, R5, 0x1 ;  /* 0x00000005060a9211 */ /* 0x000fe400078e08ff */
[C---:B------:R-:W-:Y:S01]  /*36a60*/  IADD3 R3, PT, PT, R4.reuse, R3, R4 ;  /* 0x0000000304037210 */ /* 0x040fe20007ffe004 */
[----:B------:R-:W-:Y:S01]  /*36a70*/  @!P0 STS.U16 [R14], R20 ;  /* 0x000000140e008388 */ /* 0x000fe20000000400 */
[C---:B------:R-:W-:Y:S01]  /*36a80*/  IMAD R13, R4.reuse, 0x4, R13 ;  /* 0x00000004040d7824 */ /* 0x040fe200078e020d */
[C---:B------:R-:W-:Y:S01]  /*36a90*/  LEA R23, R4.reuse, R23, 0x2 ;  /* 0x0000001704177211 */ /* 0x040fe200078e10ff */
[C---:B------:R-:W-:Y:S01]  /*36aa0*/  IMAD R8, R4.reuse, 0x4, R8 ;  /* 0x0000000404087824 */ /* 0x040fe200078e0208 */
[----:B------:R-:W0:Y:S01]  /*36ab0*/  @!P1 LDS.U16 R18, [R10] ;  /* 0x000000000a129984 */ /* 0x000e220000000400 */
[C---:B------:R-:W-:Y:S01]  /*36ac0*/  IADD3 R3, PT, PT, R4.reuse, R3, R4 ;  /* 0x0000000304037210 */ /* 0x040fe20007ffe004 */
[C---:B------:R-:W-:Y:S01]  /*36ad0*/  IMAD.WIDE.U32 R32, R4.reuse, 0x10, R32 ;  /* 0x0000001004207825 */ /* 0x040fe200078e0020 */
[----:B------:R-:W-:-:S02]  /*36ae0*/  LEA R37, R4, R37, 0x2 ;  /* 0x0000002504257211 */ /* 0x000fc400078e10ff */
[----:B------:R-:W-:Y:S01]  /*36af0*/  ISETP.GE.U32.AND P0, PT, R3, 0x20, PT ;  /* 0x000000200300780c */ /* 0x000fe20003f06070 */
[C---:B------:R-:W-:Y:S01]  /*36b00*/  IMAD R21, R4.reuse, 0x4, R21 ;  /* 0x0000000404157824 */ /* 0x040fe200078e0215 */
[C---:B------:R-:W-:Y:S02]  /*36b10*/  LEA R5, R4.reuse, R5, 0x3 ;  /* 0x0000000504057211 */ /* 0x040fe400078e18ff */
[C---:B------:R-:W-:Y:S02]  /*36b20*/  LEA R19, R4.reuse, R19, 0x2 ;  /* 0x0000001304137211 */ /* 0x040fe400078e10ff */
[C---:B------:R-:W-:Y:S02]  /*36b30*/  LEA R25, R4.reuse, R25, 0x2 ;  /* 0x0000001904197211 */ /* 0x040fe400078e10ff */
[----:B------:R-:W-:Y:S01]  /*36b40*/  LEA R35, R4, R35, 0x2 ;  /* 0x0000002304237211 */ /* 0x000fe200078e10ff */
[----:B0-----:R-:W-:-:S05]  /*36b50*/  @!P1 HADD2.F32 R18, -RZ, R18.H0_H0 ;  /* 0x20000012ff129230 */ /* 0x001fca0000004100 */
[----:B--2---:R-:W-:-:S05]  /*36b60*/  @!P1 FADD R18, R18, R29 ;  /* 0x0000001d12129221 */ /* 0x004fca0000000000 */
[----:B------:R-:W-:-:S05]  /*36b70*/  @!P1 F2FP.F16.F32.PACK_AB R18, RZ, R18 ;  /* 0x00000012ff12923e */ /* 0x000fca00000000ff */
[----:B------:R-:W-:Y:S01]  /*36b80*/  @!P1 HADD2.F32 R27, -RZ, R18.H0_H0 ;  /* 0x20000012ff1b9230 */ /* 0x000fe20000004100 */
[----:B------:R0:W-:Y:S04]  /*36b90*/  @!P1 STS.U16 [R10], R18 ;  /* 0x000000120a009388 */ /* 0x0001e80000000400 */
[----:B------:R0:W-:Y:S01]  /*36ba0*/  @!P1 STG.E desc[UR10][R30.64], R27 ;  /* 0x0000001b1e009986 */ /* 0x0001e2000c10190a */
[----:B------:R-:W-:Y:S05]  /*36bb0*/  @!P0 BRA `(.L_x_739) ;  /* 0xfffffff800dc8947 */ /* 0x000fea000383ffff */
[----:B------:R-:W-:Y:S05]  /*36bc0*/  EXIT ;  /* 0x000000000000794d */ /* 0x000fea0003800000 */
.L_x_740:
        /* <DEDUP_REMOVED lines=11> */
.L_x_824:


//--------------------- .text._Z14linear_fuse_ifPfS_S_S_S_iii --------------------------
	.section	.text._Z14linear_fuse_ifPfS_S_S_S_iii,"ax",@progbits
	.align	128
        .global         _Z14linear_fuse_ifPfS_S_S_S_iii
        .type           _Z14linear_fuse_ifPfS_S_S_S_iii,@function
        .size           _Z14linear_fuse_ifPfS_S_S_S_iii,(.L_x_825 - _Z14linear_fuse_ifPfS_S_S_S_iii)
        .other          _Z14linear_fuse_ifPfS_S_S_S_iii,@"STO_CUDA_ENTRY STV_DEFAULT"
_Z14linear_fuse_ifPfS_S_S_S_iii:
.text._Z14linear_fuse_ifPfS_S_S_S_iii:
[----:B------:R-:W0:Y:S01]  /*0000*/  LDC R1, c[0x0][0x37c] ;  /* 0x0000df00ff017b82 */ /* 0x000e220000000800 */
[----:B------:R-:W1:Y:S01]  /*0010*/  LDCU UR4, c[0x0][0x3b0] ;  /* 0x00007600ff0477ac */ /* 0x000e620008000800 */
[----:B0-----:R-:W-:-:S06]  /*0020*/  VIADD R1, R1, 0xffffff80 ;  /* 0xffffff8001017836 */ /* 0x001fcc0000000000 */
[----:B------:R-:W0:Y:S01]  /*0030*/  S2UR UR7, SR_CTAID.X ;  /* 0x00000000000779c3 */ /* 0x000e220000002500 */
[----:B------:R-:W2:Y:S01]  /*0040*/  S2R R0, SR_CTAID.Y ;  /* 0x0000000000007919 */ /* 0x000ea20000002600 */
[----:B------:R-:W3:Y:S01]  /*0050*/  LDCU.64 UR12, c[0x0][0x358] ;  /* 0x00006b00ff0c77ac */ /* 0x000ee20008000a00 */
[----:B------:R-:W-:Y:S01]  /*0060*/  R2UR UR14, R1 ;  /* 0x00000000010e72ca */ /* 0x000fe200000e0000 */
[----:B------:R4:W-:Y:S04]  /*0070*/  STL.128 [R1], RZ ;  /* 0x000000ff01007387 */ /* 0x0009e80000100c00 */
[----:B------:R4:W-:Y:S04]  /*0080*/  STL.128 [R1+0x10], RZ ;  /* 0x000010ff01007387 */ /* 0x0009e80000100c00 */
[----:B------:R4:W-:Y:S01]  /*0090*/  STL.128 [R1+0x20], RZ ;  /* 0x000020ff01007387 */ /* 0x0009e20000100c00 */
[----:B-1----:R-:W-:-:S03]  /*00a0*/  UISETP.GE.AND UP0, UPT, UR4, 0x1, UPT ;  /* 0x000000010400788c */ /* 0x002fc6000bf06270 */
[----:B------:R4:W-:Y:S04]  /*00b0*/  STL.128 [R1+0x30], RZ ;  /* 0x000030ff01007387 */ /* 0x0009e80000100c00 */
[----:B------:R4:W-:Y:S01]  /*00c0*/  STL.128 [R1+0x40], RZ ;  /* 0x000040ff01007387 */ /* 0x0009e20000100c00 */
[----:B0-----:R-:W-:-:S03]  /*00d0*/  USHF.L.U32 UR7, UR7, 0x6, URZ ;  /* 0x0000000607077899 */ /* 0x001fc600080006ff */
[----:B------:R4:W-:Y:S04]  /*00e0*/  STL.128 [R1+0x50], RZ ;  /* 0x000050ff01007387 */ /* 0x0009e80000100c00 */
[----:B------:R4:W-:Y:S04]  /*00f0*/  STL.128 [R1+0x60], RZ ;  /* 0x000060ff01007387 */ /* 0x0009e80000100c00 */
[----:B------:R4:W-:Y:S01]  /*0100*/  STL.128 [R1+0x70], RZ ;  /* 0x000070ff01007387 */ /* 0x0009e20000100c00 */
[----:B--23--:R-:W-:Y:S05]  /*0110*/  BRA.U !UP0, `(.L_x_741) ;  /* 0x0000001d08807547 */ /* 0x00cfea000b800000 */
[----:B------:R-:W0:Y:S01]  /*0120*/  LDCU UR10, c[0x0][0x360] ;  /* 0x00006c00ff0a77ac */ /* 0x000e220008000800 */
[----:B------:R-:W1:Y:S01]  /*0130*/  S2R R26, SR_TID.Y ;  /* 0x00000000001a7919 */ /* 0x000e620000002200 */
[----:B------:R-:W0:Y:S01]  /*0140*/  LDCU UR11, c[0x0][0x364] ;  /* 0x00006c80ff0b77ac */ /* 0x000e220008000800 */
[----:B------:R-:W1:Y:S01]  /*0150*/  S2R R24, SR_TID.X ;  /* 0x0000000000187919 */ /* 0x000e620000002100 */
[----:B------:R-:W2:Y:S01]  /*0160*/  LDC R5, c[0x0][0x364] ;  /* 0x0000d900ff057b82 */ /* 0x000ea20000000800 */
[----:B------:R-:W-:Y:S01]  /*0170*/  UMOV UR4, URZ ;  /* 0x000000ff00047c82 */ /* 0x000fe20008000000 */
[----:B0-----:R-:W-:-:S04]  /*0180*/  UIMAD UR15, UR10, UR11, URZ ;  /* 0x0000000b0a0f72a4 */ /* 0x001fc8000f8e02ff */
[----:B------:R-:W-:Y:S02]  /*0190*/  UIADD3 UR6, UPT, UPT, URZ, -UR15, URZ ;  /* 0x8000000fff067290 */ /* 0x000fe4000fffe0ff */
[----:B------:R-:W-:-:S03]  /*01a0*/  UISETP.NE.U32.AND UP2, UPT, UR15, URZ, UPT ;  /* 0x000000ff0f00728c */ /* 0x000fc6000bf45070 */
[----:B------:R-:W0:Y:S01]  /*01b0*/  I2F.U32.RP R2, UR15 ;  /* 0x0000000f00027d06 */ /* 0x000e220008209000 */
[----:B-1----:R-:W-:Y:S02]  /*01c0*/  IMAD R27, R26, UR10, R24 ;  /* 0x0000000a1a1b7c24 */ /* 0x002fe4000f8e0218 */
[----:B------:R-:W-:-:S05]  /*01d0*/  IMAD.SHL.U32 R4, R24, 0x4, RZ ;  /* 0x0000000418047824 */ /* 0x000fca00078e00ff */
[----:B0-----:R-:W0:Y:S02]  /*01e0*/  MUFU.RCP R2, R2 ;  /* 0x0000000200027308 */ /* 0x001e240000001000 */
[----:B0-----:R-:W-:Y:S01]  /*01f0*/  VIADD R3, R2, 0xffffffe ;  /* 0x0ffffffe02037836 */ /* 0x001fe20000000000 */
[C---:B--2---:R-:W-:Y:S01]  /*0200*/  LEA R2, R5.reuse, R26, 0x1 ;  /* 0x0000001a05027211 */ /* 0x044fe200078e08ff */
[----:B------:R-:W-:Y:S02]  /*0210*/  IMAD R5, R5, 0x3, R26 ;  /* 0x0000000305057824 */ /* 0x000fe400078e021a */
[----:B------:R-:W-:Y:S02]  /*0220*/  VIADD R26, R26, UR11 ;  /* 0x0000000b1a1a7c36 */ /* 0x000fe40008000000 */
[----:B------:R-:W0:Y:S01]  /*0230*/  F2I.FTZ.U32.TRUNC.NTZ R3, R3 ;  /* 0x0000000300037305 */ /* 0x000e22000021f000 */
[----:B------:R-:W-:Y:S02]  /*0240*/  IMAD R5, R5, UR10, RZ ;  /* 0x0000000a05057c24 */ /* 0x000fe4000f8e02ff */
[----:B------:R-:W-:-:S02]  /*0250*/  IMAD R26, R26, UR10, R24 ;  /* 0x0000000a1a1a7c24 */ /* 0x000fc4000f8e0218 */
[----:B------:R-:W-:Y:S01]  /*0260*/  IMAD R25, R5, 0x4, R4 ;  /* 0x0000000405197824 */ /* 0x000fe200078e0204 */
[----:B0-----:R-:W-:Y:S01]  /*0270*/  R2UR UR5, R3 ;  /* 0x00000000030572ca */ /* 0x001fe200000e0000 */
[----:B------:R-:W-:-:S04]  /*0280*/  IMAD R3, R2, UR10, RZ ;  /* 0x0000000a02037c24 */ /* 0x000fc8000f8e02ff */
[----:B------:R-:W-:Y:S01]  /*0290*/  IMAD.IADD R2, R3, 0x1, R24 ;  /* 0x0000000103027824 */ /* 0x000fe200078e0218 */
[----:B------:R-:W-:Y:S01]  /*02a0*/  IADD3 R24, PT, PT, R5, R24, RZ ;  /* 0x0000001805187210 */ /* 0x000fe20007ffe0ff */
[----:B------:R-:W-:-:S06]  /*02b0*/  IMAD R3, R3, 0x4, R4 ;  /* 0x0000000403037824 */ /* 0x000fcc00078e0204 */
[----:B------:R-:W-:-:S04]  /*02c0*/  UIMAD UR6, UR6, UR5, URZ ;  /* 0x00000005060672a4 */ /* 0x000fc8000f8e02ff */
[----:B------:R-:W-:-:S07]  /*02d0*/  UIMAD.WIDE.U32 UR4, UR5, UR6, UR4 ;  /* 0x00000006050472a5 */ /* 0x000fce000f8e0004 */
[----:B------:R-:W-:Y:S02]  /*02e0*/  UMOV UR8, UR5 ;  /* 0x0000000500087c82 */ /* 0x000fe40008000000 */
[----:B------:R-:W-:Y:S02]  /*02f0*/  UIMAD.WIDE.U32 UR4, UR8, 0x1ff, URZ ;  /* 0x000001ff080478a5 */ /* 0x000fe4000f8e00ff */
[----:B------:R-:W-:Y:S02]  /*0300*/  UIMAD.WIDE.U32 UR8, UR8, 0xff, URZ ;  /* 0x000000ff080878a5 */ /* 0x000fe4000f8e00ff */
[----:B------:R-:W-:Y:S02]  /*0310*/  UIADD3 UR4, UPT, UPT, -UR5, URZ, URZ ;  /* 0x000000ff05047290 */ /* 0x000fe4000fffe1ff */
[----:B------:R-:W-:Y:S02]  /*0320*/  UIADD3 UR6, UPT, UPT, -UR9, URZ, URZ ;  /* 0x000000ff09067290 */ /* 0x000fe4000fffe1ff */
[----:B------:R-:W-:-:S02]  /*0330*/  UIMAD UR4, UR15, UR4, 0x1ff ;  /* 0x000001ff0f0474a4 */ /* 0x000fc4000f8e0204 */
[----:B------:R-:W-:Y:S02]  /*0340*/  UIMAD UR6, UR15, UR6, 0xff ;  /* 0x000000ff0f0674a4 */ /* 0x000fe4000f8e0206 */
[----:B------:R-:W-:Y:S02]  /*0350*/  UISETP.GE.U32.AND UP0, UPT, UR4, UR15, UPT ;  /* 0x0000000f0400728c */ /* 0x000fe4000bf06070 */
[----:B------:R-:W-:-:S09]  /*0360*/  UISETP.GE.U32.AND UP3, UPT, UR6, UR15, UPT ;  /* 0x0000000f0600728c */ /* 0x000fd2000bf66070 */
[----:B------:R-:W-:Y:S02]  /*0370*/  @UP0 UIADD3 UR4, UPT, UPT, -UR15, UR4, URZ ;  /* 0x000000040f040290 */ /* 0x000fe4000fffe1ff */
[----:B------:R-:W-:Y:S02]  /*0380*/  @UP3 UIADD3 UR6, UPT, UPT, -UR15, UR6, URZ ;  /* 0x000000060f063290 */ /* 0x000fe4000fffe1ff */
[----:B------:R-:W-:Y:S02]  /*0390*/  UISETP.GE.U32.AND UP1, UPT, UR4, UR15, UPT ;  /* 0x0000000f0400728c */ /* 0x000fe4000bf26070 */
[----:B------:R-:W-:Y:S02]  /*03a0*/  UISETP.GE.U32.AND UP4, UPT, UR6, UR15, UPT ;  /* 0x0000000f0600728c */ /* 0x000fe4000bf86070 */
[----:B------:R-:W-:Y:S02]  /*03b0*/  @UP0 UIADD3 UR5, UPT, UPT, UR5, 0x1, URZ ;  /* 0x0000000105050890 */ /* 0x000fe4000fffe0ff */
[----:B------:R-:W-:-:S02]  /*03c0*/  @UP3 UIADD3 UR9, UPT, UPT, UR9, 0x1, URZ ;  /* 0x0000000109093890 */ /* 0x000fc4000fffe0ff */
[----:B------:R-:W-:-:S03]  /*03d0*/  ULOP3.LUT UR4, URZ, UR15, URZ, 0x33, !UPT ;  /* 0x0000000fff047292 */ /* 0x000fc6000f8e33ff */
[----:B------:R-:W-:Y:S02]  /*03e0*/  @UP1 UIADD3 UR5, UPT, UPT, UR5, 0x1, URZ ;  /* 0x0000000105051890 */ /* 0x000fe4000fffe0ff */
[----:B------:R-:W-:Y:S02]  /*03f0*/  @UP4 UIADD3 UR9, UPT, UPT, UR9, 0x1, URZ ;  /* 0x0000000109094890 */ /* 0x000fe4000fffe0ff */
[----:B------:R-:W-:Y:S02]  /*0400*/  USEL UR5, UR4, UR5, !UP2 ;  /* 0x0000000504057287 */ /* 0x000fe4000d000000 */
[----:B------:R-:W-:Y:S02]  /*0410*/  USEL UR4, UR4, UR9, !UP2 ;  /* 0x0000000904047287 */ /* 0x000fe4000d000000 */
[----:B------:R-:W-:Y:S02]  /*0420*/  UIADD3 UR5, UPT, UPT, UR5, 0x1, URZ ;  /* 0x0000000105057890 */ /* 0x000fe4000fffe0ff */
[----:B------:R-:W-:-:S02]  /*0430*/  UIADD3 UR4, UPT, UPT, UR4, 0x1, URZ ;  /* 0x0000000104047890 */ /* 0x000fc4000fffe0ff */
[----:B------:R-:W-:Y:S02]  /*0440*/  ULOP3.LUT UR9, UR5, 0x3fc, URZ, 0xc0, !UPT ;  /* 0x000003fc05097892 */ /* 0x000fe4000f8ec0ff */
[----:B------:R-:W-:Y:S02]  /*0450*/  ULOP3.LUT UR17, UR4, 0x3, URZ, 0xc0, !UPT ;  /* 0x0000000304117892 */ /* 0x000fe4000f8ec0ff */
[----:B------:R-:W-:Y:S02]  /*0460*/  ULOP3.LUT UR8, UR4, 0x1fc, URZ, 0xc0, !UPT ;  /* 0x000001fc04087892 */ /* 0x000fe4000f8ec0ff */
[----:B------:R-:W-:Y:S02]  /*0470*/  ULOP3.LUT UR16, UR5, 0x3, URZ, 0xc0, !UPT ;  /* 0x0000000305107892 */ /* 0x000fe4000f8ec0ff */
[----:B------:R-:W-:Y:S01]  /*0480*/  UIADD3 UR9, UPT, UPT, -UR9, URZ, URZ ;  /* 0x000000ff09097290 */ /* 0x000fe2000fffe1ff */
[----:B------:R-:W-:-:S11]  /*0490*/  UMOV UR4, URZ ;  /* 0x000000ff00047c82 */ /* 0x000fd60008000000 */
.L_x_774:
[----:B------:R-:W-:Y:S01]  /*04a0*/  UISETP.GT.U32.AND UP0, UPT, UR15, 0xaa, UPT ;  /* 0x000000aa0f00788c */ /* 0x000fe2000bf04070 */
[----:B------:R-:W-:-:S08]  /*04b0*/  UMOV UR5, URZ ;  /* 0x000000ff00057c82 */ /* 0x000fd00008000000 */
[----:B0-----:R-:W-:Y:S05]  /*04c0*/  BRA.U UP0, `(.L_x_742) ;  /* 0x0000000500b07547 */ /* 0x001fea000b800000 */
[----:B------:R-:W0:Y:S01]  /*04d0*/  LDC.64 R16, c[0x0][0x380] ;  /* 0x0000e000ff107b82 */ /* 0x000e220000000a00 */
[----:B------:R-:W-:Y:S01]  /*04e0*/  IMAD.SHL.U32 R15, R26, 0x4, RZ ;  /* 0x000000041a0f7824 */ /* 0x000fe200078e00ff */
[----:B------:R-:W-:Y:S01]  /*04f0*/  MOV R13, R27 ;  /* 0x0000001b000d7202 */ /* 0x000fe20000000f00 */
[----:B------:R-:W-:Y:S01]  /*0500*/  IMAD.SHL.U32 R14, R27, 0x4, RZ ;  /* 0x000000041b0e7824 */ /* 0x000fe200078e00ff */
[----:B------:R-:W-:Y:S01]  /*0510*/  MOV R11, R2 ;  /* 0x00000002000b7202 */ /* 0x000fe20000000f00 */
[----:B------:R-:W-:Y:S01]  /*0520*/  IMAD.MOV.U32 R8, RZ, RZ, R25 ;  /* 0x000000ffff087224 */ /* 0x000fe200078e0019 */
[----:B------:R-:W1:Y:S01]  /*0530*/  LDCU UR18, c[0x0][0x3b0] ;  /* 0x00007600ff1277ac */ /* 0x000e620008000800 */
[----:B------:R-:W-:Y:S02]  /*0540*/  IMAD.MOV.U32 R9, RZ, RZ, R24 ;  /* 0x000000ffff097224 */ /* 0x000fe400078e0018 */
[----:B------:R-:W-:Y:S01]  /*0550*/  IMAD.MOV.U32 R10, RZ, RZ, R3 ;  /* 0x000000ffff0a7224 */ /* 0x000fe200078e0003 */
[----:B------:R-:W-:Y:S01]  /*0560*/  UMOV UR5, URZ ;  /* 0x000000ff00057c82 */ /* 0x000fe20008000000 */
[----:B------:R-:W-:Y:S01]  /*0570*/  IMAD.MOV.U32 R12, RZ, RZ, R26 ;  /* 0x000000ffff0c7224 */ /* 0x000fe200078e001a */
[----:B------:R-:W-:-:S06]  /*0580*/  UMOV UR6, UR9 ;  /* 0x0000000900067c82 */ /* 0x000fcc0008000000 */
.L_x_751:
[----:B------:R-:W-:Y:S01]  /*0590*/  ISETP.GT.U32.AND P0, PT, R13, 0x1ff, PT ;  /* 0x000001ff0d00780c */ /* 0x000fe20003f04070 */
[----:B------:R-:W-:Y:S01]  /*05a0*/  BSSY.RECONVERGENT B0, `(.L_x_743) ;  /* 0x0000015000007945 */ /* 0x000fe20003800200 */
[----:B------:R-:W-:Y:S02]  /*05b0*/  ISETP.GT.U32.AND P1, PT, R12, 0x1ff, PT ;  /* 0x000001ff0c00780c */ /* 0x000fe40003f24070 */
[----:B------:R-:W-:Y:S02]  /*05c0*/  ISETP.GT.U32.AND P2, PT, R11, 0x1ff, PT ;  /* 0x000001ff0b00780c */ /* 0x000fe40003f44070 */
[----:B------:R-:W-:-:S07]  /*05d0*/  ISETP.GT.U32.AND P3, PT, R9, 0x1ff, PT ;  /* 0x000001ff0900780c */ /* 0x000fce0003f64070 */
[----:B------:R-:W-:Y:S06]  /*05e0*/  @P0 BRA `(.L_x_744) ;  /* 0x0000000000400947 */ /* 0x000fec0003800000 */
[----:B------:R-:W-:Y:S02]  /*05f0*/  LOP3.LUT R4, R14, 0x1c, RZ, 0xc0, !PT ;  /* 0x0000001c0e047812 */ /* 0x000fe400078ec0ff */
[----:B------:R-:W-:-:S03]  /*0600*/  SHF.R.U32.HI R18, RZ, 0x3, R13 ;  /* 0x00000003ff127819 */ /* 0x000fc6000001160d */
[----:B------:R-:W-:Y:S02]  /*0610*/  VIADD R5, R4, UR4 ;  /* 0x0000000404057c36 */ /* 0x000fe40008000000 */
        /* <DEDUP_REMOVED lines=13> */
.L_x_744:
[----:B-1----:R-:W-:Y:S05]  /*06f0*/  BSYNC.RECONVERGENT B0 ;  /* 0x0000000000007941 */ /* 0x002fea0003800200 */
.L_x_743:
[----:B------:R-:W-:Y:S04]  /*0700*/  BSSY.RECONVERGENT B0, `(.L_x_745) ;  /* 0x0000012000007945 */ /* 0x000fe80003800200 */
[----:B------:R-:W-:Y:S05]  /*0710*/  @P1 BRA `(.L_x_746) ;  /* 0x0000000000401947 */ /* 0x000fea0003800000 */
[----:B--2---:R-:W-:Y:S02]  /*0720*/  LOP3.LUT R4, R15, 0x1c, RZ, 0xc0, !PT ;  /* 0x0000001c0f047812 */ /* 0x004fe400078ec0ff */
[----:B------:R-:W-:-:S03]  /*0730*/  SHF.R.U32.HI R18, RZ, 0x3, R12 ;  /* 0x00000003ff127819 */ /* 0x000fc6000001160c */
[----:B------:R-:W-:Y:S02]  /*0740*/  VIADD R5, R4, UR4 ;  /* 0x0000000404057c36 */ /* 0x000fe40008000000 */
        /* <DEDUP_REMOVED lines=13> */
.L_x_746:
[----:B------:R-:W-:Y:S05]  /*0820*/  BSYNC.RECONVERGENT B0 ;  /* 0x0000000000007941 */ /* 0x000fea0003800200 */
.L_x_745:
[----:B------:R-:W-:Y:S04]  /*0830*/  BSSY.RECONVERGENT B0, `(.L_x_747) ;  /* 0x0000012000007945 */ /* 0x000fe80003800200 */
[----:B------:R-:W-:Y:S05]  /*0840*/  @P2 BRA `(.L_x_748) ;  /* 0x0000000000402947 */ /* 0x000fea0003800000 */
[----:B-12---:R-:W-:Y:S02]  /*0850*/  LOP3.LUT R4, R10, 0x1c, RZ, 0xc0, !PT ;  /* 0x0000001c0a047812 */ /* 0x006fe400078ec0ff */
        /* <DEDUP_REMOVED lines=15> */
.L_x_748:
[----:B------:R-:W-:Y:S05]  /*0950*/  BSYNC.RECONVERGENT B0 ;  /* 0x0000000000007941 */ /* 0x000fea0003800200 */
.L_x_747:
[----:B------:R-:W-:Y:S04]  /*0960*/  BSSY.RECONVERGENT B0, `(.L_x_749) ;  /* 0x0000012000007945 */ /* 0x000fe80003800200 */
[----:B------:R-:W-:Y:S05]  /*0970*/  @P3 BRA `(.L_x_750) ;  /* 0x0000000000403947 */ /* 0x000fea0003800000 */
[----:B-123--:R-:W-:Y:S02]  /*0980*/  LOP3.LUT R4, R8, 0x1c, RZ, 0xc0, !PT ;  /* 0x0000001c08047812 */ /* 0x00efe400078ec0ff */
        /* <DEDUP_REMOVED lines=15> */
.L_x_750:
[----:B------:R-:W-:Y:S05]  /*0a80*/  BSYNC.RECONVERGENT B0 ;  /* 0x0000000000007941 */ /* 0x000fea0003800200 */
.L_x_749:
[----:B------:R-:W-:Y:S01]  /*0a90*/  UIADD3 UR6, UPT, UPT, UR6, 0x4, URZ ;  /* 0x0000000406067890 */ /* 0x000fe2000fffe0ff */
[----:B0123--:R-:W-:Y:S01]  /*0aa0*/  IMAD.U32 R5, RZ, RZ, UR15 ;  /* 0x0000000fff057e24 */ /* 0x00ffe2000f8e00ff */
[----:B------:R-:W-:Y:S01]  /*0ab0*/  MOV R6, UR15 ;  /* 0x0000000f00067c02 */ /* 0x000fe20008000f00 */
[----:B------:R-:W-:Y:S01]  /*0ac0*/  IMAD.U32 R4, RZ, RZ, UR15 ;  /* 0x0000000fff047e24 */ /* 0x000fe2000f8e00ff */
[----:B------:R-:W-:Y:S01]  /*0ad0*/  UISETP.NE.AND UP0, UPT, UR6, URZ, UPT ;  /* 0x000000ff0600728c */ /* 0x000fe2000bf05270 */
[----:B------:R-:W-:Y:S01]  /*0ae0*/  IMAD.U32 R7, RZ, RZ, UR15 ;  /* 0x0000000fff077e24 */ /* 0x000fe2000f8e00ff */
[C---:B------:R-:W-:Y:S01]  /*0af0*/  LEA R10, R5.reuse, R10, 0x4 ;  /* 0x0000000a050a7211 */ /* 0x040fe200078e20ff */
[----:B------:R-:W-:Y:S01]  /*0b00*/  IMAD R12, R5, 0x4, R12 ;  /* 0x00000004050c7824 */ /* 0x000fe200078e020c */
[----:B------:R-:W-:Y:S01]  /*0b10*/  LEA R13, R6, R13, 0x2 ;  /* 0x0000000d060d7211 */ /* 0x000fe200078e10ff */
[----:B------:R-:W-:Y:S01]  /*0b20*/  IMAD R15, R4, 0x10, R15 ;  /* 0x00000010040f7824 */ /* 0x000fe200078e020f */
[----:B------:R-:W-:Y:S01]  /*0b30*/  ULEA UR5, UR15, UR5, 0x2 ;  /* 0x000000050f057291 */ /* 0x000fe2000f8e10ff */
[----:B------:R-:W-:-:S02]  /*0b40*/  IMAD R11, R6, 0x4, R11 ;  /* 0x00000004060b7824 */ /* 0x000fc400078e020b */
[----:B------:R-:W-:Y:S02]  /*0b50*/  IMAD R9, R4, 0x4, R9 ;  /* 0x0000000404097824 */ /* 0x000fe400078e0209 */
[----:B------:R-:W-:Y:S02]  /*0b60*/  IMAD R8, R5, 0x10, R8 ;  /* 0x0000001005087824 */ /* 0x000fe400078e0208 */
[----:B------:R-:W-:Y:S01]  /*0b70*/  IMAD R14, R7, 0x10, R14 ;  /* 0x00000010070e7824 */ /* 0x000fe200078e020e */
[----:B------:R-:W-:Y:S06]  /*0b80*/  BRA.U UP0, `(.L_x_751) ;  /* 0xfffffff900807547 */ /* 0x000fec000b83ffff */
.L_x_742:
[----:B------:R-:W-:-:S09]  /*0b90*/  UISETP.NE.AND UP0, UPT, UR16, URZ, UPT ;  /* 0x000000ff1000728c */ /* 0x000fd2000bf05270 */
[----:B------:R-:W-:Y:S05]  /*0ba0*/  BRA.U !UP0, `(.L_x_752) ;  /* 0x0000000508307547 */ /* 0x000fea000b800000 */
[----:B------:R-:W-:Y:S01]  /*0bb0*/  VIADD R11, R27, UR5 ;  /* 0x000000051b0b7c36 */ /* 0x000fe20008000000 */
[----:B------:R-:W-:Y:S04]  /*0bc0*/  BSSY.RECONVERGENT B0, `(.L_x_753) ;  /* 0x0000016000007945 */ /* 0x000fe80003800200 */
[----:B------:R-:W-:-:S13]  /*0bd0*/  ISETP.GT.U32.AND P0, PT, R11, 0x1ff, PT ;  /* 0x000001ff0b00780c */ /* 0x000fda0003f04070 */
[----:B------:R-:W-:Y:S05]  /*0be0*/  @P0 BRA `(.L_x_754) ;  /* 0x00000000004c0947 */ /* 0x000fea0003800000 */
[----:B------:R-:W0:Y:S01]  /*0bf0*/  LDC.64 R4, c[0x0][0x380] ;  /* 0x0000e000ff047b82 */ /* 0x000e220000000a00 */
        /* <DEDUP_REMOVED lines=10> */
[----:B------:R-:W-:Y:S01]  /*0ca0*/  IMAD.SHL.U32 R9, R11, 0x8, RZ ;  /* 0x000000080b097824 */ /* 0x000fe200078e00ff */
[----:B------:R-:W-:-:S04]  /*0cb0*/  UMOV UR5, 0x400 ;  /* 0x0000040000057882 */ /* 0x000fc80000000000 */
[----:B------:R-:W-:-:S04]  /*0cc0*/  LOP3.LUT R9, R9, 0x38, RZ, 0xc0, !PT ;  /* 0x0000003809097812 */ /* 0x000fc800078ec0ff */
[----:B------:R-:W-:Y:S01]  /*0cd0*/  LEA R10, R8, R9, 0x6 ;  /* 0x00000009080a7211 */ /* 0x000fe200078e30ff */
[----:B0-----:R-:W-:Y:S01]  /*0ce0*/  ULEA UR5, UR6, UR5, 0x18 ;  /* 0x0000000506057291 */ /* 0x001fe2000f8ec0ff */
[----:B--2---:R-:W-:Y:S02]  /*0cf0*/  F2FP.F16.F32.PACK_AB R8, R5, R4 ;  /* 0x000000040508723e */ /* 0x004fe400000000ff */
[----:B------:R-:W-:-:S06]  /*0d00*/  F2FP.F16.F32.PACK_AB R9, R7, R6 ;  /* 0x000000060709723e */ /* 0x000fcc00000000ff */
[----:B------:R0:W-:Y:S03]  /*0d10*/  STS.64 [R10+UR5], R8 ;  /* 0x000000080a007988 */ /* 0x0001e60008000a05 */
.L_x_754:
[----:B------:R-:W-:Y:S05]  /*0d20*/  BSYNC.RECONVERGENT B0 ;  /* 0x0000000000007941 */ /* 0x000fea0003800200 */
.L_x_753:
[----:B------:R-:W-:-:S09]  /*0d30*/  UISETP.NE.AND UP0, UPT, UR16, 0x1, UPT ;  /* 0x000000011000788c */ /* 0x000fd2000bf05270 */
[----:B------:R-:W-:Y:S05]  /*0d40*/  BRA.U !UP0, `(.L_x_752) ;  /* 0x0000000108c87547 */ /* 0x000fea000b800000 */
[----:B------:R-:W-:Y:S01]  /*0d50*/  VIADD R11, R11, UR15 ;  /* 0x0000000f0b0b7c36 */ /* 0x000fe20008000000 */
[----:B------:R-:W-:Y:S04]  /*0d60*/  BSSY.RECONVERGENT B0, `(.L_x_755) ;  /* 0x0000016000007945 */ /* 0x000fe80003800200 */
[----:B------:R-:W-:-:S13]  /*0d70*/  ISETP.GT.U32.AND P0, PT, R11, 0x1ff, PT ;  /* 0x000001ff0b00780c */ /* 0x000fda0003f04070 */
[----:B------:R-:W-:Y:S05]  /*0d80*/  @P0 BRA `(.L_x_756) ;  /* 0x00000000004c0947 */ /* 0x000fea0003800000 */
[----:B------:R-:W1:Y:S01]  /*0d90*/  LDC.64 R4, c[0x0][0x380] ;  /* 0x0000e000ff047b82 */ /* 0x000e620000000a00 */
[----:B------:R-:W2:Y:S01]  /*0da0*/  LDCU UR5, c[0x0][0x3b0] ;  /* 0x00007600ff0577ac */ /* 0x000ea20008000800 */
[----:B------:R-:W-:Y:S01]  /*0db0*/  IMAD.SHL.U32 R6, R11, 0x4, RZ ;  /* 0x000000040b067824 */ /* 0x000fe200078e00ff */
[----:B0-----:R-:W-:-:S04]  /*0dc0*/  SHF.R.U32.HI R8, RZ, 0x3, R11 ;  /* 0x00000003ff087819 */ /* 0x001fc8000001160b */
[----:B------:R-:W-:Y:S02]  /*0dd0*/  LOP3.LUT R6, R6, 0x1c, RZ, 0xc0, !PT ;  /* 0x0000001c06067812 */ /* 0x000fe400078ec0ff */
[----:B------:R-:W-:-:S03]  /*0de0*/  IADD3 R7, PT, PT, R8, UR7, RZ ;  /* 0x0000000708077c10 */ /* 0x000fc6000fffe0ff */
[----:B------:R-:W-:-:S04]  /*0df0*/  VIADD R6, R6, UR4 ;  /* 0x0000000406067c36 */ /* 0x000fc80008000000 */
[----:B--2---:R-:W-:-:S04]  /*0e00*/  IMAD R7, R7, UR5, R6 ;  /* 0x0000000507077c24 */ /* 0x004fc8000f8e0206 */
[----:B-1----:R-:W-:-:S06]  /*0e10*/  IMAD.WIDE R4, R7, 0x4, R4 ;  /* 0x0000000407047825 */ /* 0x002fcc00078e0204 */
        /* <DEDUP_REMOVED lines=10> */
.L_x_756:
[----:B------:R-:W-:Y:S05]  /*0ec0*/  BSYNC.RECONVERGENT B0 ;  /* 0x0000000000007941 */ /* 0x000fea0003800200 */
.L_x_755:
[----:B------:R-:W-:-:S09]  /*0ed0*/  UISETP.NE.AND UP0, UPT, UR16, 0x2, UPT ;  /* 0x000000021000788c */ /* 0x000fd2000bf05270 */
[----:B------:R-:W-:Y:S05]  /*0ee0*/  BRA.U !UP0, `(.L_x_752) ;  /* 0x0000000108607547 */ /* 0x000fea000b800000 */
[----:B01----:R-:W-:Y:S01]  /*0ef0*/  VIADD R9, R11, UR15 ;  /* 0x0000000f0b097c36 */ /* 0x003fe20008000000 */
        /* <DEDUP_REMOVED lines=22> */
.L_x_757:
[----:B------:R-:W-:Y:S05]  /*1060*/  BSYNC.RECONVERGENT B0 ;  /* 0x0000000000007941 */ /* 0x000fea0003800200 */
.L_x_752:
[----:B------:R-:W-:Y:S01]  /*1070*/  BAR.SYNC.DEFER_BLOCKING 0x0 ;  /* 0x0000000000007b1d */ /* 0x000fe20000010000 */
[----:B------:R-:W-:-:S05]  /*1080*/  UISETP.GT.U32.AND UP0, UPT, UR15, 0x55, UPT ;  /* 0x000000550f00788c */ /* 0x000fca000bf04070 */
[----:B------:R-:W-:-:S04]  /*1090*/  UMOV UR5, URZ ;  /* 0x000000ff00057c82 */ /* 0x000fc80008000000 */
[----:B------:R-:W-:Y:S05]  /*10a0*/  BRA.U UP0, `(.L_x_758) ;  /* 0x0000000500907547 */ /* 0x000fea000b800000 */
[----:B01----:R-:W0:Y:S01]  /*10b0*/  LDC.64 R8, c[0x0][0x388] ;  /* 0x0000e200ff087b82 */ /* 0x003e220000000a00 */
[----:B------:R-:W1:Y:S01]  /*10c0*/  LDCU UR18, c[0x0][0x3b0] ;  /* 0x00007600ff1277ac */ /* 0x000e620008000800 */
[----:B------:R-:W-:Y:S01]  /*10d0*/  UMOV UR5, URZ ;  /* 0x000000ff00057c82 */ /* 0x000fe20008000000 */
[----:B------:R-:W-:-:S05]  /*10e0*/  UMOV UR6, URZ ;  /* 0x000000ff00067c82 */ /* 0x000fca0008000000 */
.L_x_767:
[----:B-12---:R-:W-:Y:S01]  /*10f0*/  VIADD R14, R27, UR5 ;  /* 0x000000051b0e7c36 */ /* 0x006fe20008000000 */
[----:B------:R-:W-:Y:S01]  /*1100*/  UIADD3 UR6, UPT, UPT, UR6, 0x4, URZ ;  /* 0x0000000406067890 */ /* 0x000fe2000fffe0ff */
[----:B------:R-:W-:Y:S02]  /*1110*/  BSSY.RECONVERGENT B0, `(.L_x_759) ;  /* 0x000001c000007945 */ /* 0x000fe40003800200 */
[C---:B0--3--:R-:W-:Y:S01]  /*1120*/  VIADD R12, R14.reuse, UR15 ;  /* 0x0000000f0e0c7c36 */ /* 0x049fe20008000000 */
[----:B------:R-:W-:Y:S01]  /*1130*/  ISETP.GT.U32.AND P0, PT, R14, 0xff, PT ;  /* 0x000000ff0e00780c */ /* 0x000fe20003f04070 */
[----:B------:R-:W-:-:S03]  /*1140*/  UISETP.NE.AND UP0, UPT, UR6, UR8, UPT ;  /* 0x000000080600728c */ /* 0x000fc6000bf05270 */
[C---:B------:R-:W-:Y:S02]  /*1150*/  IADD3 R11, PT, PT, R12.reuse, UR15, RZ ;  /* 0x0000000f0c0b7c10 */ /* 0x040fe4000fffe0ff */
[----:B------:R-:W-:Y:S02]  /*1160*/  ISETP.GT.U32.AND P1, PT, R12, 0xff, PT ;  /* 0x000000ff0c00780c */ /* 0x000fe40003f24070 */
[C---:B------:R-:W-:Y:S01]  /*1170*/  ISETP.GT.U32.AND P2, PT, R11.reuse, 0xff, PT ;  /* 0x000000ff0b00780c */ /* 0x040fe20003f44070 */
[----:B------:R-:W-:-:S05]  /*1180*/  VIADD R10, R11, UR15 ;  /* 0x0000000f0b0a7c36 */ /* 0x000fca0008000000 */
[----:B------:R-:W-:Y:S01]  /*1190*/  ISETP.GT.U32.AND P3, PT, R10, 0xff, PT ;  /* 0x000000ff0a00780c */ /* 0x000fe20003f64070 */
[----:B------:R-:W-:-:S12]  /*11a0*/  @P0 BRA `(.L_x_760) ;  /* 0x0000000000480947 */ /* 0x000fd80003800000 */
[----:B------:R-:W-:Y:S01]  /*11b0*/  IMAD.SHL.U32 R4, R14, 0x4, RZ ;  /* 0x000000040e047824 */ /* 0x000fe200078e00ff */
[----:B------:R-:W-:-:S04]  /*11c0*/  SHF.R.U32.HI R13, RZ, 0x3, R14 ;  /* 0x00000003ff0d7819 */ /* 0x000fc8000001160e */
[----:B------:R-:W-:Y:S02]  /*11d0*/  LOP3.LUT R4, R4, 0x1c, RZ, 0xc0, !PT ;  /* 0x0000001c04047812 */ /* 0x000fe400078ec0ff */
[----:B------:R-:W-:-:S03]  /*11e0*/  LEA R5, R0, R13, 0x5 ;  /* 0x0000000d00057211 */ /* 0x000fc600078e28ff */
[----:B------:R-:W-:-:S04]  /*11f0*/  VIADD R4, R4, UR4 ;  /* 0x0000000404047c36 */ /* 0x000fc80008000000 */
        /* <DEDUP_REMOVED lines=13> */
.L_x_760:
[----:B-1----:R-:W-:Y:S05]  /*12d0*/  BSYNC.RECONVERGENT B0 ;  /* 0x0000000000007941 */ /* 0x002fea0003800200 */
.L_x_759:
[----:B------:R-:W-:Y:S04]  /*12e0*/  BSSY.RECONVERGENT B0, `(.L_x_761) ;  /* 0x0000014000007945 */ /* 0x000fe80003800200 */
[----:B------:R-:W-:Y:S05]  /*12f0*/  @P1 BRA `(.L_x_762) ;  /* 0x0000000000481947 */ /* 0x000fea0003800000 */
[----:B------:R-:W-:Y:S01]  /*1300*/  IMAD.SHL.U32 R4, R12, 0x4, RZ ;  /* 0x000000040c047824 */ /* 0x000fe200078e00ff */
[----:B--2---:R-:W-:-:S04]  /*1310*/  SHF.R.U32.HI R13, RZ, 0x3, R12 ;  /* 0x00000003ff0d7819 */ /* 0x004fc8000001160c */
[----:B------:R-:W-:Y:S01]  /*1320*/  LOP3.LUT R4, R4, 0x1c, RZ, 0xc0, !PT ;  /* 0x0000001c04047812 */ /* 0x000fe200078ec0ff */
[----:B------:R-:W-:-:S03]  /*1330*/  IMAD R5, R0, 0x20, R13 ;  /* 0x0000002000057824 */ /* 0x000fc600078e020d */
[----:B------:R-:W-:-:S05]  /*1340*/  IADD3 R4, PT, PT, R4, UR4, RZ ;  /* 0x0000000404047c10 */ /* 0x000fca000fffe0ff */
[----:B------:R-:W-:-:S04]  /*1350*/  IMAD R5, R5, UR18, R4 ;  /* 0x0000001205057c24 */ /* 0x000fc8000f8e0204 */
[----:B0-----:R-:W-:-:S06]  /*1360*/  IMAD.WIDE R4, R5, 0x4, R8 ;  /* 0x0000000405047825 */ /* 0x001fcc00078e0208 */
[----:B------:R-:W2:Y:S01]  /*1370*/  LDG.E.128 R4, desc[UR12][R4.64] ;  /* 0x0000000c04047981 */ /* 0x000ea2000c1e1d00 */
[----:B------:R-:W0:Y:S01]  /*1380*/  S2UR UR11, SR_CgaCtaId ;  /* 0x00000000000b79c3 */ /* 0x000e220000008800 */
[----:B------:R-:W-:Y:S01]  /*1390*/  IMAD.SHL.U32 R12, R12, 0x8, RZ ;  /* 0x000000080c0c7824 */ /* 0x000fe200078e00ff */
[----:B------:R-:W-:Y:S02]  /*13a0*/  UMOV UR10, 0x400 ;  /* 0x00000400000a7882 */ /* 0x000fe40000000000 */
[----:B------:R-:W-:Y:S02]  /*13b0*/  UIADD3 UR10, UPT, UPT, UR10, 0x1000, URZ ;  /* 0x000010000a0a7890 */ /* 0x000fe4000fffe0ff */
[----:B------:R-:W-:-:S05]  /*13c0*/  LOP3.LUT R12, R12, 0x38, RZ, 0xc0, !PT ;  /* 0x000000380c0c7812 */ /* 0x000fca00078ec0ff */
[----:B------:R-:W-:Y:S01]  /*13d0*/  IMAD R14, R13, 0x40, R12 ;  /* 0x000000400d0e7824 */ /* 0x000fe200078e020c */
[----:B0-----:R-:W-:Y:S01]  /*13e0*/  ULEA UR10, UR11, UR10, 0x18 ;  /* 0x0000000a0b0a7291 */ /* 0x001fe2000f8ec0ff */
[----:B--2---:R-:W-:Y:S02]  /*13f0*/  F2FP.F16.F32.PACK_AB R12, R5, R4 ;  /* 0x00000004050c723e */ /* 0x004fe400000000ff */
[----:B------:R-:W-:-:S06]  /*1400*/  F2FP.F16.F32.PACK_AB R13, R7, R6 ;  /* 0x00000006070d723e */ /* 0x000fcc00000000ff */
[----:B------:R1:W-:Y:S03]  /*1410*/  STS.64 [R14+UR10], R12 ;  /* 0x0000000c0e007988 */ /* 0x0003e60008000a0a */
.L_x_762:
[----:B------:R-:W-:Y:S05]  /*1420*/  BSYNC.RECONVERGENT B0 ;  /* 0x0000000000007941 */ /* 0x000fea0003800200 */
.L_x_761:
[----:B------:R-:W-:Y:S04]  /*1430*/  BSSY.RECONVERGENT B0, `(.L_x_763) ;  /* 0x0000014000007945 */ /* 0x000fe80003800200 */
[----:B------:R-:W-:Y:S05]  /*1440*/  @P2 BRA `(.L_x_764) ;  /* 0x0000000000482947 */ /* 0x000fea0003800000 */
[----:B------:R-:W-:Y:S02]  /*1450*/  SHF.L.U32 R4, R11, 0x2, RZ ;  /* 0x000000020b047819 */ /* 0x000fe400000006ff */
[----:B-12---:R-:W-:Y:S02]  /*1460*/  SHF.R.U32.HI R13, RZ, 0x3, R11 ;  /* 0x00000003ff0d7819 */ /* 0x006fe4000001160b */
[----:B------:R-:W-:-:S03]  /*1470*/  LOP3.LUT R4, R4, 0x1c, RZ, 0xc0, !PT ;  /* 0x0000001c04047812 */ /* 0x000fc600078ec0ff */
[----:B------:R-:W-:Y:S02]  /*1480*/  IMAD R5, R0, 0x20, R13 ;  /* 0x0000002000057824 */ /* 0x000fe400078e020d */
[----:B------:R-:W-:-:S04]  /*1490*/  VIADD R4, R4, UR4 ;  /* 0x0000000404047c36 */ /* 0x000fc80008000000 */
[----:B------:R-:W-:-:S04]  /*14a0*/  IMAD R5, R5, UR18, R4 ;  /* 0x0000001205057c24 */ /* 0x000fc8000f8e0204 */
[----:B0-----:R-:W-:-:S06]  /*14b0*/  IMAD.WIDE R4, R5, 0x4, R8 ;  /* 0x0000000405047825 */ /* 0x001fcc00078e0208 */
        /* <DEDUP_REMOVED lines=11> */
.L_x_764:
[----:B------:R-:W-:Y:S05]  /*1570*/  BSYNC.RECONVERGENT B0 ;  /* 0x0000000000007941 */ /* 0x000fea0003800200 */
.L_x_763:
[----:B------:R-:W-:Y:S04]  /*1580*/  BSSY.RECONVERGENT B0, `(.L_x_765) ;  /* 0x0000014000007945 */ /* 0x000fe80003800200 */
[----:B------:R-:W-:Y:S05]  /*1590*/  @P3 BRA `(.L_x_766) ;  /* 0x0000000000483947 */ /* 0x000fea0003800000 */
[----:B------:R-:W-:Y:S01]  /*15a0*/  IMAD.SHL.U32 R4, R10, 0x4, RZ ;  /* 0x000000040a047824 */ /* 0x000fe200078e00ff */
[----:B---3--:R-:W-:-:S04]  /*15b0*/  SHF.R.U32.HI R11, RZ, 0x3, R10 ;  /* 0x00000003ff0b7819 */ /* 0x008fc8000001160a */
[----:B------:R-:W-:Y:S02]  /*15c0*/  LOP3.LUT R4, R4, 0x1c, RZ, 0xc0, !PT ;  /* 0x0000001c04047812 */ /* 0x000fe400078ec0ff */
[----:B------:R-:W-:-:S03]  /*15d0*/  LEA R5, R0, R11, 0x5 ;  /* 0x0000000b00057211 */ /* 0x000fc600078e28ff */
[----:B------:R-:W-:-:S04]  /*15e0*/  VIADD R4, R4, UR4 ;  /* 0x0000000404047c36 */ /* 0x000fc80008000000 */
[----:B------:R-:W-:-:S04]  /*15f0*/  IMAD R5, R5, UR18, R4 ;  /* 0x0000001205057c24 */ /* 0x000fc8000f8e0204 */
[----:B0-----:R-:W-:-:S06]  /*1600*/  IMAD.WIDE R4, R5, 0x4, R8 ;  /* 0x0000000405047825 */ /* 0x001fcc00078e0208 */
[----:B------:R-:W3:Y:S01]  /*1610*/  LDG.E.128 R4, desc[UR12][R4.64] ;  /* 0x0000000c04047981 */ /* 0x000ee2000c1e1d00 */
[----:B------:R-:W0:Y:S01]  /*1620*/  S2UR UR11, SR_CgaCtaId ;  /* 0x00000000000b79c3 */ /* 0x000e220000008800 */
[----:B------:R-:W-:Y:S01]  /*1630*/  UMOV UR10, 0x400 ;  /* 0x00000400000a7882 */ /* 0x000fe20000000000 */
[----:B------:R-:W-:Y:S01]  /*1640*/  IMAD.SHL.U32 R10, R10, 0x8, RZ ;  /* 0x000000080a0a7824 */ /* 0x000fe200078e00ff */
[----:B------:R-:W-:-:S04]  /*1650*/  UIADD3 UR10, UPT, UPT, UR10, 0x1000, URZ ;  /* 0x000010000a0a7890 */ /* 0x000fc8000fffe0ff */
[----:B------:R-:W-:-:S04]  /*1660*/  LOP3.LUT R10, R10, 0x38, RZ, 0xc0, !PT ;  /* 0x000000380a0a7812 */ /* 0x000fc800078ec0ff */
[----:B-1----:R-:W-:Y:S01]  /*1670*/  LEA R12, R11, R10, 0x6 ;  /* 0x0000000a0b0c7211 */ /* 0x002fe200078e30ff */
[----:B0-----:R-:W-:Y:S01]  /*1680*/  ULEA UR10, UR11, UR10, 0x18 ;  /* 0x0000000a0b0a7291 */ /* 0x001fe2000f8ec0ff */
[----:B---3--:R-:W-:Y:S02]  /*1690*/  F2FP.F16.F32.PACK_AB R10, R5, R4 ;  /* 0x00000004050a723e */ /* 0x008fe400000000ff */
[----:B------:R-:W-:-:S06]  /*16a0*/  F2FP.F16.F32.PACK_AB R11, R7, R6 ;  /* 0x00000006070b723e */ /* 0x000fcc00000000ff */
[----:B------:R0:W-:Y:S03]  /*16b0*/  STS.64 [R12+UR10], R10 ;  /* 0x0000000a0c007988 */ /* 0x0001e60008000a0a */
.L_x_766:
[----:B------:R-:W-:Y:S05]  /*16c0*/  BSYNC.RECONVERGENT B0 ;  /* 0x0000000000007941 */ /* 0x000fea0003800200 */
.L_x_765:
[----:B------:R-:W-:Y:S01]  /*16d0*/  ULEA UR5, UR15, UR5, 0x2 ;  /* 0x000000050f057291 */ /* 0x000fe2000f8e10ff */
[----:B------:R-:W-:Y:S11]  /*16e0*/  BRA.U UP0, `(.L_x_767) ;  /* 0xfffffff900807547 */ /* 0x000ff6000b83ffff */
.L_x_758:
[----:B------:R-:W-:-:S09]  /*16f0*/  UISETP.NE.AND UP0, UPT, UR17, URZ, UPT ;  /* 0x000000ff1100728c */ /* 0x000fd2000bf05270 */
[----:B------:R-:W-:Y:S05]  /*1700*/  BRA.U !UP0, `(.L_x_768) ;  /* 0x00000005083c7547 */ /* 0x000fea000b800000 */
[----:B0--3--:R-:W-:Y:S01]  /*1710*/  VIADD R11, R27, UR5 ;  /* 0x000000051b0b7c36 */ /* 0x009fe20008000000 */
[----:B------:R-:W-:Y:S04]  /*1720*/  BSSY.RECONVERGENT B0, `(.L_x_769) ;  /* 0x0000017000007945 */ /* 0x000fe80003800200 */
[----:B------:R-:W-:-:S13]  /*1730*/  ISETP.GT.U32.AND P0, PT, R11, 0xff, PT ;  /* 0x000000ff0b00780c */ /* 0x000fda0003f04070 */
[----:B------:R-:W-:Y:S05]  /*1740*/  @P0 BRA `(.L_x_770) ;  /* 0x0000000000500947 */ /* 0x000fea0003800000 */
[----:B------:R-:W0:Y:S01]  /*1750*/  LDC.64 R4, c[0x0][0x388] ;  /* 0x0000e200ff047b82 */ /* 0x000e220000000a00 */
[----:B------:R-:W3:Y:S01]  /*1760*/  LDCU UR5, c[0x0][0x3b0] ;  /* 0x00007600ff0577ac */ /* 0x000ee20008000800 */
[----:B------:R-:W-:Y:S01]  /*1770*/  IMAD.SHL.U32 R6, R11, 0x4, RZ ;  /* 0x000000040b067824 */ /* 0x000fe200078e00ff */
[----:B-1----:R-:W-:-:S04]  /*1780*/  SHF.R.U32.HI R9, RZ, 0x3, R11 ;  /* 0x00000003ff097819 */ /* 0x002fc8000001160b */
[----:B------:R-:W-:Y:S02]  /*1790*/  LOP3.LUT R6, R6, 0x1c, RZ, 0xc0, !PT ;  /* 0x0000001c06067812 */ /* 0x000fe400078ec0ff */
[----:B------:R-:W-:-:S03]  /*17a0*/  LEA R7, R0, R9, 0x5 ;  /* 0x0000000900077211 */ /* 0x000fc600078e28ff */
[----:B------:R-:W-:-:S04]  /*17b0*/  VIADD R6, R6, UR4 ;  /* 0x0000000406067c36 */ /* 0x000fc80008000000 */
[----:B---3--:R-:W-:-:S04]  /*17c0*/  IMAD R7, R7, UR5, R6 ;  /* 0x0000000507077c24 */ /* 0x008fc8000f8e0206 */
[----:B0-----:R-:W-:-:S06]  /*17d0*/  IMAD.WIDE R4, R7, 0x4, R4 ;  /* 0x0000000407047825 */ /* 0x001fcc00078e0204 */
[----:B------:R-:W3:Y:S01]  /*17e0*/  LDG.E.128 R4, desc[UR12][R4.64] ;  /* 0x0000000c04047981 */ /* 0x000ee2000c1e1d00 */
[----:B------:R-:W0:Y:S01]  /*17f0*/  S2UR UR6, SR_CgaCtaId ;  /* 0x00000000000679c3 */ /* 0x000e220000008800 */
[----:B------:R-:W-:Y:S01]  /*1800*/  UMOV UR5, 0x400 ;  /* 0x0000040000057882 */ /* 0x000fe20000000000 */
[----:B------:R-:W-:Y:S01]  /*1810*/  IMAD.SHL.U32 R8, R11, 0x8, RZ ;  /* 0x000000080b087824 */ /* 0x000fe200078e00ff */
[----:B------:R-:W-:-:S04]  /*1820*/  UIADD3 UR5, UPT, UPT, UR5, 0x1000, URZ ;  /* 0x0000100005057890 */ /* 0x000fc8000fffe0ff */
[----:B------:R-:W-:-:S04]  /*1830*/  LOP3.LUT R8, R8, 0x38, RZ, 0xc0, !PT ;  /* 0x0000003808087812 */ /* 0x000fc800078ec0ff */
[----:B------:R-:W-:Y:S01]  /*1840*/  LEA R10, R9, R8, 0x6 ;  /* 0x00000008090a7211 */ /* 0x000fe200078e30ff */
[----:B0-----:R-:W-:Y:S01]  /*1850*/  ULEA UR5, UR6, UR5, 0x18 ;  /* 0x0000000506057291 */ /* 0x001fe2000f8ec0ff */
[----:B---3--:R-:W-:Y:S02]  /*1860*/  F2FP.F16.F32.PACK_AB R8, R5, R4 ;  /* 0x000000040508723e */ /* 0x008fe400000000ff */
[----:B------:R-:W-:-:S06]  /*1870*/  F2FP.F16.F32.PACK_AB R9, R7, R6 ;  /* 0x000000060709723e */ /* 0x000fcc00000000ff */
[----:B------:R0:W-:Y:S03]  /*1880*/  STS.64 [R10+UR5], R8 ;  /* 0x000000080a007988 */ /* 0x0001e60008000a05 */
.L_x_770:
[----:B------:R-:W-:Y:S05]  /*1890*/  BSYNC.RECONVERGENT B0 ;  /* 0x0000000000007941 */ /* 0x000fea0003800200 */
.L_x_769:
[----:B------:R-:W-:-:S09]  /*18a0*/  UISETP.NE.AND UP0, UPT, UR17, 0x1, UPT ;  /* 0x000000011100788c */ /* 0x000fd2000bf05270 */
[----:B------:R-:W-:Y:S05]  /*18b0*/  BRA.U !UP0, `(.L_x_768) ;  /* 0x0000000108d07547 */ /* 0x000fea000b800000 */
[----:B------:R-:W-:Y:S01]  /*18c0*/  VIADD R11, R11, UR15 ;  /* 0x0000000f0b0b7c36 */ /* 0x000fe20008000000 */
[----:B------:R-:W-:Y:S04]  /*18d0*/  BSSY.RECONVERGENT B0, `(.L_x_771) ;  /* 0x0000017000007945 */ /* 0x000fe80003800200 */
[----:B------:R-:W-:-:S13]  /*18e0*/  ISETP.GT.U32.AND P0, PT, R11, 0xff, PT ;  /* 0x000000ff0b00780c */ /* 0x000fda0003f04070 */
[----:B------:R-:W-:Y:S05]  /*18f0*/  @P0 BRA `(.L_x_772) ;  /* 0x0000000000500947 */ /* 0x000fea0003800000 */
[----:B------:R-:W3:Y:S01]  /*1900*/  LDC.64 R4, c[0x0][0x388] ;  /* 0x0000e200ff047b82 */ /* 0x000ee20000000a00 */
[----:B------:R-:W5:Y:S01]  /*1910*/  LDCU UR5, c[0x0][0x3b0] ;  /* 0x00007600ff0577ac */ /* 0x000f620008000800 */
[----:B------:R-:W-:Y:S01]  /*1920*/  IMAD.SHL.U32 R6, R11, 0x4, RZ ;  /* 0x000000040b067824 */ /* 0x000fe200078e00ff */
[----:B01----:R-:W-:-:S04]  /*1930*/  SHF.R.U32.HI R9, RZ, 0x3, R11 ;  /* 0x00000003ff097819 */ /* 0x003fc8000001160b */
[----:B------:R-:W-:Y:S02]  /*1940*/  LOP3.LUT R6, R6, 0x1c, RZ, 0xc0, !PT ;  /* 0x0000001c06067812 */ /* 0x000fe400078ec0ff */
[----:B------:R-:W-:-:S03]  /*1950*/  LEA R7, R0, R9, 0x5 ;  /* 0x0000000900077211 */ /* 0x000fc600078e28ff */
[----:B------:R-:W-:-:S04]  /*1960*/  VIADD R6, R6, UR4 ;  /* 0x0000000406067c36 */ /* 0x000fc80008000000 */
[----:B-----5:R-:W-:-:S04]  /*1970*/  IMAD R7, R7, UR5, R6 ;  /* 0x0000000507077c24 */ /* 0x020fc8000f8e0206 */
[----:B---3--:R-:W-:-:S06]  /*1980*/  IMAD.WIDE R4, R7, 0x4, R4 ;  /* 0x0000000407047825 */ /* 0x008fcc00078e0204 */
        /* <DEDUP_REMOVED lines=11> */
.L_x_772:
[----:B------:R-:W-:Y:S05]  /*1a40*/  BSYNC.RECONVERGENT B0 ;  /* 0x0000000000007941 */ /* 0x000fea0003800200 */
.L_x_771:
[----:B------:R-:W-:-:S09]  /*1a50*/  UISETP.NE.AND UP0, UPT, UR17, 0x2, UPT ;  /* 0x000000021100788c */ /* 0x000fd2000bf05270 */
[----:B------:R-:W-:Y:S05]  /*1a60*/  BRA.U !UP0, `(.L_x_768) ;  /* 0x0000000108647547 */ /* 0x000fea000b800000 */
[----:B01-3--:R-:W-:Y:S01]  /*1a70*/  VIADD R8, R11, UR15 ;  /* 0x0000000f0b087c36 */ /* 0x00bfe20008000000 */
        /* <DEDUP_REMOVED lines=8> */
[----:B------:R-:W-:-:S03]  /*1b00*/  LEA R7, R0, R9, 0x5 ;  /* 0x0000000900077211 */ /* 0x000fc600078e28ff */
[----:B------:R-:W-:-:S04]  /*1b10*/  VIADD R6, R6, UR4 ;  /* 0x0000000406067c36 */ /* 0x000fc80008000000 */
[----:B-1----:R-:W-:-:S04]  /*1b20*/  IMAD R7, R7, UR5, R6 ;  /* 0x0000000507077c24 */ /* 0x002fc8000f8e0206 */
        /* <DEDUP_REMOVED lines=12> */
.L_x_773:
[----:B------:R-:W-:Y:S05]  /*1bf0*/  BSYNC.RECONVERGENT B0 ;  /* 0x0000000000007941 */ /* 0x000fea0003800200 */
.L_x_768:
[----:B------:R-:W-:Y:S01]  /*1c00*/  SHF.R.U32.HI R4, RZ, 0x5, R27 ;  /* 0x00000005ff047819 */ /* 0x000fe2000001161b */
[----:B01-3--:R-:W0:Y:S03]  /*1c10*/  S2R R10, SR_LANEID ;  /* 0x00000000000a7919 */ /* 0x00be260000000000 */
[----:B------:R-:W-:Y:S01]  /*1c20*/  LEA R4, R4, UR14, 0x4 ;  /* 0x0000000e04047c11 */ /* 0x000fe2000f8e20ff */
[----:B------:R-:W1:Y:S08]  /*1c30*/  S2UR UR6, SR_CgaCtaId ;  /* 0x00000000000679c3 */ /* 0x000e700000008800 */
[----:B------:R-:W-:Y:S06]  /*1c40*/  BAR.SYNC.DEFER_BLOCKING 0x0 ;  /* 0x0000000000007b1d */ /* 0x000fec0000010000 */
[----:B------:R-:W3:Y:S01]  /*1c50*/  LDL.128 R4, [R4] ;  /* 0x0000000004047983 */ /* 0x000ee20000100c00 */
[----:B------:R-:W-:Y:S01]  /*1c60*/  UMOV UR5, 0x400 ;  /* 0x0000040000057882 */ /* 0x000fe20000000000 */
[C---:B------:R-:W-:Y:S01]  /*1c70*/  IMAD.SHL.U32 R12, R27.reuse, 0x20, RZ ;  /* 0x000000201b0c7824 */ /* 0x040fe200078e00ff */
[----:B------:R-:W-:Y:S01]  /*1c80*/  UIADD3 UR10, UPT, UPT, UR5, 0x1000, URZ ;  /* 0x00001000050a7890 */ /* 0x000fe2000fffe0ff */
[----:B--2---:R-:W-:Y:S01]  /*1c90*/  IMAD.SHL.U32 R13, R27, 0x10, RZ ;  /* 0x000000101b0d7824 */ /* 0x004fe200078e00ff */
[----:B------:R-:W-:-:S02]  /*1ca0*/  UIADD3 UR4, UPT, UPT, UR4, 0x20, URZ ;  /* 0x0000002004047890 */ /* 0x000fc4000fffe0ff */
[----:B------:R-:W-:Y:S02]  /*1cb0*/  LOP3.LUT R12, R12, 0x400, RZ, 0xc0, !PT ;  /* 0x000004000c0c7812 */ /* 0x000fe400078ec0ff */
[----:B------:R-:W-:Y:S01]  /*1cc0*/  LOP3.LUT R13, R13, 0x3fffc00, RZ, 0xc0, !PT ;  /* 0x03fffc000d0d7812 */ /* 0x000fe200078ec0ff */
[----:B-1----:R-:W-:Y:S02]  /*1cd0*/  ULEA UR5, UR6, UR5, 0x18 ;  /* 0x0000000506057291 */ /* 0x002fe4000f8ec0ff */
[----:B------:R-:W-:Y:S01]  /*1ce0*/  ULEA UR10, UR6, UR10, 0x18 ;  /* 0x0000000a060a7291 */ /* 0x000fe2000f8ec0ff */
[--C-:B0-----:R-:W-:Y:S02]  /*1cf0*/  SHF.R.U32.HI R8, RZ, 0x3, R10.reuse ;  /* 0x00000003ff087819 */ /* 0x101fe4000001160a */
[----:B------:R-:W-:Y:S02]  /*1d00*/  LOP3.LUT R9, R10, 0x7, RZ, 0xc0, !PT ;  /* 0x000000070a097812 */ /* 0x000fe400078ec0ff */
[C---:B------:R-:W-:Y:S01]  /*1d10*/  SHF.L.U32 R14, R8.reuse, 0x3, RZ ;  /* 0x00000003080e7819 */ /* 0x040fe200000006ff */
[----:B------:R-:W-:Y:S01]  /*1d20*/  IMAD.SHL.U32 R8, R8, 0x8, RZ ;  /* 0x0000000808087824 */ /* 0x000fe200078e00ff */
[----:B------:R-:W-:Y:S01]  /*1d30*/  SHF.R.U32.HI R10, RZ, 0x4, R10 ;  /* 0x00000004ff0a7819 */ /* 0x000fe2000001160a */
[----:B------:R-:W-:Y:S01]  /*1d40*/  VIADD R18, R12, UR10 ;  /* 0x0000000a0c127c36 */ /* 0x000fe20008000000 */
[----:B------:R-:W-:-:S02]  /*1d50*/  LOP3.LUT R11, R14, 0x8, R9, 0xe2, !PT ;  /* 0x000000080e0b7812 */ /* 0x000fc400078ee209 */
[----:B------:R-:W-:Y:S01]  /*1d60*/  LOP3.LUT R8, R8, 0x8, RZ, 0xe2, !PT ;  /* 0x0000000808087812 */ /* 0x000fe200078ee2ff */
[C---:B------:R-:W-:Y:S01]  /*1d70*/  IMAD R9, R10.reuse, 0x8, R9 ;  /* 0x000000080a097824 */ /* 0x040fe200078e0209 */
[----:B------:R-:W-:Y:S02]  /*1d80*/  SHF.L.U32 R16, R10, 0x3, RZ ;  /* 0x000000030a107819 */ /* 0x000fe400000006ff */
[----:B------:R-:W-:Y:S01]  /*1d90*/  IADD3 R19, PT, PT, R13, UR5, RZ ;  /* 0x000000050d137c10 */ /* 0x000fe2000fffe0ff */
[----:B------:R-:W-:Y:S01]  /*1da0*/  IMAD R17, R9, 0x20, R8 ;  /* 0x0000002009117824 */ /* 0x000fe200078e0208 */
[----:B------:R-:W0:Y:S01]  /*1db0*/  LDCU UR5, c[0x0][0x3b0] ;  /* 0x00007600ff0577ac */ /* 0x000e220008000800 */
[----:B------:R-:W-:-:S03]  /*1dc0*/  IMAD R16, R11, 0x20, R16 ;  /* 0x000000200b107824 */ /* 0x000fc600078e0210 */
[----:B------:R-:W-:Y:S01]  /*1dd0*/  LEA R12, R17, R18, 0x1 ;  /* 0x00000012110c7211 */ /* 0x000fe200078e08ff */
[----:B------:R-:W-:Y:S02]  /*1de0*/  IMAD.U32 R8, R16, 0x2, R19 ;  /* 0x0000000210087824 */ /* 0x000fe400078e0013 */
[----:B------:R-:W-:Y:S02]  /*1df0*/  VIADD R18, R18, 0x20 ;  /* 0x0000002012127836 */ /* 0x000fe40000000000 */
[----:B------:R-:W-:Y:S01]  /*1e00*/  VIADD R19, R19, 0x20 ;  /* 0x0000002013137836 */ /* 0x000fe20000000000 */
[----:B------:R-:W-:Y:S02]  /*1e10*/  LDSM.16.M88.4 R12, [R12] ;  /* 0x000000000c0c783b */ /* 0x000fe40000000200 */
[----:B------:R-:W-:Y:S01]  /*1e20*/  LEA R28, R17, R18, 0x1 ;  /* 0x00000012111c7211 */ /* 0x000fe200078e08ff */
[----:B------:R-:W-:Y:S01]  /*1e30*/  IMAD.U32 R20, R16, 0x2, R19 ;  /* 0x0000000210147824 */ /* 0x000fe200078e0013 */
[----:B------:R-:W3:Y:S04]  /*1e40*/  LDSM.16.M88.4 R8, [R8] ;  /* 0x000000000808783b */ /* 0x000ee80000000200 */
[----:B------:R-:W-:Y:S01]  /*1e50*/  LDSM.16.M88.4 R16, [R28] ;  /* 0x000000001c10783b */ /* 0x000fe20000000200 */
[----:B0-----:R-:W-:-:S03]  /*1e60*/  UISETP.GE.AND UP0, UPT, UR4, UR5, UPT ;  /* 0x000000050400728c */ /* 0x001fc6000bf06270 */
[----:B------:R-:W0:Y:S01]  /*1e70*/  LDSM.16.M88.4 R20, [R20] ;  /* 0x000000001414783b */ /* 0x000e220000000200 */
[----:B------:R-:W-:Y:S01]  /*1e80*/  BAR.SYNC.DEFER_BLOCKING 0x0 ;  /* 0x0000000000007b1d */ /* 0x000fe20000010000 */
[C---:B---3--:R-:W-:Y:S08]  /*1e90*/  HMMA.16816.F16 R4, R8.reuse, R12, R4 ;  /* 0x0000000c0804723c */ /* 0x048ff00000000804 */
[----:B------:R-:W-:-:S12]  /*1ea0*/  HMMA.16816.F16 R6, R8, R14, R6 ;  /* 0x0000000e0806723c */ /* 0x000fd80000000806 */
[----:B0-----:R-:W-:Y:S01]  /*1eb0*/  HMMA.16816.F16 R16, R20, R16, R4 ;  /* 0x000000101410723c */ /* 0x001fe20000000804 */
[----:B------:R-:W-:-:S04]  /*1ec0*/  SHF.R.U32.HI R4, RZ, 0x5, R27 ;  /* 0x00000005ff047819 */ /* 0x000fc8000001161b */
[----:B------:R-:W-:-:S03]  /*1ed0*/  LEA R4, R4, UR14, 0x4 ;  /* 0x0000000e04047c11 */ /* 0x000fc6000f8e20ff */
[----:B------:R-:W-:-:S15]  /*1ee0*/  HMMA.16816.F16 R18, R20, R18, R6 ;  /* 0x000000121412723c */ /* 0x000fde0000000806 */
[----:B------:R-:W-:-:S04]  /*1ef0*/  NOP ;  /* 0x0000000000007918 */ /* 0x000fc80000000000 */
[----:B------:R0:W-:Y:S01]  /*1f00*/  STL.128 [R4], R16 ;  /* 0x0000001004007387 */ /* 0x0001e20000100c00 */
[----:B------:R-:W-:Y:S05]  /*1f10*/  BRA.U !UP0, `(.L_x_774) ;  /* 0xffffffe508607547 */ /* 0x000fea000b83ffff */
.L_x_741:
[----:B------:R-:W1:Y:S01]  /*1f20*/  S2R R5, SR_TID.Y ;  /* 0x0000000000057919 */ /* 0x000e620000002200 */
[----:B------:R-:W1:Y:S01]  /*1f30*/  LDCU UR5, c[0x0][0x360] ;  /* 0x00006c00ff0577ac */ /* 0x000e620008000800 */
[----:B------:R-:W1:Y:S01]  /*1f40*/  S2R R2, SR_TID.X ;  /* 0x0000000000027919 */ /* 0x000e620000002100 */
[----:B------:R-:W2:Y:S01]  /*1f50*/  LDCU.64 UR8, c[0x0][0x3a8] ;  /* 0x00007500ff0877ac */ /* 0x000ea20008000a00 */
[----:B-1----:R-:W-:-:S05]  /*1f60*/  IMAD R5, R5, UR5, R2 ;  /* 0x0000000505057c24 */ /* 0x002fca000f8e0202 */
[--C-:B------:R-:W-:Y:S02]  /*1f70*/  SHF.R.U32.HI R2, RZ, 0x1, R5.reuse ;  /* 0x00000001ff027819 */ /* 0x100fe40000011605 */
[----:B------:R-:W-:Y:S02]  /*1f80*/  SHF.R.U32.HI R3, RZ, 0x6, R5 ;  /* 0x00000006ff037819 */ /* 0x000fe40000011605 */
[----:B0-----:R-:W-:Y:S02]  /*1f90*/  LOP3.LUT R4, R2, 0x10, RZ, 0xc0, !PT ;  /* 0x0000001002047812 */ /* 0x001fe400078ec0ff */
[----:B------:R-:W-:Y:S02]  /*1fa0*/  LEA R2, R3, UR7, 0x4 ;  /* 0x0000000703027c11 */ /* 0x000fe4000f8e20ff */
[----:B------:R-:W-:Y:S01]  /*1fb0*/  ISETP.GT.U32.AND P1, PT, R5, 0x1ff, PT ;  /* 0x000001ff0500780c */ /* 0x000fe20003f24070 */
[----:B------:R-:W-:-:S05]  /*1fc0*/  IMAD R6, R0, 0x20, R4 ;  /* 0x0000002000067824 */ /* 0x000fca00078e0204 */
[----:B--2---:R-:W-:-:S04]  /*1fd0*/  ISETP.GE.AND P0, PT, R6, UR9, PT ;  /* 0x0000000906007c0c */ /* 0x004fc8000bf06270 */
[----:B------:R-:W-:-:S13]  /*1fe0*/  ISETP.GE.OR P0, PT, R2, UR8, P0 ;  /* 0x0000000802007c0c */ /* 0x000fda0008706670 */
[----:B------:R-:W-:Y:S05]  /*1ff0*/  @P0 BRA `(.L_x_775) ;  /* 0x00000000004c0947 */ /* 0x000fea0003800000 */
[----:B------:R-:W-:-:S04]  /*2000*/  SHF.R.U32.HI R2, RZ, 0x5, R5 ;  /* 0x00000005ff027819 */ /* 0x000fc80000011605 */
[----:B------:R-:W-:-:S06]  /*2010*/  LEA R8, R2, UR14, 0x4 ;  /* 0x0000000e02087c11 */ /* 0x000fcc000f8e20ff */
[----:B------:R-:W2:Y:S01]  /*2020*/  LDL.128 R8, [R8] ;  /* 0x0000000008087983 */ /* 0x000ea20000100c00 */
[----:B------:R-:W0:Y:S01]  /*2030*/  S2UR UR6, SR_CgaCtaId ;  /* 0x00000000000679c3 */ /* 0x000e220000008800 */
[----:B------:R-:W-:Y:S01]  /*2040*/  UMOV UR4, 0x400 ;  /* 0x0000040000047882 */ /* 0x000fe20000000000 */
[----:B------:R-:W-:Y:S01]  /*2050*/  LEA R3, R3, R4, 0x9 ;  /* 0x0000000403037211 */ /* 0x000fe200078e48ff */
[----:B------:R-:W1:Y:S01]  /*2060*/  S2R R7, SR_LANEID ;  /* 0x0000000000077919 */ /* 0x000e620000000000 */
[----:B------:R-:W-:-:S04]  /*2070*/  UIADD3 UR4, UPT, UPT, UR4, 0x1800, URZ ;  /* 0x0000180004047890 */ /* 0x000fc8000fffe0ff */
[----:B0-----:R-:W-:Y:S01]  /*2080*/  ULEA UR4, UR6, UR4, 0x18 ;  /* 0x0000000406047291 */ /* 0x001fe2000f8ec0ff */
[----:B-1----:R-:W-:Y:S02]  /*2090*/  SHF.R.U32.HI R2, RZ, 0x2, R7 ;  /* 0x00000002ff027819 */ /* 0x002fe40000011607 */
[----:B------:R-:W-:-:S05]  /*20a0*/  LOP3.LUT R7, R7, 0x3, RZ, 0xc0, !PT ;  /* 0x0000000307077812 */ /* 0x000fca00078ec0ff */
[----:B------:R-:W-:Y:S01]  /*20b0*/  IMAD R7, R2, 0x10, R7 ;  /* 0x0000001002077824 */ /* 0x000fe200078e0207 */
[----:B------:R-:W-:Y:S01]  /*20c0*/  LEA R2, R3, UR4, 0x1 ;  /* 0x0000000403027c11 */ /* 0x000fe2000f8e08ff */
[----:B------:R-:W-:Y:S05]  /*20d0*/  WARPSYNC.ALL ;  /* 0x0000000000007948 */ /* 0x000fea0003800000 */
[----:B------:R-:W-:-:S05]  /*20e0*/  IMAD.U32 R2, R7, 0x4, R2 ;  /* 0x0000000407027824 */ /* 0x000fca00078e0002 */
[----:B--2---:R0:W-:Y:S04]  /*20f0*/  STS [R2], R8 ;  /* 0x0000000802007388 */ /* 0x0041e80000000800 */
[----:B------:R0:W-:Y:S04]  /*2100*/  STS [R2+0x200], R9 ;  /* 0x0002000902007388 */ /* 0x0001e80000000800 */
[----:B------:R0:W-:Y:S04]  /*2110*/  STS [R2+0x10], R10 ;  /* 0x0000100a02007388 */ /* 0x0001e80000000800 */
[----:B------:R0:W-:Y:S02]  /*2120*/  STS [R2+0x210], R11 ;  /* 0x0002100b02007388 */ /* 0x0001e40000000800 */
.L_x_775:
[----:B------:R-:W-:Y:S05]  /*2130*/  WARPSYNC.ALL ;  /* 0x0000000000007948 */ /* 0x000fea0003800000 */
[----:B------:R-:W-:Y:S06]  /*2140*/  BAR.SYNC.DEFER_BLOCKING 0x0 ;  /* 0x0000000000007b1d */ /* 0x000fec0000010000 */
[----:B------:R-:W-:Y:S05]  /*2150*/  @P1 EXIT ;  /* 0x000000000000194d */ /* 0x000fea0003800000 */
[----:B------:R-:W1:Y:S01]  /*2160*/  LDCU UR4, c[0x0][0x364] ;  /* 0x00006c80ff0477ac */ /* 0x000e620008000800 */
[----:B------:R-:W-:Y:S01]  /*2170*/  BSSY.RECONVERGENT B0, `(.L_x_776) ;  /* 0x000005e000007945 */ /* 0x000fe20003800200 */
[----:B-1----:R-:W-:-:S06]  /*2180*/  UIMAD UR4, UR5, UR4, URZ ;  /* 0x00000004050472a4 */ /* 0x002fcc000f8e02ff */
[----:B0-----:R-:W-:Y:S01]  /*2190*/  VIADD R8, R5, UR4 ;  /* 0x0000000405087c36 */ /* 0x001fe20008000000 */
[----:B------:R-:W-:Y:S01]  /*21a0*/  ISETP.NE.U32.AND P2, PT, RZ, UR4, PT ;  /* 0x00000004ff007c0c */ /* 0x000fe2000bf45070 */
[----:B------:R-:W-:Y:S01]  /*21b0*/  IMAD R9, RZ, RZ, -UR4 ;  /* 0x80000004ff097e24 */ /* 0x000fe2000f8e02ff */
[----:B------:R-:W0:Y:S02]  /*21c0*/  I2F.U32.RP R6, UR4 ;  /* 0x0000000400067d06 */ /* 0x000e240008209000 */
[C---:B------:R-:W-:Y:S02]  /*21d0*/  ISETP.GE.U32.AND P0, PT, R8.reuse, 0x200, PT ;  /* 0x000002000800780c */ /* 0x040fe40003f06070 */
[----:B------:R-:W-:Y:S02]  /*21e0*/  VIMNMX.U32 R4, PT, PT, R8, 0x200, !PT ;  /* 0x0000020008047848 */ /* 0x000fe40007fe0000 */
[----:B------:R-:W-:-:S04]  /*21f0*/  SEL R7, RZ, 0x1, P0 ;  /* 0x00000001ff077807 */ /* 0x000fc80000000000 */
[----:B------:R-:W-:Y:S01]  /*2200*/  IADD3 R4, PT, PT, R4, -R8, -R7 ;  /* 0x8000000804047210 */ /* 0x000fe20007ffe807 */
[----:B0-----:R-:W0:Y:S02]  /*2210*/  MUFU.RCP R6, R6 ;  /* 0x0000000600067308 */ /* 0x001e240000001000 */
[----:B0-----:R-:W-:-:S06]  /*2220*/  IADD3 R2, PT, PT, R6, 0xffffffe, RZ ;  /* 0x0ffffffe06027810 */ /* 0x001fcc0007ffe0ff */
[----:B------:R0:W1:Y:S02]  /*2230*/  F2I.FTZ.U32.TRUNC.NTZ R3, R2 ;  /* 0x0000000200037305 */ /* 0x000064000021f000 */
[----:B0-----:R-:W-:Y:S01]  /*2240*/  MOV R2, RZ ;  /* 0x000000ff00027202 */ /* 0x001fe20000000f00 */
[----:B-1----:R-:W-:-:S04]  /*2250*/  IMAD R9, R9, R3, RZ ;  /* 0x0000000309097224 */ /* 0x002fc800078e02ff */
[----:B------:R-:W-:-:S06]  /*2260*/  IMAD.HI.U32 R3, R3, R9, R2 ;  /* 0x0000000903037227 */ /* 0x000fcc00078e0002 */
[----:B------:R-:W-:-:S04]  /*2270*/  IMAD.HI.U32 R2, R3, R4, RZ ;  /* 0x0000000403027227 */ /* 0x000fc800078e00ff */
[----:B------:R-:W-:-:S04]  /*2280*/  IMAD.MOV R3, RZ, RZ, -R2 ;  /* 0x000000ffff037224 */ /* 0x000fc800078e0a02 */
[----:B------:R-:W-:-:S05]  /*2290*/  IMAD R4, R3, UR4, R4 ;  /* 0x0000000403047c24 */ /* 0x000fca000f8e0204 */
[----:B------:R-:W-:-:S13]  /*22a0*/  ISETP.GE.U32.AND P0, PT, R4, UR4, PT ;  /* 0x0000000404007c0c */ /* 0x000fda000bf06070 */
[----:B------:R-:W-:Y:S01]  /*22b0*/  @P0 VIADD R4, R4, -UR4 ;  /* 0x8000000404040c36 */ /* 0x000fe20008000000 */
[----:B------:R-:W-:-:S04]  /*22c0*/  @P0 IADD3 R2, PT, PT, R2, 0x1, RZ ;  /* 0x0000000102020810 */ /* 0x000fc80007ffe0ff */
[----:B------:R-:W-:-:S13]  /*22d0*/  ISETP.GE.U32.AND P1, PT, R4, UR4, PT ;  /* 0x0000000404007c0c */ /* 0x000fda000bf26070 */
[----:B------:R-:W-:Y:S01]  /*22e0*/  @P1 VIADD R2, R2, 0x1 ;  /* 0x0000000102021836 */ /* 0x000fe20000000000 */
[----:B------:R-:W-:-:S05]  /*22f0*/  @!P2 LOP3.LUT R2, RZ, UR4, RZ, 0x33, !PT ;  /* 0x00000004ff02ac12 */ /* 0x000fca000f8e33ff */
[----:B------:R-:W-:-:S05]  /*2300*/  IMAD.IADD R2, R7, 0x1, R2 ;  /* 0x0000000107027824 */ /* 0x000fca00078e0202 */
[C---:B------:R-:W-:Y:S02]  /*2310*/  LOP3.LUT R3, R2.reuse, 0x1, RZ, 0xc0, !PT ;  /* 0x0000000102037812 */ /* 0x040fe400078ec0ff */
[----:B------:R-:W-:Y:S02]  /*2320*/  ISETP.NE.AND P1, PT, R2, RZ, PT ;  /* 0x000000ff0200720c */ /* 0x000fe40003f25270 */
[----:B------:R-:W-:-:S13]  /*2330*/  ISETP.NE.U32.AND P0, PT, R3, 0x1, PT ;  /* 0x000000010300780c */ /* 0x000fda0003f05070 */
[----:B------:R-:W-:Y:S05]  /*2340*/  @!P0 BRA `(.L_x_777) ;  /* 0x0000000400008947 */ /* 0x000fea0003800000 */
[----:B------:R-:W-:Y:S02]  /*2350*/  SHF.L.U32 R2, R5, 0x2, RZ ;  /* 0x0000000205027819 */ /* 0x000fe400000006ff */
[----:B------:R-:W-:Y:S01]  /*2360*/  SHF.R.U32.HI R16, RZ, 0x3, R5 ;  /* 0x00000003ff107819 */ /* 0x000fe20000011605 */
[----:B------:R-:W-:Y:S01]  /*2370*/  IMAD.MOV.U32 R5, RZ, RZ, R8 ;  /* 0x000000ffff057224 */ /* 0x000fe200078e0008 */
[----:B------:R-:W-:Y:S02]  /*2380*/  LOP3.LUT R7, R2, 0x1c, RZ, 0xc0, !PT ;  /* 0x0000001c02077812 */ /* 0x000fe400078ec0ff */
[----:B------:R-:W-:-:S03]  /*2390*/  IADD3 R4, PT, PT, R16, UR7, RZ ;  /* 0x0000000710047c10 */ /* 0x000fc6000fffe0ff */
[----:B------:R-:W-:-:S04]  /*23a0*/  IMAD R9, R0, 0x20, R7 ;  /* 0x0000002000097824 */ /* 0x000fc800078e0207 */
[----:B------:R-:W-:-:S05]  /*23b0*/  VIADD R2, R9, 0x3 ;  /* 0x0000000309027836 */ /* 0x000fca0000000000 */
[----:B------:R-:W-:-:S04]  /*23c0*/  ISETP.GE.AND P0, PT, R2, UR9, PT ;  /* 0x0000000902007c0c */ /* 0x000fc8000bf06270 */
[----:B------:R-:W-:-:S13]  /*23d0*/  ISETP.GE.OR P0, PT, R4, UR8, P0 ;  /* 0x0000000804007c0c */ /* 0x000fda0008706670 */
[----:B------:R-:W-:Y:S05]  /*23e0*/  @P0 BRA `(.L_x_777) ;  /* 0x0000000000d80947 */ /* 0x000fea0003800000 */
[----:B------:R-:W0:Y:S01]  /*23f0*/  LDC.64 R12, c[0x0][0x390] ;  /* 0x0000e400ff0c7b82 */ /* 0x000e220000000a00 */
[----:B------:R-:W-:-:S07]  /*2400*/  IMAD R4, R4, UR9, R9 ;  /* 0x0000000904047c24 */ /* 0x000fce000f8e0209 */
[----:B------:R-:W1:Y:S01]  /*2410*/  LDC.64 R2, c[0x0][0x3a0] ;  /* 0x0000e800ff027b82 */ /* 0x000e620000000a00 */
[----:B0-----:R-:W-:-:S06]  /*2420*/  IMAD.WIDE.U32 R12, R9, 0x4, R12 ;  /* 0x00000004090c7825 */ /* 0x001fcc00078e000c */
[----:B------:R-:W2:Y:S01]  /*2430*/  LDG.E.128 R12, desc[UR12][R12.64] ;  /* 0x0000000c0c0c7981 */ /* 0x000ea2000c1e1d00 */
[----:B-1----:R-:W-:-:S05]  /*2440*/  IMAD.WIDE R2, R4, 0x4, R2 ;  /* 0x0000000404027825 */ /* 0x002fca00078e0202 */
[----:B------:R-:W3:Y:S01]  /*2450*/  LDG.E.128 R8, desc[UR12][R2.64] ;  /* 0x0000000c02087981 */ /* 0x000ee2000c1e1d00 */
[----:B------:R-:W0:Y:S01]  /*2460*/  S2UR UR6, SR_CgaCtaId ;  /* 0x00000000000679c3 */ /* 0x000e220000008800 */
[----:B------:R-:W-:Y:S02]  /*2470*/  UMOV UR5, 0x400 ;  /* 0x0000040000057882 */ /* 0x000fe40000000000 */
[----:B------:R-:W-:Y:S01]  /*2480*/  UIADD3 UR5, UPT, UPT, UR5, 0x1800, URZ ;  /* 0x0000180005057890 */ /* 0x000fe2000fffe0ff */
[----:B------:R-:W-:-:S03]  /*2490*/  IMAD R16, R16, 0x20, R7 ;  /* 0x0000002010107824 */ /* 0x000fc600078e0207 */
[----:B0-----:R-:W-:-:S06]  /*24a0*/  ULEA UR5, UR6, UR5, 0x18 ;  /* 0x0000000506057291 */ /* 0x001fcc000f8ec0ff */
[----:B------:R-:W-:-:S06]  /*24b0*/  LEA R16, R16, UR5, 0x1 ;  /* 0x0000000510107c11 */ /* 0x000fcc000f8e08ff */
[----:B------:R-:W0:Y:S02]  /*24c0*/  LDS.64 R16, [R16] ;  /* 0x0000000010107984 */ /* 0x000e240000000a00 */
[----:B0-----:R-:W-:-:S05]  /*24d0*/  HADD2.F32 R7, -RZ, R16.H0_H0 ;  /* 0x20000010ff077230 */ /* 0x001fca0000004100 */
[----:B--2---:R-:W-:-:S04]  /*24e0*/  FADD R7, R12, R7 ;  /* 0x000000070c077221 */ /* 0x004fc80000000000 */
[----:B---3--:R-:W-:Y:S01]  /*24f0*/  FADD R18, R8, R7 ;  /* 0x0000000708127221 */ /* 0x008fe20000000000 */
[----:B------:R-:W-:-:S04]  /*2500*/  HADD2.F32 R8, -RZ, R16.H1_H1 ;  /* 0x30000010ff087230 */ /* 0x000fc80000004100 */
[----:B------:R-:W-:-:S04]  /*2510*/  FSET.BF.GE.AND R12, R18, 1, PT ;  /* 0x3f800000120c780a */ /* 0x000fc80003806000 */
[----:B------:R-:W0:Y:S01]  /*2520*/  F2F.F64.F32 R6, R12 ;  /* 0x0000000c00067310 */ /* 0x000e220000201800 */
[----:B------:R-:W-:Y:S01]  /*2530*/  FADD R8, R13, R8 ;  /* 0x000000080d087221 */ /* 0x000fe20000000000 */
[----:B------:R-:W-:-:S06]  /*2540*/  HADD2.F32 R13, -RZ, R17.H0_H0 ;  /* 0x20000011ff0d7230 */ /* 0x000fcc0000004100 */
[----:B------:R-:W1:Y:S01]  /*2550*/  F2F.F64.F32 R18, R18 ;  /* 0x0000001200127310 */ /* 0x000e620000201800 */
[----:B------:R-:W-:Y:S01]  /*2560*/  FADD R13, R14, R13 ;  /* 0x0000000d0e0d7221 */ /* 0x000fe20000000000 */
[----:B------:R-:W-:-:S03]  /*2570*/  FADD R22, R9, R8 ;  /* 0x0000000809167221 */ /* 0x000fc60000000000 */
[----:B------:R-:W-:Y:S01]  /*2580*/  FADD R24, R10, R13 ;  /* 0x0000000d0a187221 */ /* 0x000fe20000000000 */
[----:B------:R-:W-:Y:S01]  /*2590*/  HADD2.F32 R10, -RZ, R17.H1_H1 ;  /* 0x30000011ff0a7230 */ /* 0x000fe20000004100 */
[----:B0-----:R-:W-:Y:S01]  /*25a0*/  DADD R20, -R6, 1 ;  /* 0x3ff0000006147429 */ /* 0x001fe20000000100 */
[----:B------:R-:W-:Y:S02]  /*25b0*/  FSET.BF.GE.AND R13, R22, 1, PT ;  /* 0x3f800000160d780a */ /* 0x000fe40003806000 */
[----:B------:R-:W-:Y:S01]  /*25c0*/  FSET.BF.GE.AND R14, R24, 1, PT ;  /* 0x3f800000180e780a */ /* 0x000fe20003806000 */
[----:B------:R-:W-:-:S04]  /*25d0*/  FADD R10, R15, R10 ;  /* 0x0000000a0f0a7221 */ /* 0x000fc80000000000 */
[----:B-1----:R-:W-:Y:S01]  /*25e0*/  DMUL R8, R20, R18 ;  /* 0x0000001214087228 */ /* 0x002fe20000000000 */
[----:B------:R-:W-:Y:S01]  /*25f0*/  FADD R25, R11, R10 ;  /* 0x0000000a0b197221 */ /* 0x000fe20000000000 */
[----:B------:R-:W-:Y:S08]  /*2600*/  F2F.F64.F32 R18, R13 ;  /* 0x0000000d00127310 */ /* 0x000ff00000201800 */
[----:B------:R-:W0:Y:S01]  /*2610*/  F2F.F64.F32 R20, R14 ;  /* 0x0000000e00147310 */ /* 0x000e220000201800 */
[----:B------:R-:W-:-:S07]  /*2620*/  FSET.BF.GE.AND R15, R25, 1, PT ;  /* 0x3f800000190f780a */ /* 0x000fce0003806000 */
[----:B------:R-:W1:Y:S08]  /*2630*/  F2F.F64.F32 R16, R24 ;  /* 0x0000001800107310 */ /* 0x000e700000201800 */
[----:B------:R2:W3:Y:S01]  /*2640*/  F2F.F64.F32 R6, R22 ;  /* 0x0000001600067310 */ /* 0x0004e20000201800 */
[----:B0-----:R-:W-:-:S07]  /*2650*/  DADD R20, -R20, 1 ;  /* 0x3ff0000014147429 */ /* 0x001fce0000000100 */
[----:B------:R-:W0:Y:S01]  /*2660*/  F2F.F64.F32 R10, R15 ;  /* 0x0000000f000a7310 */ /* 0x000e220000201800 */
[----:B--2---:R-:W-:-:S07]  /*2670*/  DADD R22, -R18, 1 ;  /* 0x3ff0000012167429 */ /* 0x004fce0000000100 */
[----:B------:R-:W2:Y:S01]  /*2680*/  F2F.F64.F32 R18, R25 ;  /* 0x0000001900127310 */ /* 0x000ea20000201800 */
[----:B-1----:R-:W-:Y:S02]  /*2690*/  DMUL R16, R20, R16 ;  /* 0x0000001014107228 */ /* 0x002fe40000000000 */
[----:B---3--:R-:W-:Y:S01]  /*26a0*/  DMUL R6, R22, R6 ;  /* 0x0000000616067228 */ /* 0x008fe20000000000 */
[----:B------:R-:W1:Y:S01]  /*26b0*/  LDC.64 R22, c[0x0][0x398] ;  /* 0x0000e600ff167b82 */ /* 0x000e620000000a00 */
[----:B0-----:R-:W-:-:S03]  /*26c0*/  DADD R20, -R10, 1 ;  /* 0x3ff000000a147429 */ /* 0x001fc60000000100 */
[----:B------:R-:W-:Y:S05]  /*26d0*/  F2F.F32.F64 R8, R8 ;  /* 0x0000000800087310 */ /* 0x000fea0000301000 */
[----:B--2---:R-:W-:-:S03]  /*26e0*/  DMUL R18, R20, R18 ;  /* 0x0000001214127228 */ /* 0x004fc60000000000 */
[----:B------:R-:W-:Y:S08]  /*26f0*/  F2F.F32.F64 R9, R6 ;  /* 0x0000000600097310 */ /* 0x000ff00000301000 */
[----:B------:R-:W-:Y:S08]  /*2700*/  F2F.F32.F64 R10, R16 ;  /* 0x00000010000a7310 */ /* 0x000ff00000301000 */
[----:B------:R-:W0:Y:S01]  /*2710*/  F2F.F32.F64 R11, R18 ;  /* 0x00000012000b7310 */ /* 0x000e220000301000 */
[----:B-1----:R-:W-:Y:S01]  /*2720*/  IMAD.WIDE R20, R4, 0x4, R22 ;  /* 0x0000000404147825 */ /* 0x002fe200078e0216 */
[----:B0-----:R0:W-:Y:S04]  /*2730*/  STG.E.128 desc[UR12][R2.64], R8 ;  /* 0x0000000802007986 */ /* 0x0011e8000c101d0c */
[----:B------:R0:W-:Y:S02]  /*2740*/  STG.E.128 desc[UR12][R20.64], R12 ;  /* 0x0000000c14007986 */ /* 0x0001e4000c101d0c */
.L_x_777:
[----:B------:R-:W-:Y:S05]  /*2750*/  BSYNC.RECONVERGENT B0 ;  /* 0x0000000000007941 */ /* 0x000fea0003800200 */
.L_x_776:
[----:B------:R-:W-:Y:S05]  /*2760*/  @!P1 EXIT ;  /* 0x000000000000994d */ /* 0x000fea0003800000 */
[C---:B0-----:R-:W-:Y:S01]  /*2770*/  IADD3 R2, PT, PT, R5.reuse, UR4, RZ ;  /* 0x0000000405027c10 */ /* 0x041fe2000fffe0ff */
[----:B------:R-:W-:-:S04]  /*2780*/  IMAD.SHL.U32 R3, R5, 0x4, RZ ;  /* 0x0000000405037824 */ /* 0x000fc800078e00ff */
[----:B------:R-:W-:-:S07]  /*2790*/  IMAD.SHL.U32 R4, R2, 0x4, RZ ;  /* 0x0000000402047824 */ /* 0x000fce00078e00ff */
.L_x_782:
[----:B------:R-:W0:Y:S01]  /*27a0*/  LDC.64 R6, c[0x0][0x3a8] ;  /* 0x0000ea00ff067b82 */ /* 0x000e220000000a00 */
[----:B------:R-:W-:Y:S01]  /*27b0*/  LOP3.LUT R18, R3, 0x1c, RZ, 0xc0, !PT ;  /* 0x0000001c03127812 */ /* 0x000fe200078ec0ff */
[----:B------:R-:W-:Y:S01]  /*27c0*/  BSSY.RECONVERGENT B0, `(.L_x_778) ;  /* 0x000003e000007945 */ /* 0x000fe20003800200 */
[----:B------:R-:W-:Y:S02]  /*27d0*/  SHF.R.U32.HI R19, RZ, 0x3, R5 ;  /* 0x00000003ff137819 */ /* 0x000fe40000011605 */
[----:B------:R-:W-:-:S03]  /*27e0*/  LEA R11, R0, R18, 0x5 ;  /* 0x00000012000b7211 */ /* 0x000fc600078e28ff */
[----:B------:R-:W-:Y:S02]  /*27f0*/  VIADD R20, R19, UR7 ;  /* 0x0000000713147c36 */ /* 0x000fe40008000000 */
[----:B------:R-:W-:-:S05]  /*2800*/  VIADD R8, R11, 0x3 ;  /* 0x000000030b087836 */ /* 0x000fca0000000000 */
[----:B0-----:R-:W-:-:S04]  /*2810*/  ISETP.GE.AND P0, PT, R8, R7, PT ;  /* 0x000000070800720c */ /* 0x001fc80003f06270 */
[----:B------:R-:W-:-:S13]  /*2820*/  ISETP.GE.OR P0, PT, R20, R6, P0 ;  /* 0x000000061400720c */ /* 0x000fda0000706670 */
[----:B------:R-:W-:Y:S05]  /*2830*/  @P0 BRA `(.L_x_779) ;  /* 0x0000000000d80947 */ /* 0x000fea0003800000 */
[----:B------:R-:W0:Y:S01]  /*2840*/  LDC.64 R8, c[0x0][0x390] ;  /* 0x0000e400ff087b82 */ /* 0x000e220000000a00 */
[----:B------:R-:W-:-:S07]  /*2850*/  IMAD R20, R20, R7, R11 ;  /* 0x0000000714147224 */ /* 0x000fce00078e020b */
        /* <DEDUP_REMOVED lines=8> */
[----:B------:R-:W-:-:S03]  /*28e0*/  LEA R19, R19, R18, 0x5 ;  /* 0x0000001213137211 */ /* 0x000fc600078e28ff */
[----:B0-----:R-:W-:-:S06]  /*28f0*/  ULEA UR5, UR6, UR5, 0x18 ;  /* 0x0000000506057291 */ /* 0x001fcc000f8ec0ff */
[----:B------:R-:W-:-:S06]  /*2900*/  LEA R19, R19, UR5, 0x1 ;  /* 0x0000000513137c11 */ /* 0x000fcc000f8e08ff */
[----:B------:R-:W0:Y:S02]  /*2910*/  LDS.64 R18, [R19] ;  /* 0x0000000013127984 */ /* 0x000e240000000a00 */
[--C-:B0-----:R-:W-:Y:S02]  /*2920*/  HADD2.F32 R21, -RZ, R18.reuse.H0_H0 ;  /* 0x20000012ff157230 */ /* 0x101fe40000004100 */
[----:B------:R-:W-:Y:S02]  /*2930*/  HADD2.F32 R18, -RZ, R18.H1_H1 ;  /* 0x30000012ff127230 */ /* 0x000fe40000004100 */
[----:B------:R-:W-:Y:S02]  /*2940*/  HADD2.F32 R27, -RZ, R19.H0_H0 ;  /* 0x20000013ff1b7230 */ /* 0x000fe40000004100 */
[----:B--2---:R-:W-:-:S04]  /*2950*/  FADD R21, R8, R21 ;  /* 0x0000001508157221 */ /* 0x004fc80000000000 */
[----:B---3--:R-:W-:-:S05]  /*2960*/  FADD R21, R12, R21 ;  /* 0x000000150c157221 */ /* 0x008fca0000000000 */
[----:B------:R-:W-:-:S04]  /*2970*/  FSET.BF.GE.AND R8, R21, 1, PT ;  /* 0x3f8000001508780a */ /* 0x000fc80003806000 */
[----:B------:R-:W0:Y:S01]  /*2980*/  F2F.F64.F32 R22, R8 ;  /* 0x0000000800167310 */ /* 0x000e220000201800 */
[----:B------:R-:W-:-:S04]  /*2990*/  FADD R18, R9, R18 ;  /* 0x0000001209127221 */ /* 0x000fc80000000000 */
[----:B------:R-:W-:-:S03]  /*29a0*/  FADD R18, R13, R18 ;  /* 0x000000120d127221 */ /* 0x000fc60000000000 */
[----:B------:R-:W1:Y:S02]  /*29b0*/  F2F.F64.F32 R24, R21 ;  /* 0x0000001500187310 */ /* 0x000e640000201800 */
[----:B------:R-:W-:Y:S01]  /*29c0*/  FSET.BF.GE.AND R9, R18, 1, PT ;  /* 0x3f8000001209780a */ /* 0x000fe20003806000 */
[----:B0-----:R-:W-:-:S05]  /*29d0*/  DADD R12, -R22, 1 ;  /* 0x3ff00000160c7429 */ /* 0x001fca0000000100 */
[----:B------:R-:W0:Y:S03]  /*29e0*/  F2F.F64.F32 R22, R9 ;  /* 0x0000000900167310 */ /* 0x000e260000201800 */
[----:B-1----:R-:W-:Y:S01]  /*29f0*/  DMUL R12, R12, R24 ;  /* 0x000000180c0c7228 */ /* 0x002fe20000000000 */
[----:B------:R-:W-:-:S04]  /*2a00*/  HADD2.F32 R24, -RZ, R19.H1_H1 ;  /* 0x30000013ff187230 */ /* 0x000fc80000004100 */
[----:B------:R-:W1:Y:S01]  /*2a10*/  F2F.F64.F32 R18, R18 ;  /* 0x0000001200127310 */ /* 0x000e620000201800 */
[----:B------:R-:W-:Y:S01]  /*2a20*/  FADD R27, R10, R27 ;  /* 0x0000001b0a1b7221 */ /* 0x000fe20000000000 */
[----:B------:R-:W-:Y:S01]  /*2a30*/  FADD R26, R11, R24 ;  /* 0x000000180b1a7221 */ /* 0x000fe20000000000 */
[----:B0-----:R-:W-:Y:S02]  /*2a40*/  DADD R22, -R22, 1 ;  /* 0x3ff0000016167429 */ /* 0x001fe40000000100 */
[----:B------:R-:W-:Y:S01]  /*2a50*/  FADD R14, R14, R27 ;  /* 0x0000001b0e0e7221 */ /* 0x000fe20000000000 */
[----:B------:R-:W-:-:S04]  /*2a60*/  FADD R21, R15, R26 ;  /* 0x0000001a0f157221 */ /* 0x000fc80000000000 */
[----:B------:R-:W-:Y:S02]  /*2a70*/  FSET.BF.GE.AND R10, R14, 1, PT ;  /* 0x3f8000000e0a780a */ /* 0x000fe40003806000 */
[----:B------:R-:W-:Y:S01]  /*2a80*/  FSET.BF.GE.AND R11, R21, 1, PT ;  /* 0x3f800000150b780a */ /* 0x000fe20003806000 */
[----:B-1----:R-:W-:Y:S01]  /*2a90*/  DMUL R26, R22, R18 ;  /* 0x00000012161a7228 */ /* 0x002fe20000000000 */
[----:B------:R-:W0:Y:S08]  /*2aa0*/  F2F.F64.F32 R24, R10 ;  /* 0x0000000a00187310 */ /* 0x000e300000201800 */
[----:B------:R-:W1:Y:S08]  /*2ab0*/  F2F.F64.F32 R22, R11 ;  /* 0x0000000b00167310 */ /* 0x000e700000201800 */
[----:B------:R-:W2:Y:S01]  /*2ac0*/  F2F.F64.F32 R14, R14 ;  /* 0x0000000e000e7310 */ /* 0x000ea20000201800 */
[----:B0-----:R-:W-:-:S07]  /*2ad0*/  DADD R24, -R24, 1 ;  /* 0x3ff0000018187429 */ /* 0x001fce0000000100 */
[----:B------:R-:W0:Y:S01]  /*2ae0*/  F2F.F64.F32 R18, R21 ;  /* 0x0000001500127310 */ /* 0x000e220000201800 */
[----:B-1----:R-:W-:Y:S01]  /*2af0*/  DADD R28, -R22, 1 ;  /* 0x3ff00000161c7429 */ /* 0x002fe20000000100 */
[----:B------:R-:W1:Y:S01]  /*2b00*/  LDC.64 R22, c[0x0][0x398] ;  /* 0x0000e600ff167b82 */ /* 0x000e620000000a00 */
[----:B--2---:R-:W-:-:S05]  /*2b10*/  DMUL R24, R24, R14 ;  /* 0x0000000e18187228 */ /* 0x004fca0000000000 */
[----:B------:R-:W-:Y:S01]  /*2b20*/  F2F.F32.F64 R12, R12 ;  /* 0x0000000c000c7310 */ /* 0x000fe20000301000 */
[----:B0-----:R-:W-:-:S07]  /*2b30*/  DMUL R18, R28, R18 ;  /* 0x000000121c127228 */ /* 0x001fce0000000000 */
[----:B------:R-:W-:Y:S08]  /*2b40*/  F2F.F32.F64 R13, R26 ;  /* 0x0000001a000d7310 */ /* 0x000ff00000301000 */
[----:B------:R-:W-:Y:S08]  /*2b50*/  F2F.F32.F64 R14, R24 ;  /* 0x00000018000e7310 */ /* 0x000ff00000301000 */
[----:B------:R-:W0:Y:S01]  /*2b60*/  F2F.F32.F64 R15, R18 ;  /* 0x00000012000f7310 */ /* 0x000e220000301000 */
[----:B-1----:R-:W-:Y:S01]  /*2b70*/  IMAD.WIDE R22, R20, 0x4, R22 ;  /* 0x0000000414167825 */ /* 0x002fe200078e0216 */
[----:B0-----:R0:W-:Y:S04]  /*2b80*/  STG.E.128 desc[UR12][R16.64], R12 ;  /* 0x0000000c10007986 */ /* 0x0011e8000c101d0c */
[----:B------:R0:W-:Y:S02]  /*2b90*/  STG.E.128 desc[UR12][R22.64], R8 ;  /* 0x0000000816007986 */ /* 0x0001e4000c101d0c */
.L_x_779:
[----:B------:R-:W-:Y:S05]  /*2ba0*/  BSYNC.RECONVERGENT B0 ;  /* 0x0000000000007941 */ /* 0x000fea0003800200 */
.L_x_778:
[----:B0-----:R-:W-:Y:S01]  /*2bb0*/  LOP3.LUT R17, R4, 0x1c, RZ, 0xc0, !PT ;  /* 0x0000001c04117812 */ /* 0x001fe200078ec0ff */
[----:B------:R-:W-:Y:S01]  /*2bc0*/  BSSY.RECONVERGENT B0, `(.L_x_780) ;  /* 0x000003e000007945 */ /* 0x000fe20003800200 */
[----:B------:R-:W-:-:S03]  /*2bd0*/  SHF.R.U32.HI R18, RZ, 0x3, R2 ;  /* 0x00000003ff127819 */ /* 0x000fc60000011602 */
[----:B------:R-:W-:Y:S01]  /*2be0*/  IMAD R13, R0, 0x20, R17 ;  /* 0x00000020000d7824 */ /* 0x000fe200078e0211 */
[----:B------:R-:W-:-:S03]  /*2bf0*/  IADD3 R16, PT, PT, R18, UR7, RZ ;  /* 0x0000000712107c10 */ /* 0x000fc6000fffe0ff */
[----:B------:R-:W-:-:S05]  /*2c00*/  VIADD R8, R13, 0x3 ;  /* 0x000000030d087836 */ /* 0x000fca0000000000 */
[----:B------:R-:W-:-:S04]  /*2c10*/  ISETP.GE.AND P0, PT, R8, R7, PT ;  /* 0x000000070800720c */ /* 0x000fc80003f06270 */
[----:B------:R-:W-:-:S13]  /*2c20*/  ISETP.GE.OR P0, PT, R16, R6, P0 ;  /* 0x000000061000720c */ /* 0x000fda0000706670 */
[----:B------:R-:W-:Y:S05]  /*2c30*/  @P0 BRA `(.L_x_781) ;  /* 0x0000000000d80947 */ /* 0x000fea0003800000 */
[----:B------:R-:W0:Y:S01]  /*2c40*/  LDC.64 R8, c[0x0][0x390] ;  /* 0x0000e400ff087b82 */ /* 0x000e220000000a00 */
[----:B------:R-:W-:-:S07]  /*2c50*/  IMAD R16, R16, R7, R13 ;  /* 0x0000000710107224 */ /* 0x000fce00078e020d */
[----:B------:R-:W1:Y:S01]  /*2c60*/  LDC.64 R10, c[0x0][0x3a0] ;  /* 0x0000e800ff0a7b82 */ /* 0x000e620000000a00 */
[----:B0-----:R-:W-:-:S04]  /*2c70*/  IMAD.WIDE.U32 R8, R13, 0x4, R8 ;  /* 0x000000040d087825 */ /* 0x001fc800078e0008 */
[----:B-1----:R-:W-:Y:S02]  /*2c80*/  IMAD.WIDE R6, R16, 0x4, R10 ;  /* 0x0000000410067825 */ /* 0x002fe400078e020a */
[----:B------:R-:W2:Y:S04]  /*2c90*/  LDG.E.128 R8, desc[UR12][R8.64] ;  /* 0x0000000c08087981 */ /* 0x000ea8000c1e1d00 */
[----:B------:R-:W3:Y:S01]  /*2ca0*/  LDG.E.128 R12, desc[UR12][R6.64] ;  /* 0x0000000c060c7981 */ /* 0x000ee2000c1e1d00 */
[----:B------:R-:W0:Y:S01]  /*2cb0*/  S2UR UR6, SR_CgaCtaId ;  /* 0x00000000000679c3 */ /* 0x000e220000008800 */
[----:B------:R-:W-:Y:S01]  /*2cc0*/  UMOV UR5, 0x400 ;  /* 0x0000040000057882 */ /* 0x000fe20000000000 */
[----:B------:R-:W-:Y:S01]  /*2cd0*/  IMAD R18, R18, 0x20, R17 ;  /* 0x0000002012127824 */ /* 0x000fe200078e0211 */
[----:B------:R-:W-:-:S04]  /*2ce0*/  UIADD3 UR5, UPT, UPT, UR5, 0x1800, URZ ;  /* 0x0000180005057890 */ /* 0x000fc8000fffe0ff */
[----:B0-----:R-:W-:-:S06]  /*2cf0*/  ULEA UR5, UR6, UR5, 0x18 ;  /* 0x0000000506057291 */ /* 0x001fcc000f8ec0ff */
[----:B------:R-:W-:-:S06]  /*2d00*/  LEA R18, R18, UR5, 0x1 ;  /* 0x0000000512127c11 */ /* 0x000fcc000f8e08ff */
[----:B------:R-:W0:Y:S02]  /*2d10*/  LDS.64 R18, [R18] ;  /* 0x0000000012127984 */ /* 0x000e240000000a00 */
[----:B0-----:R-:W-:-:S05]  /*2d20*/  HADD2.F32 R17, -RZ, R18.H0_H0 ;  /* 0x20000012ff117230 */ /* 0x001fca0000004100 */
[----:B--2---:R-:W-:-:S04]  /*2d30*/  FADD R17, R8, R17 ;  /* 0x0000001108117221 */ /* 0x004fc80000000000 */
[----:B---3--:R-:W-:Y:S01]  /*2d40*/  FADD R17, R12, R17 ;  /* 0x000000110c117221 */ /* 0x008fe20000000000 */
[----:B------:R-:W-:-:S03]  /*2d50*/  HADD2.F32 R12, -RZ, R18.H1_H1 ;  /* 0x30000012ff0c7230 */ /* 0x000fc60000004100 */
[----:B------:R-:W-:Y:S01]  /*2d60*/  F2F.F64.F32 R22, R17 ;  /* 0x0000001100167310 */ /* 0x000fe20000201800 */
[----:B------:R-:W-:Y:S01]  /*2d70*/  FSET.BF.GE.AND R8, R17, 1, PT ;  /* 0x3f8000001108780a */ /* 0x000fe20003806000 */
[----:B------:R-:W-:Y:S01]  /*2d80*/  FADD R12, R9, R12 ;  /* 0x0000000c090c7221 */ /* 0x000fe20000000000 */
[----:B------:R-:W-:-:S03]  /*2d90*/  HADD2.F32 R9, -RZ, R19.H0_H0 ;  /* 0x20000013ff097230 */ /* 0x000fc60000004100 */
[----:B------:R-:W-:Y:S02]  /*2da0*/  FADD R26, R13, R12 ;  /* 0x0000000c0d1a7221 */ /* 0x000fe40000000000 */
[----:B------:R-:W0:Y:S01]  /*2db0*/  F2F.F64.F32 R24, R8 ;  /* 0x0000000800187310 */ /* 0x000e220000201800 */
[----:B------:R-:W-:-:S04]  /*2dc0*/  FADD R9, R10, R9 ;  /* 0x000000090a097221 */ /* 0x000fc80000000000 */
[----:B------:R-:W-:Y:S01]  /*2dd0*/  FADD R28, R14, R9 ;  /* 0x000000090e1c7221 */ /* 0x000fe20000000000 */
[----:B------:R-:W-:Y:S01]  /*2de0*/  HADD2.F32 R14, -RZ, R19.H1_H1 ;  /* 0x30000013ff0e7230 */ /* 0x000fe20000004100 */
[----:B------:R-:W-:Y:S01]  /*2df0*/  FSET.BF.GE.AND R9, R26, 1, PT ;  /* 0x3f8000001a09780a */ /* 0x000fe20003806000 */
[----:B------:R-:W-:Y:S02]  /*2e00*/  F2F.F64.F32 R20, R26 ;  /* 0x0000001a00147310 */ /* 0x000fe40000201800 */
[----:B------:R-:W-:Y:S01]  /*2e10*/  FSET.BF.GE.AND R10, R28, 1, PT ;  /* 0x3f8000001c0a780a */ /* 0x000fe20003806000 */
[----:B------:R-:W-:Y:S01]  /*2e20*/  FADD R14, R11, R14 ;  /* 0x0000000e0b0e7221 */ /* 0x000fe20000000000 */
[----:B0-----:R-:W-:-:S04]  /*2e30*/  DADD R24, -R24, 1 ;  /* 0x3ff0000018187429 */ /* 0x001fc80000000100 */
[----:B------:R-:W0:Y:S01]  /*2e40*/  F2F.F64.F32 R18, R9 ;  /* 0x0000000900127310 */ /* 0x000e220000201800 */
[----:B------:R-:W-:-:S05]  /*2e50*/  FADD R17, R15, R14 ;  /* 0x0000000e0f117221 */ /* 0x000fca0000000000 */
[----:B------:R-:W-:Y:S01]  /*2e60*/  FSET.BF.GE.AND R11, R17, 1, PT ;  /* 0x3f800000110b780a */ /* 0x000fe20003806000 */
[----:B------:R-:W-:Y:S01]  /*2e70*/  DMUL R12, R24, R22 ;  /* 0x00000016180c7228 */ /* 0x000fe20000000000 */
[----:B------:R-:W1:Y:S01]  /*2e80*/  F2F.F64.F32 R22, R10 ;  /* 0x0000000a00167310 */ /* 0x000e620000201800 */
[----:B0-----:R-:W-:-:S07]  /*2e90*/  DADD R26, -R18, 1 ;  /* 0x3ff00000121a7429 */ /* 0x001fce0000000100 */
[----:B------:R-:W0:Y:S01]  /*2ea0*/  F2F.F64.F32 R24, R28 ;  /* 0x0000001c00187310 */ /* 0x000e220000201800 */
[----:B------:R-:W-:-:S07]  /*2eb0*/  DMUL R20, R26, R20 ;  /* 0x000000141a147228 */ /* 0x000fce0000000000 */
[----:B------:R-:W2:Y:S01]  /*2ec0*/  F2F.F64.F32 R14, R11 ;  /* 0x0000000b000e7310 */ /* 0x000ea20000201800 */
[----:B-1----:R-:W-:-:S07]  /*2ed0*/  DADD R22, -R22, 1 ;  /* 0x3ff0000016167429 */ /* 0x002fce0000000100 */
[----:B------:R-:W1:Y:S01]  /*2ee0*/  F2F.F64.F32 R18, R17 ;  /* 0x0000001100127310 */ /* 0x000e620000201800 */
[----:B0-----:R-:W-:Y:S01]  /*2ef0*/  DMUL R22, R22, R24 ;  /* 0x0000001816167228 */ /* 0x001fe20000000000 */
[----:B------:R-:W0:Y:S01]  /*2f00*/  LDC.64 R24, c[0x0][0x398] ;  /* 0x0000e600ff187b82 */ /* 0x000e220000000a00 */
[----:B--2---:R-:W-:-:S05]  /*2f10*/  DADD R26, -R14, 1 ;  /* 0x3ff000000e1a7429 */ /* 0x004fca0000000100 */
[----:B------:R-:W-:Y:S03]  /*2f20*/  F2F.F32.F64 R12, R12 ;  /* 0x0000000c000c7310 */ /* 0x000fe60000301000 */
[----:B-1----:R-:W-:-:S05]  /*2f30*/  DMUL R18, R26, R18 ;  /* 0x000000121a127228 */ /* 0x002fca0000000000 */
[----:B------:R-:W-:Y:S08]  /*2f40*/  F2F.F32.F64 R13, R20 ;  /* 0x00000014000d7310 */ /* 0x000ff00000301000 */
[----:B------:R-:W-:Y:S01]  /*2f50*/  F2F.F32.F64 R14, R22 ;  /* 0x00000016000e7310 */ /* 0x000fe20000301000 */
[----:B0-----:R-:W-:-:S07]  /*2f60*/  IMAD.WIDE R24, R16, 0x4, R24 ;  /* 0x0000000410187825 */ /* 0x001fce00078e0218 */
[----:B------:R-:W0:Y:S02]  /*2f70*/  F2F.F32.F64 R15, R18 ;  /* 0x00000012000f7310 */ /* 0x000e240000301000 */
[----:B0-----:R0:W-:Y:S04]  /*2f80*/  STG.E.128 desc[UR12][R6.64], R12 ;  /* 0x0000000c06007986 */ /* 0x0011e8000c101d0c */
[----:B------:R0:W-:Y:S02]  /*2f90*/  STG.E.128 desc[UR12][R24.64], R8 ;  /* 0x0000000818007986 */ /* 0x0001e4000c101d0c */
.L_x_781:
[----:B------:R-:W-:Y:S05]  /*2fa0*/  BSYNC.RECONVERGENT B0 ;  /* 0x0000000000007941 */ /* 0x000fea0003800200 */
.L_x_780:
[----:B0-----:R-:W-:Y:S01]  /*2fb0*/  IMAD.U32 R6, RZ, RZ, UR4 ;  /* 0x00000004ff067e24 */ /* 0x001fe2000f8e00ff */
[----:B------:R-:W-:Y:S01]  /*2fc0*/  MOV R7, UR4 ;  /* 0x0000000400077c02 */ /* 0x000fe20008000f00 */
[----:B------:R-:W-:Y:S02]  /*2fd0*/  IMAD.U32 R9, RZ, RZ, UR4 ;  /* 0x00000004ff097e24 */ /* 0x000fe4000f8e00ff */
[C---:B------:R-:W-:Y:S01]  /*2fe0*/  IMAD R3, R6.reuse, 0x8, R3 ;  /* 0x0000000806037824 */ /* 0x040fe200078e0203 */
[----:B------:R-:W-:Y:S01]  /*2ff0*/  IADD3 R5, PT, PT, R6, UR4, R5 ;  /* 0x0000000406057c10 */ /* 0x000fe2000fffe005 */
[----:B------:R-:W-:Y:S01]  /*3000*/  IMAD R4, R7, 0x8, R4 ;  /* 0x0000000807047824 */ /* 0x000fe200078e0204 */
[----:B------:R-:W-:Y:S02]  /*3010*/  LEA R2, R9, R2, 0x1 ;  /* 0x0000000209027211 */ /* 0x000fe400078e08ff */
[----:B------:R-:W-:-:S13]  /*3020*/  ISETP.GE.U32.AND P0, PT, R5, 0x200, PT ;  /* 0x000002000500780c */ /* 0x000fda0003f06070 */
[----:B------:R-:W-:Y:S05]  /*3030*/  @!P0 BRA `(.L_x_782) ;  /* 0xfffffff400d88947 */ /* 0x000fea000383ffff */
[----:B------:R-:W-:Y:S05]  /*3040*/  EXIT ;  /* 0x000000000000794d */ /* 0x000fea0003800000 */
.L_x_783:
        /* <DEDUP_REMOVED lines=11> */
.L_x_825:


//--------------------- .text._Z25maxpool2x2_s2_nchw_kernelPKfPfiiii --------------------------
	.section	.text._Z25maxpool2x2_s2_nchw_kernelPKfPfiiii,"ax",@progbits
	.align	128
        .global         _Z25maxpool2x2_s2_nchw_kernelPKfPfiiii
        .type           _Z25maxpool2x2_s2_nchw_kernelPKfPfiiii,@function
        .size           _Z25maxpool2x2_s2_nchw_kernelPKfPfiiii,(.L_x_826 - _Z25maxpool2x2_s2_nchw_kernelPKfPfiiii)
        .other          _Z25maxpool2x2_s2_nchw_kernelPKfPfiiii,@"STO_CUDA_ENTRY STV_DEFAULT"
_Z25maxpool2x2_s2_nchw_kernelPKfPfiiii:
.text._Z25maxpool2x2_s2_nchw_kernelPKfPfiiii:
[----:B------:R-:W-:Y:S08]  /*0000*/  LDC R1, c[0x0][0x37c] ;  /* 0x0000df00ff017b82 */ /* 0x000ff00000000800 */
[----:B------:R-:W0:Y:S01]  /*0010*/  LDC R4, c[0x0][0x394] ;  /* 0x0000e500ff047b82 */ /* 0x000e220000000800 */
[----:B------:R-:W1:Y:S01]  /*0020*/  S2R R7, SR_CTAID.Z ;  /* 0x0000000000077919 */ /* 0x000e620000002700 */
[----:B------:R-:W2:Y:S01]  /*0030*/  LDCU UR6, c[0x0][0x390] ;  /* 0x00007200ff0677ac */ /* 0x000ea20008000800 */
[----:B------:R-:W3:Y:S05]  /*0040*/  S2R R8, SR_TID.X ;  /* 0x0000000000087919 */ /* 0x000eea0000002100 */
[----:B------:R-:W3:Y:S08]  /*0050*/  LDC R15, c[0x0][0x360] ;  /* 0x0000d800ff0f7b82 */ /* 0x000ef00000000800 */
[----:B------:R-:W-:Y:S01]  /*0060*/  S2UR UR5, SR_CTAID.Y ;  /* 0x00000000000579c3 */ /* 0x000fe20000002600 */
[----:B0-----:R-:W-:-:S07]  /*0070*/  IABS R5, R4 ;  /* 0x0000000400057213 */ /* 0x001fce0000000000 */
[----:B------:R-:W3:Y:S01]  /*0080*/  S2UR UR4, SR_CTAID.X ;  /* 0x00000000000479c3 */ /* 0x000ee20000002500 */
[-C--:B------:R-:W-:Y:S01]  /*0090*/  LOP3.LUT R13, RZ, R4.reuse, RZ, 0x33, !PT ;  /* 0x00000004ff0d7212 */ /* 0x080fe200078e33ff */
[----:B------:R-:W0:Y:S01]  /*00a0*/  I2F.RP R0, R5 ;  /* 0x0000000500007306 */ /* 0x000e220000209400 */
[----:B-1----:R-:W-:Y:S02]  /*00b0*/  IABS R10, R7 ;  /* 0x00000007000a7213 */ /* 0x002fe40000000000 */
[----:B------:R-:W-:-:S04]  /*00c0*/  LOP3.LUT R11, R7, R4, RZ, 0x3c, !PT ;  /* 0x00000004070b7212 */ /* 0x000fc800078e3cff */
[----:B------:R-:W-:Y:S01]  /*00d0*/  ISETP.GE.AND P0, PT, R11, RZ, PT ;  /* 0x000000ff0b00720c */ /* 0x000fe20003f06270 */
[----:B0-----:R-:W0:Y:S01]  /*00e0*/  MUFU.RCP R0, R0 ;  /* 0x0000000000007308 */ /* 0x001e220000001000 */
[----:B---3--:R-:W-:Y:S02]  /*00f0*/  IMAD R8, R15, UR4, R8 ;  /* 0x000000040f087c24 */ /* 0x008fe4000f8e0208 */
[----:B0-----:R-:W-:-:S05]  /*0100*/  VIADD R2, R0, 0xffffffe ;  /* 0x0ffffffe00027836 */ /* 0x001fca0000000000 */
[----:B------:R0:W1:Y:S02]  /*0110*/  F2I.FTZ.U32.TRUNC.NTZ R3, R2 ;  /* 0x0000000200037305 */ /* 0x000064000021f000 */
[----:B0-----:R-:W-:Y:S02]  /*0120*/  IMAD.MOV.U32 R2, RZ, RZ, RZ ;  /* 0x000000ffff027224 */ /* 0x001fe400078e00ff */
[----:B-1----:R-:W-:-:S04]  /*0130*/  IMAD.MOV R6, RZ, RZ, -R3 ;  /* 0x000000ffff067224 */ /* 0x002fc800078e0a03 */
[----:B------:R-:W-:-:S04]  /*0140*/  IMAD R9, R6, R5, RZ ;  /* 0x0000000506097224 */ /* 0x000fc800078e02ff */
[----:B------:R-:W-:Y:S02]  /*0150*/  IMAD.HI.U32 R3, R3, R9, R2 ;  /* 0x0000000903037227 */ /* 0x000fe400078e0002 */
[----:B------:R-:W0:Y:S04]  /*0160*/  LDC R9, c[0x0][0x364] ;  /* 0x0000d900ff097b82 */ /* 0x000e280000000800 */
[----:B------:R-:W-:-:S04]  /*0170*/  IMAD.HI.U32 R6, R3, R10, RZ ;  /* 0x0000000a03067227 */ /* 0x000fc800078e00ff */
[----:B------:R-:W-:Y:S01]  /*0180*/  IMAD.MOV R0, RZ, RZ, -R6 ;  /* 0x000000ffff007224 */ /* 0x000fe200078e0a06 */
[----:B------:R-:W1:Y:S03]  /*0190*/  LDC.64 R2, c[0x0][0x398] ;  /* 0x0000e600ff027b82 */ /* 0x000e660000000a00 */
[C---:B------:R-:W-:Y:S02]  /*01a0*/  IMAD R10, R5.reuse, R0, R10 ;  /* 0x00000000050a7224 */ /* 0x040fe400078e020a */
[----:B------:R-:W0:Y:S03]  /*01b0*/  S2R R0, SR_TID.Y ;  /* 0x0000000000007919 */ /* 0x000e260000002200 */
[----:B------:R-:W-:-:S13]  /*01c0*/  ISETP.GT.U32.AND P2, PT, R5, R10, PT ;  /* 0x0000000a0500720c */ /* 0x000fda0003f44070 */
[----:B------:R-:W-:Y:S01]  /*01d0*/  @!P2 IADD3 R10, PT, PT, R10, -R5, RZ ;  /* 0x800000050a0aa210 */ /* 0x000fe20007ffe0ff */
[----:B------:R-:W-:Y:S01]  /*01e0*/  @!P2 VIADD R6, R6, 0x1 ;  /* 0x000000010606a836 */ /* 0x000fe20000000000 */
[----:B-1----:R-:W-:Y:S02]  /*01f0*/  LEA.HI R11, R3, R3, RZ, 0x1 ;  /* 0x00000003030b7211 */ /* 0x002fe400078f08ff */
[----:B------:R-:W-:Y:S02]  /*0200*/  ISETP.GE.U32.AND P1, PT, R10, R5, PT ;  /* 0x000000050a00720c */ /* 0x000fe40003f26070 */
[----:B------:R-:W-:Y:S01]  /*0210*/  SHF.R.S32.HI R11, RZ, 0x1, R11 ;  /* 0x00000001ff0b7819 */ /* 0x000fe2000001140b */
[----:B0-----:R-:W-:Y:S01]  /*0220*/  IMAD R0, R9, UR5, R0 ;  /* 0x0000000509007c24 */ /* 0x001fe2000f8e0200 */
[----:B------:R-:W-:-:S09]  /*0230*/  LEA.HI R9, R2, R2, RZ, 0x1 ;  /* 0x0000000202097211 */ /* 0x000fd200078f08ff */
[----:B------:R-:W-:Y:S01]  /*0240*/  @P1 VIADD R6, R6, 0x1 ;  /* 0x0000000106061836 */ /* 0x000fe20000000000 */
[----:B------:R-:W-:Y:S02]  /*0250*/  ISETP.NE.AND P1, PT, R4, RZ, PT ;  /* 0x000000ff0400720c */ /* 0x000fe40003f25270 */
[----:B------:R-:W-:Y:S01]  /*0260*/  SHF.R.S32.HI R9, RZ, 0x1, R9 ;  /* 0x00000001ff097819 */ /* 0x000fe20000011409 */
[----:B------:R-:W-:-:S03]  /*0270*/  @!P0 IMAD.MOV R6, RZ, RZ, -R6 ;  /* 0x000000ffff068224 */ /* 0x000fc600078e0a06 */
[----:B------:R-:W-:Y:S02]  /*0280*/  ISETP.GE.AND P0, PT, R0, R9, PT ;  /* 0x000000090000720c */ /* 0x000fe40003f06270 */
[----:B------:R-:W-:-:S04]  /*0290*/  SEL R12, R13, R6, !P1 ;  /* 0x000000060d0c7207 */ /* 0x000fc80004800000 */
[----:B--2---:R-:W-:-:S04]  /*02a0*/  ISETP.GE.OR P0, PT, R12, UR6, P0 ;  /* 0x000000060c007c0c */ /* 0x004fc80008706670 */
[----:B------:R-:W-:-:S04]  /*02b0*/  ISETP.LT.OR P0, PT, R4, RZ, P0 ;  /* 0x000000ff0400720c */ /* 0x000fc80000701670 */
[----:B------:R-:W-:-:S13]  /*02c0*/  ISETP.GE.OR P0, PT, R8, R11, P0 ;  /* 0x0000000b0800720c */ /* 0x000fda0000706670 */
[----:B------:R-:W-:Y:S05]  /*02d0*/  @P0 EXIT ;  /* 0x000000000000094d */ /* 0x000fea0003800000 */
[----:B------:R-:W-:Y:S01]  /*02e0*/  ISETP.GE.AND P2, PT, R7, RZ, PT ;  /* 0x000000ff0700720c */ /* 0x000fe20003f46270 */
[----:B------:R-:W0:Y:S01]  /*02f0*/  LDCU.64 UR4, c[0x0][0x358] ;  /* 0x00006b00ff0477ac */ /* 0x000e220008000a00 */
[----:B------:R-:W-:Y:S01]  /*0300*/  ISETP.GT.U32.AND P0, PT, R5, R10, PT ;  /* 0x0000000a0500720c */ /* 0x000fe20003f04070 */
[----:B------:R-:W1:Y:S01]  /*0310*/  LDC.64 R6, c[0x0][0x380] ;  /* 0x0000e000ff067b82 */ /* 0x000e620000000a00 */
[----:B------:R-:W-:-:S04]  /*0320*/  IADD3 R5, PT, PT, R10, -R5, RZ ;  /* 0x800000050a057210 */ /* 0x000fc80007ffe0ff */
[----:B------:R-:W-:-:S05]  /*0330*/  SEL R10, R5, R10, !P0 ;  /* 0x0000000a050a7207 */ /* 0x000fca0004000000 */
[----:B------:R-:W-:-:S05]  /*0340*/  @!P2 IMAD.MOV R10, RZ, RZ, -R10 ;  /* 0x000000ffff0aa224 */ /* 0x000fca00078e0a0a */
[----:B------:R-:W-:Y:S01]  /*0350*/  SEL R5, R13, R10, !P1 ;  /* 0x0000000a0d057207 */ /* 0x000fe20004800000 */
[----:B------:R-:W-:Y:S02]  /*0360*/  IMAD.SHL.U32 R13, R0, 0x2, RZ ;  /* 0x00000002000d7824 */ /* 0x000fe400078e00ff */
[----:B------:R-:W-:Y:S02]  /*0370*/  IMAD.SHL.U32 R10, R8, 0x2, RZ ;  /* 0x00000002080a7824 */ /* 0x000fe400078e00ff */
[----:B------:R-:W-:-:S04]  /*0380*/  IMAD R12, R12, R4, R5 ;  /* 0x000000040c0c7224 */ /* 0x000fc800078e0205 */
[----:B------:R-:W-:-:S04]  /*0390*/  IMAD R4, R12, R2, R13 ;  /* 0x000000020c047224 */ /* 0x000fc800078e020d */
[----:B------:R-:W-:-:S04]  /*03a0*/  IMAD R5, R4, R3, R10 ;  /* 0x0000000304057224 */ /* 0x000fc800078e020a */
[----:B-1----:R-:W-:Y:S01]  /*03b0*/  IMAD.WIDE R4, R5, 0x4, R6 ;  /* 0x0000000405047825 */ /* 0x002fe200078e0206 */
[----:B------:R-:W-:Y:S01]  /*03c0*/  IADD3 R10, PT, PT, R10, 0x1, RZ ;  /* 0x000000010a0a7810 */ /* 0x000fe20007ffe0ff */
[----:B------:R-:W1:Y:S03]  /*03d0*/  LDC.64 R6, c[0x0][0x388] ;  /* 0x0000e200ff067b82 */ /* 0x000e660000000a00 */
[----:B0-----:R-:W2:Y:S01]  /*03e0*/  LDG.E.CONSTANT R14, desc[UR4][R4.64] ;  /* 0x00000004040e7981 */ /* 0x001ea2000c1e9900 */
[----:B------:R-:W-:Y:S01]  /*03f0*/  ISETP.GE.AND P0, PT, R10, R3, PT ;  /* 0x000000030a00720c */ /* 0x000fe20003f06270 */
[----:B------:R-:W-:-:S05]  /*0400*/  VIADD R13, R13, 0x1 ;  /* 0x000000010d0d7836 */ /* 0x000fca0000000000 */
[----:B------:R-:W-:Y:S01]  /*0410*/  ISETP.GE.AND P1, PT, R13, R2, PT ;  /* 0x000000020d00720c */ /* 0x000fe20003f26270 */
[----:B--2---:R-:W-:-:S06]  /*0420*/  IMAD.MOV.U32 R10, RZ, RZ, R14 ;  /* 0x000000ffff0a7224 */ /* 0x004fcc00078e000e */
[----:B------:R0:W5:Y:S01]  /*0430*/  @!P0 LDG.E.CONSTANT R10, desc[UR4][R4.64+0x4] ;  /* 0x00000404040a8981 */ /* 0x000162000c1e9900 */
[----:B------:R-:W-:Y:S01]  /*0440*/  IMAD R0, R9, R12, R0 ;  /* 0x0000000c09007224 */ /* 0x000fe200078e0200 */
[----:B------:R-:W-:Y:S01]  /*0450*/  BSSY.RECONVERGENT B0, `(.L_x_784) ;  /* 0x0000008000007945 */ /* 0x000fe20003800200 */
[----:B------:R-:W-:Y:S02]  /*0460*/  IMAD.MOV.U32 R9, RZ, RZ, R14 ;  /* 0x000000ffff097224 */ /* 0x000fe400078e000e */
[----:B------:R-:W-:Y:S01]  /*0470*/  IMAD R11, R11, R0, R8 ;  /* 0x000000000b0b7224 */ /* 0x000fe200078e0208 */
[----:B------:R-:W-:Y:S01]  /*0480*/  MOV R0, R14 ;  /* 0x0000000e00007202 */ /* 0x000fe20000000f00 */
[----:B-1----:R-:W-:Y:S06]  /*0490*/  @P1 BRA `(.L_x_785) ;  /* 0x00000000000c1947 */ /* 0x002fec0003800000 */
[----:B0-----:R-:W-:-:S05]  /*04a0*/  IMAD.WIDE R4, R3, 0x4, R4 ;  /* 0x0000000403047825 */ /* 0x001fca00078e0204 */
[----:B------:R1:W5:Y:S04]  /*04b0*/  @!P0 LDG.E.CONSTANT R9, desc[UR4][R4.64+0x4] ;  /* 0x0000040404098981 */ /* 0x000368000c1e9900 */
[----:B------:R1:W5:Y:S02]  /*04c0*/  LDG.E.CONSTANT R0, desc[UR4][R4.64] ;  /* 0x0000000404007981 */ /* 0x000364000c1e9900 */
.L_x_785:
[----:B------:R-:W-:Y:S05]  /*04d0*/  BSYNC.RECONVERGENT B0 ;  /* 0x0000000000007941 */ /* 0x000fea0003800200 */
.L_x_784:
[----:B-----5:R-:W-:Y:S01]  /*04e0*/  FMNMX R3, R9, R0, !PT ;  /* 0x0000000009037209 */ /* 0x020fe20007800000 */
[----:B------:R-:W-:-:S03]  /*04f0*/  IMAD.WIDE R6, R11, 0x4, R6 ;  /* 0x000000040b067825 */ /* 0x000fc600078e0206 */
[----:B------:R-:W-:-:S05]  /*0500*/  FMNMX3 R3, R14, R10, R3, !PT ;  /* 0x0000000a0e037276 */ /* 0x000fca0007800003 */
[----:B------:R-:W-:Y:S01]  /*0510*/  STG.E desc[UR4][R6.64], R3 ;  /* 0x0000000306007986 */ /* 0x000fe2000c101904 */
[----:B------:R-:W-:Y:S05]  /*0520*/  EXIT ;  /* 0x000000000000794d */ /* 0x000fea0003800000 */
.L_x_786:
        /* <DEDUP_REMOVED lines=13> */
.L_x_826:


//--------------------- .text._Z27conv2d_c1_k5_fuse_if_kernelPKfS0_S0_PfS1_ii --------------------------
	.section	.text._Z27conv2d_c1_k5_fuse_if_kernelPKfS0_S0_PfS1_ii,"ax",@progbits
	.align	128
        .global         _Z27conv2d_c1_k5_fuse_if_kernelPKfS0_S0_PfS1_ii
        .type           _Z27conv2d_c1_k5_fuse_if_kernelPKfS0_S0_PfS1_ii,@function
        .size           _Z27conv2d_c1_k5_fuse_if_kernelPKfS0_S0_PfS1_ii,(.L_x_827 - _Z27conv2d_c1_k5_fuse_if_kernelPKfS0_S0_PfS1_ii)
        .other          _Z27conv2d_c1_k5_fuse_if_kernelPKfS0_S0_PfS1_ii,@"STO_CUDA_ENTRY STV_DEFAULT"
_Z27conv2d_c1_k5_fuse_if_kernelPKfS0_S0_PfS1_ii:
.text._Z27conv2d_c1_k5_fuse_if_kernelPKfS0_S0_PfS1_ii:
[----:B------:R-:W-:Y:S08]  /*0000*/  LDC R1, c[0x0][0x37c] ;  /* 0x0000df00ff017b82 */ /* 0x000ff00000000800 */
[----:B------:R-:W0:Y:S01]  /*0010*/  LDC R5, c[0x0][0x3ac] ;  /* 0x0000eb00ff057b82 */ /* 0x000e220000000800 */
[----:B------:R-:W1:Y:S01]  /*0020*/  S2R R0, SR_CTAID.Z ;  /* 0x0000000000007919 */ /* 0x000e620000002700 */
[----:B------:R-:W2:Y:S01]  /*0030*/  LDCU UR4, c[0x0][0x3a8] ;  /* 0x00007500ff0477ac */ /* 0x000ea20008000800 */
[----:B0-----:R-:W-:-:S04]  /*0040*/  IABS R6, R5 ;  /* 0x0000000500067213 */ /* 0x001fc80000000000 */
[----:B------:R-:W0:Y:S01]  /*0050*/  I2F.RP R4, R6 ;  /* 0x0000000600047306 */ /* 0x000e220000209400 */
[----:B-1----:R-:W-:-:S07]  /*0060*/  IABS R8, R0 ;  /* 0x0000000000087213 */ /* 0x002fce0000000000 */
[----:B0-----:R-:W0:Y:S02]  /*0070*/  MUFU.RCP R4, R4 ;  /* 0x0000000400047308 */ /* 0x001e240000001000 */
[----:B0-----:R-:W-:-:S06]  /*0080*/  IADD3 R2, PT, PT, R4, 0xffffffe, RZ ;  /* 0x0ffffffe04027810 */ /* 0x001fcc0007ffe0ff */
[----:B------:R0:W1:Y:S02]  /*0090*/  F2I.FTZ.U32.TRUNC.NTZ R3, R2 ;  /* 0x0000000200037305 */ /* 0x000064000021f000 */
[----:B0-----:R-:W-:Y:S01]  /*00a0*/  HFMA2 R2, -RZ, RZ, 0, 0 ;  /* 0x00000000ff027431 */ /* 0x001fe200000001ff */
[----:B-1----:R-:W-:-:S05]  /*00b0*/  IADD3 R7, PT, PT, RZ, -R3, RZ ;  /* 0x80000003ff077210 */ /* 0x002fca0007ffe0ff */
[----:B------:R-:W-:-:S04]  /*00c0*/  IMAD R7, R7, R6, RZ ;  /* 0x0000000607077224 */ /* 0x000fc800078e02ff */
[----:B------:R-:W-:Y:S01]  /*00d0*/  IMAD.HI.U32 R3, R3, R7, R2 ;  /* 0x0000000703037227 */ /* 0x000fe200078e0002 */
[----:B------:R-:W-:Y:S02]  /*00e0*/  MOV R7, R8 ;  /* 0x0000000800077202 */ /* 0x000fe40000000f00 */
[----:B------:R-:W-:-:S03]  /*00f0*/  LOP3.LUT R2, R0, R5, RZ, 0x3c, !PT ;  /* 0x0000000500027212 */ /* 0x000fc600078e3cff */
[----:B------:R-:W-:Y:S01]  /*0100*/  IMAD.HI.U32 R4, R3, R7, RZ ;  /* 0x0000000703047227 */ /* 0x000fe200078e00ff */
[----:B------:R-:W-:-:S03]  /*0110*/  ISETP.GE.AND P1, PT, R2, RZ, PT ;  /* 0x000000ff0200720c */ /* 0x000fc60003f26270 */
[----:B------:R-:W-:-:S04]  /*0120*/  IMAD.MOV R3, RZ, RZ, -R4 ;  /* 0x000000ffff037224 */ /* 0x000fc800078e0a04 */
[----:B------:R-:W-:-:S05]  /*0130*/  IMAD R3, R6, R3, R7 ;  /* 0x0000000306037224 */ /* 0x000fca00078e0207 */
[----:B------:R-:W-:-:S13]  /*0140*/  ISETP.GT.U32.AND P2, PT, R6, R3, PT ;  /* 0x000000030600720c */ /* 0x000fda0003f44070 */
[-C--:B------:R-:W-:Y:S02]  /*0150*/  @!P2 IADD3 R3, PT, PT, R3, -R6.reuse, RZ ;  /* 0x800000060303a210 */ /* 0x080fe40007ffe0ff */
[----:B------:R-:W-:Y:S02]  /*0160*/  @!P2 IADD3 R4, PT, PT, R4, 0x1, RZ ;  /* 0x000000010404a810 */ /* 0x000fe40007ffe0ff */
[----:B------:R-:W-:Y:S02]  /*0170*/  ISETP.GE.U32.AND P0, PT, R3, R6, PT ;  /* 0x000000060300720c */ /* 0x000fe40003f06070 */
[----:B------:R-:W-:-:S11]  /*0180*/  ISETP.NE.AND P2, PT, R5, RZ, PT ;  /* 0x000000ff0500720c */ /* 0x000fd60003f45270 */
[----:B------:R-:W-:-:S05]  /*0190*/  @P0 IADD3 R4, PT, PT, R4, 0x1, RZ ;  /* 0x0000000104040810 */ /* 0x000fca0007ffe0ff */
[----:B------:R-:W-:Y:S01]  /*01a0*/  @!P1 IMAD.MOV R4, RZ, RZ, -R4 ;  /* 0x000000ffff049224 */ /* 0x000fe200078e0a04 */
[----:B------:R-:W-:-:S04]  /*01b0*/  @!P2 LOP3.LUT R4, RZ, R5, RZ, 0x33, !PT ;  /* 0x00000005ff04a212 */ /* 0x000fc800078e33ff */
[----:B--2---:R-:W-:-:S13]  /*01c0*/  ISETP.GE.AND P0, PT, R4, UR4, PT ;  /* 0x0000000404007c0c */ /* 0x004fda000bf06270 */
[----:B------:R-:W-:Y:S05]  /*01d0*/  @P0 EXIT ;  /* 0x000000000000094d */ /* 0x000fea0003800000 */
[----:B------:R-:W0:Y:S01]  /*01e0*/  S2R R6, SR_TID.Y ;  /* 0x0000000000067919 */ /* 0x000e220000002200 */
[----:B------:R-:W1:Y:S01]  /*01f0*/  LDC R19, c[0x0][0x360] ;  /* 0x0000d800ff137b82 */ /* 0x000e620000000800 */
[----:B------:R-:W2:Y:S01]  /*0200*/  LDCU UR7, c[0x0][0x364] ;  /* 0x00006c80ff0777ac */ /* 0x000ea20008000800 */
[----:B------:R-:W-:Y:S01]  /*0210*/  BSSY.RECONVERGENT B0, `(.L_x_787) ;  /* 0x000002d000007945 */ /* 0x000fe20003800200 */
[----:B------:R-:W3:Y:S01]  /*0220*/  S2R R14, SR_TID.X ;  /* 0x00000000000e7919 */ /* 0x000ee20000002100 */
[----:B------:R-:W4:Y:S04]  /*0230*/  LDCU.64 UR8, c[0x0][0x358] ;  /* 0x00006b00ff0877ac */ /* 0x000f280008000a00 */
[----:B------:R-:W5:Y:S08]  /*0240*/  S2UR UR4, SR_CTAID.Y ;  /* 0x00000000000479c3 */ /* 0x000f700000002600 */
[----:B------:R-:W3:Y:S01]  /*0250*/  S2UR UR6, SR_CTAID.X ;  /* 0x00000000000679c3 */ /* 0x000ee20000002500 */
[----:B--2---:R-:W-:Y:S01]  /*0260*/  UIADD3 UR5, UPT, UPT, UR7, 0x4, URZ ;  /* 0x0000000407057890 */ /* 0x004fe2000fffe0ff */
[----:B-1----:R-:W-:-:S05]  /*0270*/  IADD3 R7, PT, PT, R19, 0x4, RZ ;  /* 0x0000000413077810 */ /* 0x002fca0007ffe0ff */
[----:B0-----:R-:W-:Y:S01]  /*0280*/  ISETP.GE.U32.AND P0, PT, R6, UR5, PT ;  /* 0x0000000506007c0c */ /* 0x001fe2000bf06070 */
[----:B-----5:R-:W-:-:S06]  /*0290*/  UIMAD UR4, UR7, UR4, URZ ;  /* 0x00000004070472a4 */ /* 0x020fcc000f8e02ff */
[----:B------:R-:W-:Y:S01]  /*02a0*/  IADD3 R13, PT, PT, R6, UR4, RZ ;  /* 0x00000004060d7c10 */ /* 0x000fe2000fffe0ff */
[----:B---3--:R-:W-:-:S05]  /*02b0*/  IMAD R24, R19, UR6, R14 ;  /* 0x0000000613187c24 */ /* 0x008fca000f8e020e */
[----:B----4-:R-:W-:Y:S05]  /*02c0*/  @P0 BRA `(.L_x_788) ;  /* 0x0000000000840947 */ /* 0x010fea0003800000 */
[----:B------:R-:W0:Y:S01]  /*02d0*/  S2UR UR6, SR_CgaCtaId ;  /* 0x00000000000679c3 */ /* 0x000e220000008800 */
[----:B------:R-:W-:Y:S01]  /*02e0*/  UMOV UR5, 0x400 ;  /* 0x0000040000057882 */ /* 0x000fe20000000000 */
[----:B------:R-:W-:Y:S01]  /*02f0*/  MOV R8, R6 ;  /* 0x0000000600087202 */ /* 0x000fe20000000f00 */
[----:B0-----:R-:W-:-:S06]  /*0300*/  ULEA UR5, UR6, UR5, 0x18 ;  /* 0x0000000506057291 */ /* 0x001fcc000f8ec0ff */
[----:B------:R-:W-:-:S07]  /*0310*/  LEA R5, R14, UR5, 0x2 ;  /* 0x000000050e057c11 */ /* 0x000fce000f8e10ff */
.L_x_792:
[----:B------:R-:W-:Y:S01]  /*0320*/  ISETP.GE.U32.AND P1, PT, R14, R7, PT ;  /* 0x000000070e00720c */ /* 0x000fe20003f26070 */
[----:B------:R-:W-:Y:S01]  /*0330*/  BSSY.RECONVERGENT B1, `(.L_x_789) ;  /* 0x0000018000017945 */ /* 0x000fe20003800200 */
[C---:B------:R-:W-:Y:S02]  /*0340*/  ISETP.GE.U32.AND P0, PT, R8.reuse, 0x4, PT ;  /* 0x000000040800780c */ /* 0x040fe40003f06070 */
[----:B------:R-:W-:-:S09]  /*0350*/  IADD3 R17, PT, PT, R8, UR7, RZ ;  /* 0x0000000708117c10 */ /* 0x000fd2000fffe0ff */
[----:B------:R-:W-:Y:S05]  /*0360*/  @P1 BRA `(.L_x_790) ;  /* 0x0000000000501947 */ /* 0x000fea0003800000 */
[----:B------:R-:W0:Y:S01]  /*0370*/  LDC.64 R2, c[0x0][0x380] ;  /* 0x0000e000ff027b82 */ /* 0x000e220000000a00 */
[C---:B------:R-:W-:Y:S01]  /*0380*/  VIADD R21, R8.reuse, UR4 ;  /* 0x0000000408157c36 */ /* 0x040fe20008000000 */
[----:B------:R-:W-:Y:S01]  /*0390*/  IADD3 R10, PT, PT, -R19, R14, RZ ;  /* 0x0000000e130a7210 */ /* 0x000fe20007ffe1ff */
[----:B------:R-:W-:Y:S01]  /*03a0*/  IMAD R8, R8, R7, RZ ;  /* 0x0000000708087224 */ /* 0x000fe200078e02ff */
[----:B------:R-:W-:Y:S01]  /*03b0*/  MOV R16, R24 ;  /* 0x0000001800107202 */ /* 0x000fe20000000f00 */
[----:B------:R-:W-:-:S03]  /*03c0*/  IMAD R9, R4, 0x1c, R21 ;  /* 0x0000001c04097824 */ /* 0x000fc600078e0215 */
[----:B------:R-:W-:Y:S01]  /*03d0*/  LEA R12, R8, R5, 0x2 ;  /* 0x00000005080c7211 */ /* 0x000fe200078e10ff */
[----:B------:R-:W-:-:S07]  /*03e0*/  IMAD R11, R9, 0x1c, R24 ;  /* 0x0000001c090b7824 */ /* 0x000fce00078e0218 */
.L_x_791:
[----:B------:R-:W-:Y:S01]  /*03f0*/  VIMNMX.U32 R8, PT, PT, R21, R16, !PT ;  /* 0x0000001015087248 */ /* 0x000fe20007fe0000 */
[----:B------:R-:W-:-:S03]  /*0400*/  HFMA2 R15, -RZ, RZ, 0, 0 ;  /* 0x00000000ff0f7431 */ /* 0x000fc600000001ff */
[----:B------:R-:W-:Y:S01]  /*0410*/  ISETP.GT.U32.AND P1, PT, R8, 0x1b, PT ;  /* 0x0000001b0800780c */ /* 0x000fe20003f24070 */
[----:B0-----:R-:W-:-:S12]  /*0420*/  IMAD.WIDE R8, R11, 0x4, R2 ;  /* 0x000000040b087825 */ /* 0x001fd800078e0202 */
[----:B------:R-:W2:Y:S01]  /*0430*/  @!P1 LDG.E.CONSTANT R15, desc[UR8][R8.64] ;  /* 0x00000008080f9981 */ /* 0x000ea2000c1e9900 */
[C---:B------:R-:W-:Y:S01]  /*0440*/  IMAD.IADD R10, R19.reuse, 0x1, R10 ;  /* 0x00000001130a7824 */ /* 0x040fe200078e020a */
[C---:B------:R-:W-:Y:S02]  /*0450*/  IADD3 R11, PT, PT, R19.reuse, R11, RZ ;  /* 0x0000000b130b7210 */ /* 0x040fe40007ffe0ff */
[C---:B------:R-:W-:Y:S02]  /*0460*/  IADD3 R16, PT, PT, R19.reuse, R16, RZ ;  /* 0x0000001013107210 */ /* 0x040fe40007ffe0ff */
[----:B------:R-:W-:Y:S01]  /*0470*/  ISETP.GE.U32.AND P1, PT, R10, 0x4, PT ;  /* 0x000000040a00780c */ /* 0x000fe20003f26070 */
[----:B--2---:R0:W-:Y:S02]  /*0480*/  STS [R12], R15 ;  /* 0x0000000f0c007388 */ /* 0x0041e40000000800 */
[----:B0-----:R-:W-:-:S10]  /*0490*/  LEA R12, R19, R12, 0x2 ;  /* 0x0000000c130c7211 */ /* 0x001fd400078e10ff */
[----:B------:R-:W-:Y:S05]  /*04a0*/  @!P1 BRA `(.L_x_791) ;  /* 0xfffffffc00d09947 */ /* 0x000fea000383ffff */
.L_x_790:
[----:B------:R-:W-:Y:S05]  /*04b0*/  BSYNC.RECONVERGENT B1 ;  /* 0x0000000000017941 */ /* 0x000fea0003800200 */
.L_x_789:
[----:B------:R-:W-:Y:S01]  /*04c0*/  MOV R8, R17 ;  /* 0x0000001100087202 */ /* 0x000fe20000000f00 */
[----:B------:R-:W-:Y:S06]  /*04d0*/  @!P0 BRA `(.L_x_792) ;  /* 0xfffffffc00908947 */ /* 0x000fec000383ffff */
.L_x_788:
[----:B------:R-:W-:Y:S05]  /*04e0*/  BSYNC.RECONVERGENT B0 ;  /* 0x0000000000007941 */ /* 0x000fea0003800200 */
.L_x_787:
[----:B------:R-:W-:Y:S01]  /*04f0*/  BAR.SYNC.DEFER_BLOCKING 0x0 ;  /* 0x0000000000007b1d */ /* 0x000fe20000010000 */
[----:B------:R-:W-:-:S04]  /*0500*/  ISETP.GT.AND P0, PT, R24, 0x17, PT ;  /* 0x000000171800780c */ /* 0x000fc80003f04270 */
[----:B------:R-:W-:-:S13]  /*0510*/  ISETP.GT.U32.OR P0, PT, R13, 0x17, P0 ;  /* 0x000000170d00780c */ /* 0x000fda0000704470 */
[----:B------:R-:W-:Y:S05]  /*0520*/  @P0 EXIT ;  /* 0x000000000000094d */ /* 0x000fea0003800000 */
[----:B------:R-:W0:Y:S01]  /*0530*/  LDC R17, c[0x0][0x3ac] ;  /* 0x0000eb00ff117b82 */ /* 0x000e220000000800 */
[----:B------:R-:W-:-:S07]  /*0540*/  ISETP.GE.AND P1, PT, R0, RZ, PT ;  /* 0x000000ff0000720c */ /* 0x000fce0003f26270 */
[----:B------:R-:W1:Y:S01]  /*0550*/  LDC.64 R22, c[0x0][0x390] ;  /* 0x0000e400ff167b82 */ /* 0x000e620000000a00 */
[----:B0-----:R-:W-:Y:S02]  /*0560*/  IABS R5, R17 ;  /* 0x0000001100057213 */ /* 0x001fe40000000000 */
[----:B------:R-:W-:Y:S02]  /*0570*/  ISETP.NE.AND P2, PT, R17, RZ, PT ;  /* 0x000000ff1100720c */ /* 0x000fe40003f45270 */
[----:B------:R-:W0:Y:S08]  /*0580*/  I2F.RP R8, R5 ;  /* 0x0000000500087306 */ /* 0x000e300000209400 */
[----:B0-----:R-:W0:Y:S02]  /*0590*/  MUFU.RCP R8, R8 ;  /* 0x0000000800087308 */ /* 0x001e240000001000 */
[----:B0-----:R-:W-:-:S06]  /*05a0*/  VIADD R2, R8, 0xffffffe ;  /* 0x0ffffffe08027836 */ /* 0x001fcc0000000000 */
[----:B------:R0:W2:Y:S02]  /*05b0*/  F2I.FTZ.U32.TRUNC.NTZ R3, R2 ;  /* 0x0000000200037305 */ /* 0x0000a4000021f000 */
[----:B0-----:R-:W-:Y:S01]  /*05c0*/  HFMA2 R2, -RZ, RZ, 0, 0 ;  /* 0x00000000ff027431 */ /* 0x001fe200000001ff */
[----:B--2---:R-:W-:-:S05]  /*05d0*/  IADD3 R10, PT, PT, RZ, -R3, RZ ;  /* 0x80000003ff0a7210 */ /* 0x004fca0007ffe0ff */
[----:B------:R-:W-:Y:S01]  /*05e0*/  IMAD R9, R10, R5, RZ ;  /* 0x000000050a097224 */ /* 0x000fe200078e02ff */
[----:B------:R-:W-:-:S03]  /*05f0*/  IABS R10, R0 ;  /* 0x00000000000a7213 */ /* 0x000fc60000000000 */
[----:B------:R-:W-:Y:S02]  /*0600*/  IMAD.HI.U32 R9, R3, R9, R2 ;  /* 0x0000000903097227 */ /* 0x000fe400078e0002 */
[----:B------:R-:W0:Y:S04]  /*0610*/  LDC.64 R2, c[0x0][0x388] ;  /* 0x0000e200ff027b82 */ /* 0x000e280000000a00 */
[----:B------:R-:W-:-:S05]  /*0620*/  IMAD.HI.U32 R9, R9, R10, RZ ;  /* 0x0000000a09097227 */ /* 0x000fca00078e00ff */
[----:B------:R-:W-:-:S05]  /*0630*/  IADD3 R9, PT, PT, -R9, RZ, RZ ;  /* 0x000000ff09097210 */ /* 0x000fca0007ffe1ff */
[----:B------:R-:W-:-:S05]  /*0640*/  IMAD R10, R5, R9, R10 ;  /* 0x00000009050a7224 */ /* 0x000fca00078e020a */
[----:B------:R-:W-:-:S13]  /*0650*/  ISETP.GT.U32.AND P0, PT, R5, R10, PT ;  /* 0x0000000a0500720c */ /* 0x000fda0003f04070 */
[----:B------:R-:W-:-:S04]  /*0660*/  @!P0 IADD3 R10, PT, PT, R10, -R5, RZ ;  /* 0x800000050a0a8210 */ /* 0x000fc80007ffe0ff */
[----:B------:R-:W-:-:S13]  /*0670*/  ISETP.GT.U32.AND P0, PT, R5, R10, PT ;  /* 0x0000000a0500720c */ /* 0x000fda0003f04070 */
[----:B------:R-:W-:-:S05]  /*0680*/  @!P0 IMAD.IADD R10, R10, 0x1, -R5 ;  /* 0x000000010a0a8824 */ /* 0x000fca00078e0a05 */
[----:B------:R-:W-:-:S04]  /*0690*/  MOV R5, R10 ;  /* 0x0000000a00057202 */ /* 0x000fc80000000f00 */
[----:B------:R-:W-:Y:S02]  /*06a0*/  @!P1 IADD3 R5, PT, PT, -R5, RZ, RZ ;  /* 0x000000ff05059210 */ /* 0x000fe40007ffe1ff */
[----:B------:R-:W-:-:S05]  /*06b0*/  @!P2 LOP3.LUT R5, RZ, R17, RZ, 0x33, !PT ;  /* 0x00000011ff05a212 */ /* 0x000fca00078e33ff */
[C---:B------:R-:W-:Y:S02]  /*06c0*/  IMAD R9, R5.reuse, 0x19, RZ ;  /* 0x0000001905097824 */ /* 0x040fe400078e02ff */
[----:B-1----:R-:W-:-:S04]  /*06d0*/  IMAD.WIDE.U32 R22, R5, 0x4, R22 ;  /* 0x0000000405167825 */ /* 0x002fc800078e0016 */
[----:B0-----:R-:W-:Y:S02]  /*06e0*/  IMAD.WIDE.U32 R2, R9, 0x4, R2 ;  /* 0x0000000409027825 */ /* 0x001fe400078e0002 */
[----:B------:R0:W2:Y:S04]  /*06f0*/  LDG.E.CONSTANT R22, desc[UR8][R22.64] ;  /* 0x0000000816167981 */ /* 0x0000a8000c1e9900 */
        /* <DEDUP_REMOVED lines=8> */
[----:B------:R-:W5:Y:S01]  /*0780*/  LDG.E.CONSTANT R11, desc[UR8][R2.64+0x20] ;  /* 0x00002008020b7981 */ /* 0x000f62000c1e9900 */
[----:B------:R-:W1:Y:S01]  /*0790*/  S2UR UR5, SR_CgaCtaId ;  /* 0x00000000000579c3 */ /* 0x000e620000008800 */
[----:B------:R-:W-:Y:S01]  /*07a0*/  UMOV UR4, 0x400 ;  /* 0x0000040000047882 */ /* 0x000fe20000000000 */
[----:B------:R-:W-:Y:S01]  /*07b0*/  IMAD R16, R6, R7, R14 ;  /* 0x0000000706107224 */ /* 0x000fe200078e020e */
[----:B------:R-:W5:Y:S04]  /*07c0*/  LDG.E.CONSTANT R10, desc[UR8][R2.64+0x24] ;  /* 0x00002408020a7981 */ /* 0x000f68000c1e9900 */
[----:B------:R-:W5:Y:S04]  /*07d0*/  LDG.E.CONSTANT R14, desc[UR8][R2.64+0x28] ;  /* 0x00002808020e7981 */ /* 0x000f68000c1e9900 */
[----:B------:R-:W5:Y:S01]  /*07e0*/  LDG.E.CONSTANT R27, desc[UR8][R2.64+0x54] ;  /* 0x00005408021b7981 */ /* 0x000f62000c1e9900 */
[----:B-1----:R-:W-:-:S06]  /*07f0*/  ULEA UR4, UR5, UR4, 0x18 ;  /* 0x0000000405047291 */ /* 0x002fcc000f8ec0ff */
[----:B------:R-:W-:-:S05]  /*0800*/  LEA R16, R16, UR4, 0x2 ;  /* 0x0000000410107c11 */ /* 0x000fca000f8e10ff */
[----:B------:R-:W2:Y:S04]  /*0810*/  LDS R21, [R16] ;  /* 0x0000000010157984 */ /* 0x000ea80000000800 */
[----:B------:R-:W3:Y:S04]  /*0820*/  LDS R6, [R16+0x4] ;  /* 0x0000040010067984 */ /* 0x000ee80000000800 */
[----:B------:R-:W4:Y:S04]  /*0830*/  LDS R26, [R16+0x8] ;  /* 0x00000800101a7984 */ /* 0x000f280000000800 */
[----:B0-----:R-:W5:Y:S01]  /*0840*/  LDS R23, [R16+0xc] ;  /* 0x00000c0010177984 */ /* 0x001f620000000800 */
[----:B--2---:R-:W-:-:S03]  /*0850*/  FFMA R25, R21, R25, R22 ;  /* 0x0000001915197223 */ /* 0x004fc60000000016 */
[----:B------:R-:W0:Y:S01]  /*0860*/  LDS R21, [R16+0x10] ;  /* 0x0000100010157984 */ /* 0x000e220000000800 */
[----:B---3--:R-:W-:Y:S01]  /*0870*/  FFMA R25, R6, R20, R25 ;  /* 0x0000001406197223 */ /* 0x008fe20000000019 */
[----:B------:R-:W-:Y:S02]  /*0880*/  LEA R6, R19, R16, 0x2 ;  /* 0x0000001013067211 */ /* 0x000fe400078e10ff */
[----:B------:R-:W2:Y:S01]  /*0890*/  LDG.E.CONSTANT R22, desc[UR8][R2.64+0x2c] ;  /* 0x00002c0802167981 */ /* 0x000ea2000c1e9900 */
[----:B----4-:R-:W-:-:S03]  /*08a0*/  FFMA R28, R26, R15, R25 ;  /* 0x0000000f1a1c7223 */ /* 0x010fc60000000019 */
[----:B------:R-:W1:Y:S04]  /*08b0*/  LDS R26, [R6+0x10] ;  /* 0x00001000061a7984 */ /* 0x000e680000000800 */
[----:B------:R-:W3:Y:S04]  /*08c0*/  LDS R25, [R6+0x14] ;  /* 0x0000140006197984 */ /* 0x000ee80000000800 */
[----:B------:R-:W4:Y:S01]  /*08d0*/  LDG.E.CONSTANT R20, desc[UR8][R2.64+0x30] ;  /* 0x0000300802147981 */ /* 0x000f22000c1e9900 */
[----:B-----5:R-:W-:-:S03]  /*08e0*/  FFMA R28, R23, R8, R28 ;  /* 0x00000008171c7223 */ /* 0x020fc6000000001c */
[----:B------:R-:W5:Y:S04]  /*08f0*/  LDS R15, [R6+0x18] ;  /* 0x00001800060f7984 */ /* 0x000f680000000800 */
[----:B------:R-:W4:Y:S04]  /*0900*/  LDG.E.CONSTANT R8, desc[UR8][R2.64+0x34] ;  /* 0x0000340802087981 */ /* 0x000f28000c1e9900 */
[----:B------:R-:W5:Y:S04]  /*0910*/  LDS R23, [R6+0x1c] ;  /* 0x00001c0006177984 */ /* 0x000f680000000800 */
[----:B------:R-:W5:Y:S01]  /*0920*/  LDS R6, [R6+0x20] ;  /* 0x0000200006067984 */ /* 0x000f620000000800 */
[----:B0-----:R-:W-:-:S03]  /*0930*/  FFMA R21, R21, R12, R28 ;  /* 0x0000000c15157223 */ /* 0x001fc6000000001c */
[----:B------:R-:W4:Y:S01]  /*0940*/  LDG.E.CONSTANT R12, desc[UR8][R2.64+0x38] ;  /* 0x00003808020c7981 */ /* 0x000f22000c1e9900 */
[----:B-1----:R-:W-:-:S03]  /*0950*/  FFMA R26, R26, R9, R21 ;  /* 0x000000091a1a7223 */ /* 0x002fc60000000015 */
[----:B------:R-:W4:Y:S04]  /*0960*/  LDG.E.CONSTANT R9, desc[UR8][R2.64+0x3c] ;  /* 0x00003c0802097981 */ /* 0x000f28000c1e9900 */
[----:B------:R-:W4:Y:S01]  /*0970*/  LDG.E.CONSTANT R21, desc[UR8][R2.64+0x40] ;  /* 0x0000400802157981 */ /* 0x000f22000c1e9900 */
[----:B---3--:R-:W-:Y:S01]  /*0980*/  FFMA R26, R25, R18, R26 ;  /* 0x00000012191a7223 */ /* 0x008fe2000000001a */
[----:B------:R-:W-:Y:S02]  /*0990*/  IMAD R28, R4, R17, R5 ;  /* 0x00000011041c7224 */ /* 0x000fe400078e0205 */
[----:B------:R-:W3:Y:S01]  /*09a0*/  LDG.E.CONSTANT R18, desc[UR8][R2.64+0x44] ;  /* 0x0000440802127981 */ /* 0x000ee2000c1e9900 */
[----:B------:R-:W0:Y:S03]  /*09b0*/  LDC.64 R4, c[0x0][0x3a0] ;  /* 0x0000e800ff047b82 */ /* 0x000e260000000a00 */
[----:B------:R-:W3:Y:S01]  /*09c0*/  LDG.E.CONSTANT R17, desc[UR8][R2.64+0x48] ;  /* 0x0000480802117981 */ /* 0x000ee2000c1e9900 */
[----:B-----5:R-:W-:-:S03]  /*09d0*/  FFMA R0, R15, R0, R26 ;  /* 0x000000000f007223 */ /* 0x020fc6000000001a */
[----:B------:R-:W5:Y:S01]  /*09e0*/  LDG.E.CONSTANT R15, desc[UR8][R2.64+0x4c] ;  /* 0x00004c08020f7981 */ /* 0x000f62000c1e9900 */
[----:B------:R-:W-:-:S03]  /*09f0*/  IMAD R25, R28, 0x18, R13 ;  /* 0x000000181c197824 */ /* 0x000fc600078e020d */
[----:B------:R-:W5:Y:S01]  /*0a00*/  LDG.E.CONSTANT R13, desc[UR8][R2.64+0x50] ;  /* 0x00005008020d7981 */ /* 0x000f62000c1e9900 */
[----:B------:R-:W-:-:S03]  /*0a10*/  IMAD R25, R25, 0x18, R24 ;  /* 0x0000001819197824 */ /* 0x000fc600078e0218 */
[----:B------:R-:W5:Y:S04]  /*0a20*/  LDG.E.CONSTANT R26, desc[UR8][R2.64+0x58] ;  /* 0x00005808021a7981 */ /* 0x000f68000c1e9900 */
[----:B------:R-:W5:Y:S01]  /*0a30*/  LDG.E.CONSTANT R24, desc[UR8][R2.64+0x5c] ;  /* 0x00005c0802187981 */ /* 0x000f62000c1e9900 */
[----:B------:R-:W-:-:S03]  /*0a40*/  FFMA R11, R23, R11, R0 ;  /* 0x0000000b170b7223 */ /* 0x000fc60000000000 */
[----:B------:R1:W5:Y:S01]  /*0a50*/  LDG.E.CONSTANT R28, desc[UR8][R2.64+0x60] ;  /* 0x00006008021c7981 */ /* 0x000362000c1e9900 */
[----:B0-----:R-:W-:-:S05]  /*0a60*/  IMAD.WIDE R4, R25, 0x4, R4 ;  /* 0x0000000419047825 */ /* 0x001fca00078e0204 */
[----:B------:R-:W5:Y:S01]  /*0a70*/  LDG.E R0, desc[UR8][R4.64] ;  /* 0x0000000804007981 */ /* 0x000f62000c1e1900 */
[----:B------:R-:W-:Y:S01]  /*0a80*/  LEA R16, R7, R16, 0x2 ;  /* 0x0000001007107211 */ /* 0x000fe200078e10ff */
[----:B------:R-:W-:-:S04]  /*0a90*/  FFMA R11, R6, R10, R11 ;  /* 0x0000000a060b7223 */ /* 0x000fc8000000000b */
[----:B------:R-:W-:-:S05]  /*0aa0*/  IMAD R23, R19, 0x4, R16 ;  /* 0x0000000413177824 */ /* 0x000fca00078e0210 */
[----:B------:R-:W0:Y:S04]  /*0ab0*/  LDS R10, [R23+0x10] ;  /* 0x00001000170a7984 */ /* 0x000e280000000800 */
[----:B------:R-:W2:Y:S04]  /*0ac0*/  LDS R6, [R23+0x14] ;  /* 0x0000140017067984 */ /* 0x000ea80000000800 */
[----:B------:R-:W4:Y:S04]  /*0ad0*/  LDS R29, [R23+0x18] ;  /* 0x00001800171d7984 */ /* 0x000f280000000800 */
[----:B-1----:R-:W1:Y:S01]  /*0ae0*/  LDS R3, [R23+0x1c] ;  /* 0x00001c0017037984 */ /* 0x002e620000000800 */
[----:B0-----:R-:W-:Y:S01]  /*0af0*/  FFMA R11, R10, R14, R11 ;  /* 0x0000000e0a0b7223 */ /* 0x001fe2000000000b */
[----:B------:R-:W-:-:S04]  /*0b00*/  LEA R10, R7, R16, 0x2 ;  /* 0x00000010070a7211 */ /* 0x000fc800078e10ff */
[----:B------:R-:W-:-:S05]  /*0b10*/  LEA R16, R19, R10, 0x2 ;  /* 0x0000000a13107211 */ /* 0x000fca00078e10ff */
[----:B------:R-:W-:Y:S01]  /*0b20*/  LDS R2, [R16+0x10] ;  /* 0x0000100010027984 */ /* 0x000fe20000000800 */
[----:B------:R-:W-:-:S03]  /*0b30*/  LEA R10, R7, R10, 0x2 ;  /* 0x0000000a070a7211 */ /* 0x000fc600078e10ff */
[----:B------:R-:W-:Y:S01]  /*0b40*/  LDS R7, [R16+0x18] ;  /* 0x0000180010077984 */ /* 0x000fe20000000800 */
[----:B------:R-:W-:-:S03]  /*0b50*/  LEA R19, R19, R10, 0x2 ;  /* 0x0000000a13137211 */ /* 0x000fc600078e10ff */
[----:B------:R-:W-:Y:S04]  /*0b60*/  LDS R10, [R16+0x1c] ;  /* 0x00001c00100a7984 */ /* 0x000fe80000000800 */
[----:B------:R-:W-:Y:S01]  /*0b70*/  LDS R14, [R16+0x20] ;  /* 0x00002000100e7984 */ /* 0x000fe20000000800 */
[----:B--2---:R-:W-:-:S03]  /*0b80*/  FFMA R22, R6, R22, R11 ;  /* 0x0000001606167223 */ /* 0x004fc6000000000b */
[----:B------:R-:W0:Y:S04]  /*0b90*/  LDS R11, [R23+0x20] ;  /* 0x00002000170b7984 */ /* 0x000e280000000800 */
[----:B------:R-:W2:Y:S04]  /*0ba0*/  LDS R6, [R16+0x14] ;  /* 0x0000140010067984 */ /* 0x000ea80000000800 */
[----:B------:R-:W-:Y:S01]  /*0bb0*/  LDS R23, [R19+0x18] ;  /* 0x0000180013177984 */ /* 0x000fe20000000800 */
[----:B----4-:R-:W-:-:S04]  /*0bc0*/  FFMA R20, R29, R20, R22 ;  /* 0x000000141d147223 */ /* 0x010fc80000000016 */
[----:B-1----:R-:W-:Y:S02]  /*0bd0*/  FFMA R22, R3, R8, R20 ;  /* 0x0000000803167223 */ /* 0x002fe40000000014 */
[----:B------:R-:W1:Y:S04]  /*0be0*/  LDS R20, [R19+0x10] ;  /* 0x0000100013147984 */ /* 0x000e680000000800 */
[----:B------:R-:W4:Y:S04]  /*0bf0*/  LDS R8, [R19+0x14] ;  /* 0x0000140013087984 */ /* 0x000f280000000800 */
[----:B------:R-:W4:Y:S01]  /*0c00*/  LDS R3, [R19+0x1c] ;  /* 0x00001c0013037984 */ /* 0x000f220000000800 */
[----:B0-----:R-:W-:-:S03]  /*0c10*/  FFMA R29, R11, R12, R22 ;  /* 0x0000000c0b1d7223 */ /* 0x001fc60000000016 */
[----:B------:R-:W0:Y:S01]  /*0c20*/  LDS R11, [R19+0x20] ;  /* 0x00002000130b7984 */ /* 0x000e220000000800 */
[----:B------:R-:W-:-:S04]  /*0c30*/  FFMA R9, R2, R9, R29 ;  /* 0x0000000902097223 */ /* 0x000fc8000000001d */
[----:B--2---:R-:W-:-:S04]  /*0c40*/  FFMA R6, R6, R21, R9 ;  /* 0x0000001506067223 */ /* 0x004fc80000000009 */
[----:B---3--:R-:W-:-:S04]  /*0c50*/  FFMA R7, R7, R18, R6 ;  /* 0x0000001207077223 */ /* 0x008fc80000000006 */
[----:B------:R-:W-:-:S04]  /*0c60*/  FFMA R7, R10, R17, R7 ;  /* 0x000000110a077223 */ /* 0x000fc80000000007 */
[----:B-----5:R-:W-:-:S04]  /*0c70*/  FFMA R7, R14, R15, R7 ;  /* 0x0000000f0e077223 */ /* 0x020fc80000000007 */
[----:B-1----:R-:W-:-:S04]  /*0c80*/  FFMA R7, R20, R13, R7 ;  /* 0x0000000d14077223 */ /* 0x002fc80000000007 */
[----:B----4-:R-:W-:Y:S02]  /*0c90*/  FFMA R8, R8, R27, R7 ;  /* 0x0000001b08087223 */ /* 0x010fe40000000007 */
[----:B------:R-:W1:Y:S02]  /*0ca0*/  LDC.64 R6, c[0x0][0x398] ;  /* 0x0000e600ff067b82 */ /* 0x000e640000000a00 */
[----:B------:R-:W-:-:S04]  /*0cb0*/  FFMA R8, R23, R26, R8 ;  /* 0x0000001a17087223 */ /* 0x000fc80000000008 */
[----:B------:R-:W-:-:S04]  /*0cc0*/  FFMA R8, R3, R24, R8 ;  /* 0x0000001803087223 */ /* 0x000fc80000000008 */
[----:B0-----:R-:W-:-:S04]  /*0cd0*/  FFMA R11, R11, R28, R8 ;  /* 0x0000001c0b0b7223 */ /* 0x001fc80000000008 */
[----:B------:R-:W-:-:S05]  /*0ce0*/  FADD R0, R11, R0 ;  /* 0x000000000b007221 */ /* 0x000fca0000000000 */
[----:B------:R-:W-:-:S05]  /*0cf0*/  FSET.BF.GE.AND R9, R0, 1, PT ;  /* 0x3f8000000009780a */ /* 0x000fca0003806000 */
[----:B------:R-:W-:Y:S01]  /*0d00*/  FADD R11, -R9, 1 ;  /* 0x3f800000090b7421 */ /* 0x000fe20000000100 */
[----:B-1----:R-:W-:-:S04]  /*0d10*/  IMAD.WIDE R2, R25, 0x4, R6 ;  /* 0x0000000419027825 */ /* 0x002fc800078e0206 */
[----:B------:R-:W-:Y:S01]  /*0d20*/  FMUL R11, R0, R11 ;  /* 0x0000000b000b7220 */ /* 0x000fe20000400000 */
[----:B------:R-:W-:Y:S04]  /*0d30*/  STG.E desc[UR8][R2.64], R9 ;  /* 0x0000000902007986 */ /* 0x000fe8000c101908 */
[----:B------:R-:W-:Y:S01]  /*0d40*/  STG.E desc[UR8][R4.64], R11 ;  /* 0x0000000b04007986 */ /* 0x000fe2000c101908 */
[----:B------:R-:W-:Y:S05]  /*0d50*/  EXIT ;  /* 0x000000000000794d */ /* 0x000fea0003800000 */
.L_x_793:
        /* <DEDUP_REMOVED lines=10> */
.L_x_827:


//--------------------- .text._Z19conv2d_nchw_fuse_ifPfS_S_S_S_iiiii --------------------------
	.section	.text._Z19conv2d_nchw_fuse_ifPfS_S_S_S_iiiii,"ax",@progbits
	.align	128
        .global         _Z19conv2d_nchw_fuse_ifPfS_S_S_S_iiiii
        .type           _Z19conv2d_nchw_fuse_ifPfS_S_S_S_iiiii,@function
        .size           _Z19conv2d_nchw_fuse_ifPfS_S_S_S_iiiii,(.L_x_828 - _Z19conv2d_nchw_fuse_ifPfS_S_S_S_iiiii)
        .other          _Z19conv2d_nchw_fuse_ifPfS_S_S_S_iiiii,@"STO_CUDA_ENTRY STV_DEFAULT"
_Z19conv2d_nchw_fuse_ifPfS_S_S_S_iiiii:
.text._Z19conv2d_nchw_fuse_ifPfS_S_S_S_iiiii:
[----:B------:R-:W-:Y:S01]  /*0000*/  LDC R1, c[0x0][0x37c] ;  /* 0x0000df00ff017b82 */ /* 0x000fe20000000800 */
[----:B------:R-:W0:Y:S01]  /*0010*/  S2R R30, SR_TID.Y ;  /* 0x00000000001e7919 */ /* 0x000e220000002200 */
[----:B------:R-:W1:Y:S06]  /*0020*/  LDCU UR18, c[0x0][0x360] ;  /* 0x00006c00ff1277ac */ /* 0x000e6c0008000800 */
[----:B------:R-:W1:Y:S01]  /*0030*/  LDC R3, c[0x0][0x364] ;  /* 0x0000d900ff037b82 */ /* 0x000e620000000800 */
[----:B------:R-:W-:Y:S01]  /*0040*/  BSSY.RECONVERGENT B0, `(.L_x_794) ;  /* 0x0000053000007945 */ /* 0x000fe20003800200 */
[----:B------:R-:W0:Y:S01]  /*0050*/  S2R R31, SR_TID.X ;  /* 0x00000000001f7919 */ /* 0x000e220000002100 */
[----:B------:R-:W2:Y:S01]  /*0060*/  LDCU.64 UR16, c[0x0][0x358] ;  /* 0x00006b00ff1077ac */ /* 0x000ea20008000a00 */
[----:B-1----:R-:W-:-:S02]  /*0070*/  IMAD R35, R3, UR18, RZ ;  /* 0x0000001203237c24 */ /* 0x002fc4000f8e02ff */
[----:B0-----:R-:W-:-:S05]  /*0080*/  IMAD R36, R30, UR18, R31 ;  /* 0x000000121e247c24 */ /* 0x001fca000f8e021f */
[----:B------:R-:W-:-:S13]  /*0090*/  ISETP.GT.U32.AND P0, PT, R36, 0x31f, PT ;  /* 0x0000031f2400780c */ /* 0x000fda0003f04070 */
[----:B--2---:R-:W-:Y:S05]  /*00a0*/  @P0 BRA `(.L_x_795) ;  /* 0x0000000400300947 */ /* 0x004fea0003800000 */
[----:B------:R-:W0:Y:S01]  /*00b0*/  I2F.U32.RP R6, R35 ;  /* 0x0000002300067306 */ /* 0x000e220000209000 */
[-C--:B------:R-:W-:Y:S01]  /*00c0*/  IADD3 R0, PT, PT, R36, R35.reuse, RZ ;  /* 0x0000002324007210 */ /* 0x080fe20007ffe0ff */
[----:B------:R-:W-:Y:S01]  /*00d0*/  BSSY.RECONVERGENT B1, `(.L_x_796) ;  /* 0x000002d000017945 */ /* 0x000fe20003800200 */
[----:B------:R-:W-:Y:S02]  /*00e0*/  IADD3 R9, PT, PT, RZ, -R35, RZ ;  /* 0x80000023ff097210 */ /* 0x000fe40007ffe0ff */
[C---:B------:R-:W-:Y:S02]  /*00f0*/  ISETP.GE.U32.AND P0, PT, R0.reuse, 0x320, PT ;  /* 0x000003200000780c */ /* 0x040fe40003f06070 */
[----:B------:R-:W-:Y:S02]  /*0100*/  VIMNMX.U32 R7, PT, PT, R0, 0x320, !PT ;  /* 0x0000032000077848 */ /* 0x000fe40007fe0000 */
[----:B------:R-:W-:Y:S02]  /*0110*/  SEL R2, RZ, 0x1, P0 ;  /* 0x00000001ff027807 */ /* 0x000fe40000000000 */
[----:B------:R-:W-:-:S02]  /*0120*/  ISETP.NE.U32.AND P2, PT, R35, RZ, PT ;  /* 0x000000ff2300720c */ /* 0x000fc40003f45070 */
[----:B------:R-:W-:Y:S01]  /*0130*/  IADD3 R0, PT, PT, R7, -R0, -R2 ;  /* 0x8000000007007210 */ /* 0x000fe20007ffe802 */
[----:B0-----:R-:W0:Y:S02]  /*0140*/  MUFU.RCP R6, R6 ;  /* 0x0000000600067308 */ /* 0x001e240000001000 */
[----:B0-----:R-:W-:-:S06]  /*0150*/  IADD3 R4, PT, PT, R6, 0xffffffe, RZ ;  /* 0x0ffffffe06047810 */ /* 0x001fcc0007ffe0ff */
[----:B------:R0:W1:Y:S02]  /*0160*/  F2I.FTZ.U32.TRUNC.NTZ R5, R4 ;  /* 0x0000000400057305 */ /* 0x000064000021f000 */
[----:B0-----:R-:W-:Y:S02]  /*0170*/  HFMA2 R4, -RZ, RZ, 0, 0 ;  /* 0x00000000ff047431 */ /* 0x001fe400000001ff */
[----:B-1----:R-:W-:-:S04]  /*0180*/  IMAD R9, R9, R5, RZ ;  /* 0x0000000509097224 */ /* 0x002fc800078e02ff */
[----:B------:R-:W-:-:S06]  /*0190*/  IMAD.HI.U32 R5, R5, R9, R4 ;  /* 0x0000000905057227 */ /* 0x000fcc00078e0004 */
[----:B------:R-:W-:-:S05]  /*01a0*/  IMAD.HI.U32 R5, R5, R0, RZ ;  /* 0x0000000005057227 */ /* 0x000fca00078e00ff */
[----:B------:R-:W-:-:S05]  /*01b0*/  IADD3 R4, PT, PT, -R5, RZ, RZ ;  /* 0x000000ff05047210 */ /* 0x000fca0007ffe1ff */
[----:B------:R-:W-:-:S05]  /*01c0*/  IMAD R0, R35, R4, R0 ;  /* 0x0000000423007224 */ /* 0x000fca00078e0200 */
[----:B------:R-:W-:-:S13]  /*01d0*/  ISETP.GE.U32.AND P0, PT, R0, R35, PT ;  /* 0x000000230000720c */ /* 0x000fda0003f06070 */
[----:B------:R-:W-:Y:S02]  /*01e0*/  @P0 IADD3 R0, PT, PT, -R35, R0, RZ ;  /* 0x0000000023000210 */ /* 0x000fe40007ffe1ff */
[----:B------:R-:W-:Y:S02]  /*01f0*/  @P0 IADD3 R5, PT, PT, R5, 0x1, RZ ;  /* 0x0000000105050810 */ /* 0x000fe40007ffe0ff */
[----:B------:R-:W-:-:S13]  /*0200*/  ISETP.GE.U32.AND P1, PT, R0, R35, PT ;  /* 0x000000230000720c */ /* 0x000fda0003f26070 */
[----:B------:R-:W-:Y:S02]  /*0210*/  @P1 IADD3 R5, PT, PT, R5, 0x1, RZ ;  /* 0x0000000105051810 */ /* 0x000fe40007ffe0ff */
[----:B------:R-:W-:-:S04]  /*0220*/  @!P2 LOP3.LUT R5, RZ, R35, RZ, 0x33, !PT ;  /* 0x00000023ff05a212 */ /* 0x000fc800078e33ff */
[----:B------:R-:W-:-:S04]  /*0230*/  IADD3 R2, PT, PT, R2, R5, RZ ;  /* 0x0000000502027210 */ /* 0x000fc80007ffe0ff */
[C---:B------:R-:W-:Y:S02]  /*0240*/  LOP3.LUT R0, R2.reuse, 0x3, RZ, 0xc0, !PT ;  /* 0x0000000302007812 */ /* 0x040fe400078ec0ff */
[----:B------:R-:W-:Y:S02]  /*0250*/  ISETP.GE.U32.AND P1, PT, R2, 0x3, PT ;  /* 0x000000030200780c */ /* 0x000fe40003f26070 */
[----:B------:R-:W-:Y:S02]  /*0260*/  ISETP.NE.AND P0, PT, R0, 0x3, PT ;  /* 0x000000030000780c */ /* 0x000fe40003f05270 */
[----:B------:R-:W-:-:S11]  /*0270*/  MOV R0, R36 ;  /* 0x0000002400007202 */ /* 0x000fd60000000f00 */
[----:B------:R-:W-:Y:S05]  /*0280*/  @!P0 BRA `(.L_x_797) ;  /* 0x0000000000448947 */ /* 0x000fea0003800000 */
[----:B------:R-:W0:Y:S01]  /*0290*/  S2R R13, SR_CgaCtaId ;  /* 0x00000000000d7919 */ /* 0x000e220000008800 */
[----:B------:R-:W1:Y:S01]  /*02a0*/  LDC.64 R8, c[0x0][0x388] ;  /* 0x0000e200ff087b82 */ /* 0x000e620000000a00 */
[----:B------:R-:W-:Y:S02]  /*02b0*/  MOV R0, 0x400 ;  /* 0x0000040000007802 */ /* 0x000fe40000000f00 */
[----:B------:R-:W-:Y:S02]  /*02c0*/  IADD3 R2, PT, PT, R2, 0x1, RZ ;  /* 0x0000000102027810 */ /* 0x000fe40007ffe0ff */
[----:B------:R-:W-:Y:S02]  /*02d0*/  IADD3 R0, PT, PT, R0, 0x480, RZ ;  /* 0x0000048000007810 */ /* 0x000fe40007ffe0ff */
[----:B------:R-:W-:Y:S02]  /*02e0*/  MOV R11, RZ ;  /* 0x000000ff000b7202 */ /* 0x000fe40000000f00 */
[----:B------:R-:W-:-:S02]  /*02f0*/  LOP3.LUT R2, R2, 0x3, RZ, 0xc0, !PT ;  /* 0x0000000302027812 */ /* 0x000fc400078ec0ff */
[----:B0-----:R-:W-:Y:S02]  /*0300*/  LEA R13, R13, R0, 0x18 ;  /* 0x000000000d0d7211 */ /* 0x001fe400078ec0ff */
[----:B------:R-:W-:-:S07]  /*0310*/  MOV R0, R36 ;  /* 0x0000002400007202 */ /* 0x000fce0000000f00 */
.L_x_798:
[----:B01----:R-:W-:-:S06]  /*0320*/  IMAD.WIDE.U32 R4, R0, 0x10, R8 ;  /* 0x0000001000047825 */ /* 0x003fcc00078e0008 */
[----:B------:R-:W2:Y:S01]  /*0330*/  LDG.E.128.CONSTANT R4, desc[UR16][R4.64] ;  /* 0x0000001004047981 */ /* 0x000ea2000c1e9d00 */
[----:B------:R-:W-:Y:S02]  /*0340*/  LEA R10, R0, R13, 0x4 ;  /* 0x0000000d000a7211 */ /* 0x000fe400078e20ff */
[----:B------:R-:W-:Y:S02]  /*0350*/  IADD3 R11, PT, PT, R11, 0x1, RZ ;  /* 0x000000010b0b7810 */ /* 0x000fe40007ffe0ff */
[----:B------:R-:W-:Y:S02]  /*0360*/  IADD3 R0, PT, PT, R35, R0, RZ ;  /* 0x0000000023007210 */ /* 0x000fe40007ffe0ff */
[----:B------:R-:W-:Y:S01]  /*0370*/  ISETP.NE.AND P0, PT, R11, R2, PT ;  /* 0x000000020b00720c */ /* 0x000fe20003f05270 */
[----:B--2---:R0:W-:-:S12]  /*0380*/  STS.128 [R10], R4 ;  /* 0x000000040a007388 */ /* 0x0041d80000000c00 */
[----:B------:R-:W-:Y:S05]  /*0390*/  @P0 BRA `(.L_x_798) ;  /* 0xfffffffc00e00947 */ /* 0x000fea000383ffff */
.L_x_797:
[----:B------:R-:W-:Y:S05]  /*03a0*/  BSYNC.RECONVERGENT B1 ;  /* 0x0000000000017941 */ /* 0x000fea0003800200 */
.L_x_796:
[----:B------:R-:W-:Y:S05]  /*03b0*/  @!P1 BRA `(.L_x_795) ;  /* 0x00000000006c9947 */ /* 0x000fea0003800000 */
[----:B0-----:R-:W0:Y:S01]  /*03c0*/  S2R R5, SR_CgaCtaId ;  /* 0x0000000000057919 */ /* 0x001e220000008800 */
[----:B------:R-:W1:Y:S01]  /*03d0*/  LDC.64 R20, c[0x0][0x388] ;  /* 0x0000e200ff147b82 */ /* 0x000e620000000a00 */
[----:B------:R-:W-:-:S04]  /*03e0*/  MOV R2, 0x400 ;  /* 0x0000040000027802 */ /* 0x000fc80000000f00 */
[----:B------:R-:W-:-:S04]  /*03f0*/  IADD3 R2, PT, PT, R2, 0x480, RZ ;  /* 0x0000048002027810 */ /* 0x000fc80007ffe0ff */
[----:B0-----:R-:W-:-:S07]  /*0400*/  LEA R25, R5, R2, 0x18 ;  /* 0x0000000205197211 */ /* 0x001fce00078ec0ff */
.L_x_799:
[----:B--2---:R-:W-:Y:S01]  /*0410*/  IADD3 R8, PT, PT, R35, R0, RZ ;  /* 0x0000000023087210 */ /* 0x004fe20007ffe0ff */
[----:B-1----:R-:W-:-:S03]  /*0420*/  IMAD.WIDE.U32 R4, R0, 0x10, R20 ;  /* 0x0000001000047825 */ /* 0x002fc600078e0014 */
[C---:B------:R-:W-:Y:S01]  /*0430*/  IADD3 R12, PT, PT, R35.reuse, R8, RZ ;  /* 0x00000008230c7210 */ /* 0x040fe20007ffe0ff */
[--C-:B------:R-:W-:Y:S02]  /*0440*/  IMAD.WIDE.U32 R8, R8, 0x10, R20.reuse ;  /* 0x0000001008087825 */ /* 0x100fe400078e0014 */
[----:B------:R-:W2:Y:S01]  /*0450*/  LDG.E.128.CONSTANT R4, desc[UR16][R4.64] ;  /* 0x0000001004047981 */ /* 0x000ea2000c1e9d00 */
[----:B------:R-:W-:Y:S01]  /*0460*/  IADD3 R23, PT, PT, R35, R12, RZ ;  /* 0x0000000c23177210 */ /* 0x000fe20007ffe0ff */
[--C-:B------:R-:W-:Y:S02]  /*0470*/  IMAD.WIDE.U32 R12, R12, 0x10, R20.reuse ;  /* 0x000000100c0c7825 */ /* 0x100fe400078e0014 */
[----:B------:R-:W3:Y:S02]  /*0480*/  LDG.E.128.CONSTANT R8, desc[UR16][R8.64] ;  /* 0x0000001008087981 */ /* 0x000ee4000c1e9d00 */
[----:B------:R-:W-:Y:S02]  /*0490*/  IMAD.WIDE.U32 R16, R23, 0x10, R20 ;  /* 0x0000001017107825 */ /* 0x000fe400078e0014 */
[----:B------:R-:W4:Y:S04]  /*04a0*/  LDG.E.128.CONSTANT R12, desc[UR16][R12.64] ;  /* 0x000000100c0c7981 */ /* 0x000f28000c1e9d00 */
[----:B------:R-:W5:Y:S01]  /*04b0*/  LDG.E.128.CONSTANT R16, desc[UR16][R16.64] ;  /* 0x0000001010107981 */ /* 0x000f62000c1e9d00 */
[----:B------:R-:W-:-:S04]  /*04c0*/  LEA R26, R0, R25, 0x4 ;  /* 0x00000019001a7211 */ /* 0x000fc800078e20ff */
[----:B------:R-:W-:-:S04]  /*04d0*/  LEA R2, R35, R26, 0x4 ;  /* 0x0000001a23027211 */ /* 0x000fc800078e20ff */
[----:B------:R-:W-:-:S04]  /*04e0*/  LEA R22, R35, R2, 0x4 ;  /* 0x0000000223167211 */ /* 0x000fc800078e20ff */
[C---:B------:R-:W-:Y:S02]  /*04f0*/  LEA R24, R35.reuse, R22, 0x4 ;  /* 0x0000001623187211 */ /* 0x040fe400078e20ff */
[----:B------:R-:W-:-:S04]  /*0500*/  IADD3 R0, PT, PT, R35, R23, RZ ;  /* 0x0000001723007210 */ /* 0x000fc80007ffe0ff */
[----:B------:R-:W-:Y:S01]  /*0510*/  ISETP.GE.U32.AND P0, PT, R0, 0x320, PT ;  /* 0x000003200000780c */ /* 0x000fe20003f06070 */
[----:B--2---:R2:W-:Y:S04]  /*0520*/  STS.128 [R26], R4 ;  /* 0x000000041a007388 */ /* 0x0045e80000000c00 */
[----:B---3--:R2:W-:Y:S04]  /*0530*/  STS.128 [R2], R8 ;  /* 0x0000000802007388 */ /* 0x0085e80000000c00 */
[----:B----4-:R2:W-:Y:S04]  /*0540*/  STS.128 [R22], R12 ;  /* 0x0000000c16007388 */ /* 0x0105e80000000c00 */
[----:B-----5:R2:W-:Y:S01]  /*0550*/  STS.128 [R24], R16 ;  /* 0x0000001018007388 */ /* 0x0205e20000000c00 */
[----:B------:R-:W-:Y:S05]  /*0560*/  @!P0 BRA `(.L_x_799) ;  /* 0xfffffffc00a88947 */ /* 0x000fea000383ffff */
.L_x_795:
[----:B------:R-:W-:Y:S05]  /*0570*/  BSYNC.RECONVERGENT B0 ;  /* 0x0000000000007941 */ /* 0x000fea0003800200 */
.L_x_794:
[----:B0-2---:R-:W0:Y:S01]  /*0580*/  LDC R4, c[0x0][0x3b8] ;  /* 0x0000ee00ff047b82 */ /* 0x005e220000000800 */
[----:B------:R-:W-:Y:S01]  /*0590*/  ISETP.GT.U32.AND P0, PT, R36, 0xff, PT ;  /* 0x000000ff2400780c */ /* 0x000fe20003f04070 */
[----:B------:R-:W1:Y:S01]  /*05a0*/  LDCU.64 UR4, c[0x0][0x3a0] ;  /* 0x00007400ff0477ac */ /* 0x000e620008000a00 */
[----:B------:R-:W-:Y:S01]  /*05b0*/  BSSY.RECONVERGENT B0, `(.L_x_800) ;  /* 0x0000065000007945 */ /* 0x000fe20003800200 */
[----:B------:R-:W2:Y:S04]  /*05c0*/  LDCU.64 UR6, c[0x0][0x3a0] ;  /* 0x00007400ff0677ac */ /* 0x000ea80008000a00 */
[----:B------:R-:W3:Y:S01]  /*05d0*/  S2UR UR19, SR_CTAID.Z ;  /* 0x00000000001379c3 */ /* 0x000ee20000002700 */
[----:B0-----:R-:W-:Y:S01]  /*05e0*/  SHF.R.S32.HI R0, RZ, 0x1f, R4 ;  /* 0x0000001fff007819 */ /* 0x001fe20000011404 */
[----:B---3--:R-:W-:-:S04]  /*05f0*/  IMAD.WIDE.U32 R4, R4, UR19, RZ ;  /* 0x0000001304047c25 */ /* 0x008fc8000f8e00ff */
[----:B------:R-:W-:-:S05]  /*0600*/  IMAD R7, R0, UR19, RZ ;  /* 0x0000001300077c24 */ /* 0x000fca000f8e02ff */
[----:B------:R-:W-:Y:S01]  /*0610*/  IADD3 R24, PT, PT, R5, R7, RZ ;  /* 0x0000000705187210 */ /* 0x000fe20007ffe0ff */
[----:B-12---:R-:W-:Y:S06]  /*0620*/  @P0 BRA `(.L_x_801) ;  /* 0x0000000400740947 */ /* 0x006fec0003800000 */
        /* <DEDUP_REMOVED lines=9> */
[----:B0-----:R-:W0:Y:S01]  /*06c0*/  MUFU.RCP R8, R8 ;  /* 0x0000000800087308 */ /* 0x001e220000001000 */
[----:B------:R-:W-:Y:S02]  /*06d0*/  MOV R20, R36 ;  /* 0x0000002400147202 */ /* 0x000fe40000000f00 */
[----:B0-----:R-:W-:-:S05]  /*06e0*/  IADD3 R6, PT, PT, R8, 0xffffffe, RZ ;  /* 0x0ffffffe08067810 */ /* 0x001fca0007ffe0ff */
        /* <DEDUP_REMOVED lines=13> */
[----:B------:R-:W-:Y:S02]  /*07c0*/  IADD3 R5, PT, PT, R5, R2, RZ ;  /* 0x0000000205057210 */ /* 0x000fe40007ffe0ff */
[----:B------:R-:W-:Y:S02]  /*07d0*/  SHF.L.U64.HI R2, R4, 0x4, R24 ;  /* 0x0000000404027819 */ /* 0x000fe40000010218 */
[C---:B------:R-:W-:Y:S02]  /*07e0*/  LOP3.LUT R0, R5.reuse, 0x3, RZ, 0xc0, !PT ;  /* 0x0000000305007812 */ /* 0x040fe400078ec0ff */
[----:B------:R-:W-:Y:S02]  /*07f0*/  ISETP.GE.U32.AND P1, PT, R5, 0x3, PT ;  /* 0x000000030500780c */ /* 0x000fe40003f26070 */
[----:B------:R-:W-:Y:S02]  /*0800*/  ISETP.NE.AND P0, PT, R0, 0x3, PT ;  /* 0x000000030000780c */ /* 0x000fe40003f05270 */
[----:B------:R-:W-:-:S02]  /*0810*/  SHF.L.U32 R0, R4, 0x4, RZ ;  /* 0x0000000404007819 */ /* 0x000fc400000006ff */
[----:B------:R-:W-:Y:S02]  /*0820*/  LOP3.LUT R2, R2, 0x3fffffff, RZ, 0xc0, !PT ;  /* 0x3fffffff02027812 */ /* 0x000fe400078ec0ff */
[----:B------:R-:W-:-:S07]  /*0830*/  LOP3.LUT R0, R0, 0xfffffff0, RZ, 0xc0, !PT ;  /* 0xfffffff000007812 */ /* 0x000fce00078ec0ff */
[----:B------:R-:W-:Y:S05]  /*0840*/  @!P0 BRA `(.L_x_803) ;  /* 0x00000000004c8947 */ /* 0x000fea0003800000 */
[----:B------:R-:W0:Y:S01]  /*0850*/  S2R R11, SR_CgaCtaId ;  /* 0x00000000000b7919 */ /* 0x000e220000008800 */
[----:B------:R-:W-:Y:S02]  /*0860*/  MOV R4, 0x400 ;  /* 0x0000040000047802 */ /* 0x000fe40000000f00 */
[----:B------:R-:W-:Y:S02]  /*0870*/  IADD3 R5, PT, PT, R5, 0x1, RZ ;  /* 0x0000000105057810 */ /* 0x000fe40007ffe0ff */
[----:B------:R-:W-:Y:S02]  /*0880*/  IADD3 R4, PT, PT, R4, 0x36c0, RZ ;  /* 0x000036c004047810 */ /* 0x000fe40007ffe0ff */
[----:B------:R-:W-:Y:S02]  /*0890*/  MOV R9, RZ ;  /* 0x000000ff00097202 */ /* 0x000fe40000000f00 */
[----:B------:R-:W-:Y:S02]  /*08a0*/  MOV R20, R36 ;  /* 0x0000002400147202 */ /* 0x000fe40000000f00 */
[----:B------:R-:W-:-:S02]  /*08b0*/  LOP3.LUT R8, R5, 0x3, RZ, 0xc0, !PT ;  /* 0x0000000305087812 */ /* 0x000fc400078ec0ff */
[----:B0-----:R-:W-:-:S07]  /*08c0*/  LEA R11, R11, R4, 0x18 ;  /* 0x000000040b0b7211 */ /* 0x001fce00078ec0ff */
.L_x_804:
[----:B0-----:R-:W-:-:S04]  /*08d0*/  IADD3 R5, P0, PT, R20, R0, RZ ;  /* 0x0000000014057210 */ /* 0x001fc80007f1e0ff */
[----:B------:R-:W-:Y:S02]  /*08e0*/  IADD3.X R6, PT, PT, RZ, R2, RZ, P0, !PT ;  /* 0x00000002ff067210 */ /* 0x000fe400007fe4ff */
[----:B------:R-:W-:-:S04]  /*08f0*/  LEA R4, P0, R5, UR4, 0x4 ;  /* 0x0000000405047c11 */ /* 0x000fc8000f8020ff */
[----:B------:R-:W-:-:S06]  /*0900*/  LEA.HI.X R5, R5, UR5, R6, 0x4, P0 ;  /* 0x0000000505057c11 */ /* 0x000fcc00080f2406 */
[----:B------:R-:W2:Y:S01]  /*0910*/  LDG.E.128 R4, desc[UR16][R4.64] ;  /* 0x0000001004047981 */ /* 0x000ea2000c1e1d00 */
[----:B------:R-:W-:Y:S02]  /*0920*/  LEA R10, R20, R11, 0x4 ;  /* 0x0000000b140a7211 */ /* 0x000fe400078e20ff */
[----:B------:R-:W-:Y:S02]  /*0930*/  IADD3 R9, PT, PT, R9, 0x1, RZ ;  /* 0x0000000109097810 */ /* 0x000fe40007ffe0ff */
[----:B------:R-:W-:Y:S02]  /*0940*/  IADD3 R20, PT, PT, R35, R20, RZ ;  /* 0x0000001423147210 */ /* 0x000fe40007ffe0ff */
[----:B------:R-:W-:Y:S01]  /*0950*/  ISETP.NE.AND P0, PT, R9, R8, PT ;  /* 0x000000080900720c */ /* 0x000fe20003f05270 */
[----:B--2---:R0:W-:-:S12]  /*0960*/  STS.128 [R10], R4 ;  /* 0x000000040a007388 */ /* 0x0041d80000000c00 */
[----:B------:R-:W-:Y:S05]  /*0970*/  @P0 BRA `(.L_x_804) ;  /* 0xfffffffc00d40947 */ /* 0x000fea000383ffff */
.L_x_803:
[----:B------:R-:W-:Y:S05]  /*0980*/  BSYNC.RECONVERGENT B1 ;  /* 0x0000000000017941 */ /* 0x000fea0003800200 */
.L_x_802:
[----:B------:R-:W-:Y:S05]  /*0990*/  @!P1 BRA `(.L_x_801) ;  /* 0x0000000000989947 */ /* 0x000fea0003800000 */
[----:B------:R-:W1:Y:S01]  /*09a0*/  S2R R21, SR_CgaCtaId ;  /* 0x0000000000157919 */ /* 0x000e620000008800 */
[----:B0-----:R-:W-:-:S04]  /*09b0*/  MOV R4, 0x400 ;  /* 0x0000040000047802 */ /* 0x001fc80000000f00 */
[----:B------:R-:W-:-:S04]  /*09c0*/  IADD3 R4, PT, PT, R4, 0x36c0, RZ ;  /* 0x000036c004047810 */ /* 0x000fc80007ffe0ff */
[----:B-1----:R-:W-:-:S07]  /*09d0*/  LEA R21, R21, R4, 0x18 ;  /* 0x0000000415157211 */ /* 0x002fce00078ec0ff */
.L_x_805:
[C---:B-1----:R-:W-:Y:S02]  /*09e0*/  IADD3 R9, PT, PT, R35.reuse, R20, RZ ;  /* 0x0000001423097210 */ /* 0x042fe40007ffe0ff */
[----:B------:R-:W-:Y:S02]  /*09f0*/  IADD3 R5, P0, PT, R20, R0, RZ ;  /* 0x0000000014057210 */ /* 0x000fe40007f1e0ff */
[----:B------:R-:W-:Y:S02]  /*0a00*/  IADD3 R6, PT, PT, R35, R9, RZ ;  /* 0x0000000923067210 */ /* 0x000fe40007ffe0ff */
[----:B------:R-:W-:Y:S02]  /*0a10*/  IADD3.X R8, PT, PT, RZ, R2, RZ, P0, !PT ;  /* 0x00000002ff087210 */ /* 0x000fe400007fe4ff */
[----:B------:R-:W-:Y:S02]  /*0a20*/  LEA R4, P1, R5, UR6, 0x4 ;  /* 0x0000000605047c11 */ /* 0x000fe4000f8220ff */
[----:B------:R-:W-:-:S02]  /*0a30*/  IADD3 R22, PT, PT, R35, R6, RZ ;  /* 0x0000000623167210 */ /* 0x000fc40007ffe0ff */
[-C--:B------:R-:W-:Y:S02]  /*0a40*/  IADD3 R9, P0, PT, R9, R0.reuse, RZ ;  /* 0x0000000009097210 */ /* 0x080fe40007f1e0ff */
[----:B------:R-:W-:Y:S02]  /*0a50*/  LEA.HI.X R5, R5, UR7, R8, 0x4, P1 ;  /* 0x0000000705057c11 */ /* 0x000fe400088f2408 */
[-C--:B------:R-:W-:Y:S02]  /*0a60*/  IADD3 R10, P1, PT, R6, R0.reuse, RZ ;  /* 0x00000000060a7210 */ /* 0x080fe40007f3e0ff */
[----:B------:R-:W-:Y:S02]  /*0a70*/  IADD3 R6, P2, PT, R22, R0, RZ ;  /* 0x0000000016067210 */ /* 0x000fe40007f5e0ff */
[----:B------:R-:W-:Y:S02]  /*0a80*/  IADD3.X R14, PT, PT, RZ, R2, RZ, P0, !PT ;  /* 0x00000002ff0e7210 */ /* 0x000fe400007fe4ff */
[----:B------:R-:W-:-:S02]  /*0a90*/  LEA R8, P0, R9, UR6, 0x4 ;  /* 0x0000000609087c11 */ /* 0x000fc4000f8020ff */
[-C--:B------:R-:W-:Y:S02]  /*0aa0*/  IADD3.X R11, PT, PT, RZ, R2.reuse, RZ, P1, !PT ;  /* 0x00000002ff0b7210 */ /* 0x080fe40000ffe4ff */
[----:B------:R-:W-:Y:S02]  /*0ab0*/  LEA R12, P1, R10, UR6, 0x4 ;  /* 0x000000060a0c7c11 */ /* 0x000fe4000f8220ff */
[----:B------:R-:W-:Y:S02]  /*0ac0*/  IADD3.X R7, PT, PT, RZ, R2, RZ, P2, !PT ;  /* 0x00000002ff077210 */ /* 0x000fe400017fe4ff */
[----:B------:R-:W-:Y:S02]  /*0ad0*/  LEA R16, P2, R6, UR6, 0x4 ;  /* 0x0000000606107c11 */ /* 0x000fe4000f8420ff */
[----:B------:R-:W-:Y:S02]  /*0ae0*/  LEA.HI.X R9, R9, UR7, R14, 0x4, P0 ;  /* 0x0000000709097c11 */ /* 0x000fe400080f240e */
[----:B------:R-:W-:-:S02]  /*0af0*/  LEA.HI.X R13, R10, UR7, R11, 0x4, P1 ;  /* 0x000000070a0d7c11 */ /* 0x000fc400088f240b */
[----:B------:R-:W-:Y:S02]  /*0b00*/  LEA.HI.X R17, R6, UR7, R7, 0x4, P2 ;  /* 0x0000000706117c11 */ /* 0x000fe400090f2407 */
[----:B------:R-:W2:Y:S04]  /*0b10*/  LDG.E.128 R4, desc[UR16][R4.64] ;  /* 0x0000001004047981 */ /* 0x000ea8000c1e1d00 */
[----:B------:R-:W3:Y:S04]  /*0b20*/  LDG.E.128 R8, desc[UR16][R8.64] ;  /* 0x0000001008087981 */ /* 0x000ee8000c1e1d00 */
[----:B------:R-:W4:Y:S04]  /*0b30*/  LDG.E.128 R12, desc[UR16][R12.64] ;  /* 0x000000100c0c7981 */ /* 0x000f28000c1e1d00 */
[----:B------:R-:W5:Y:S01]  /*0b40*/  LDG.E.128 R16, desc[UR16][R16.64] ;  /* 0x0000001010107981 */ /* 0x000f62000c1e1d00 */
[----:B------:R-:W-:-:S02]  /*0b50*/  LEA R32, R20, R21, 0x4 ;  /* 0x0000001514207211 */ /* 0x000fc400078e20ff */
[C---:B------:R-:W-:Y:S02]  /*0b60*/  IADD3 R20, PT, PT, R35.reuse, R22, RZ ;  /* 0x0000001623147210 */ /* 0x040fe40007ffe0ff */
[C---:B------:R-:W-:Y:S02]  /*0b70*/  LEA R26, R35.reuse, R32, 0x4 ;  /* 0x00000020231a7211 */ /* 0x040fe400078e20ff */
[----:B------:R-:W-:Y:S02]  /*0b80*/  ISETP.GE.U32.AND P0, PT, R20, 0x100, PT ;  /* 0x000001001400780c */ /* 0x000fe40003f06070 */
[----:B------:R-:W-:-:S04]  /*0b90*/  LEA R28, R35, R26, 0x4 ;  /* 0x0000001a231c7211 */ /* 0x000fc800078e20ff */
[----:B------:R-:W-:Y:S01]  /*0ba0*/  LEA R23, R35, R28, 0x4 ;  /* 0x0000001c23177211 */ /* 0x000fe200078e20ff */
[----:B--2---:R1:W-:Y:S04]  /*0bb0*/  STS.128 [R32], R4 ;  /* 0x0000000420007388 */ /* 0x0043e80000000c00 */
[----:B---3--:R1:W-:Y:S04]  /*0bc0*/  STS.128 [R26], R8 ;  /* 0x000000081a007388 */ /* 0x0083e80000000c00 */
[----:B----4-:R1:W-:Y:S04]  /*0bd0*/  STS.128 [R28], R12 ;  /* 0x0000000c1c007388 */ /* 0x0103e80000000c00 */
[----:B-----5:R1:W-:Y:S01]  /*0be0*/  STS.128 [R23], R16 ;  /* 0x0000001017007388 */ /* 0x0203e20000000c00 */
[----:B------:R-:W-:Y:S05]  /*0bf0*/  @!P0 BRA `(.L_x_805) ;  /* 0xfffffffc00788947 */ /* 0x000fea000383ffff */
.L_x_801:
[----:B------:R-:W-:Y:S05]  /*0c00*/  BSYNC.RECONVERGENT B0 ;  /* 0x0000000000007941 */ /* 0x000fea0003800200 */
.L_x_800:
[C---:B------:R-:W-:Y:S01]  /*0c10*/  ISETP.GT.U32.AND P0, PT, R36.reuse, 0xf, PT ;  /* 0x0000000f2400780c */ /* 0x040fe20003f04070 */
[----:B------:R-:W2:Y:S01]  /*0c20*/  LDCU UR11, c[0x0][0x3ac] ;  /* 0x00007580ff0b77ac */ /* 0x000ea20008000800 */
[----:B------:R-:W3:Y:S01]  /*0c30*/  LDCU.64 UR12, c[0x0][0x3b0] ;  /* 0x00007600ff0c77ac */ /* 0x000ee20008000a00 */
[----:B------:R-:W4:Y:S10]  /*0c40*/  LDCU.64 UR14, c[0x0][0x380] ;  /* 0x00007000ff0e77ac */ /* 0x000f340008000a00 */
[----:B01----:R-:W0:Y:S02]  /*0c50*/  @!P0 LDC.64 R4, c[0x0][0x390] ;  /* 0x0000e400ff048b82 */ /* 0x003e240000000a00 */
[----:B0-----:R-:W-:-:S06]  /*0c60*/  @!P0 IMAD.WIDE.U32 R4, R36, 0x4, R4 ;  /* 0x0000000424048825 */ /* 0x001fcc00078e0004 */
[----:B------:R0:W5:Y:S01]  /*0c70*/  @!P0 LDG.E.CONSTANT R4, desc[UR16][R4.64] ;  /* 0x0000001004048981 */ /* 0x000162000c1e9900 */
[----:B--2---:R-:W-:Y:S01]  /*0c80*/  USHF.R.S32.HI UR8, URZ, 0x1f, UR11 ;  /* 0x0000001fff087899 */ /* 0x004fe2000801140b */
[----:B------:R-:W-:Y:S01]  /*0c90*/  @!P0 MOV R0, 0x400 ;  /* 0x0000040000008802 */ /* 0x000fe20000000f00 */
[----:B------:R-:W-:Y:S01]  /*0ca0*/  UIMAD.WIDE.U32 UR4, UR19, UR11, URZ ;  /* 0x0000000b130472a5 */ /* 0x000fe2000f8e00ff */
[----:B------:R-:W0:Y:S01]  /*0cb0*/  @!P0 S2R R7, SR_CgaCtaId ;  /* 0x0000000000078919 */ /* 0x000e220000008800 */
[----:B------:R-:W-:Y:S01]  /*0cc0*/  UIMAD UR6, UR8, UR19, URZ ;  /* 0x00000013080672a4 */ /* 0x000fe2000f8e02ff */
[----:B------:R-:W-:Y:S01]  /*0cd0*/  @!P0 IADD3 R0, PT, PT, R0, 0x3680, RZ ;  /* 0x0000368000008810 */ /* 0x000fe20007ffe0ff */
[----:B---3--:R-:W-:Y:S01]  /*0ce0*/  USHF.R.S32.HI UR9, URZ, 0x1f, UR12 ;  /* 0x0000001fff097899 */ /* 0x008fe2000801140c */
[----:B------:R-:W-:Y:S01]  /*0cf0*/  BSSY.RECONVERGENT B0, `(.L_x_806) ;  /* 0x000005c000007945 */ /* 0x000fe20003800200 */
[----:B------:R-:W-:Y:S02]  /*0d00*/  UIADD3 UR5, UPT, UPT, UR5, UR6, URZ ;  /* 0x0000000605057290 */ /* 0x000fe4000fffe0ff */
[----:B------:R-:W-:-:S02]  /*0d10*/  UIMAD.WIDE.U32 UR6, UR4, UR12, URZ ;  /* 0x0000000c040672a5 */ /* 0x000fc4000f8e00ff */
[----:B------:R-:W-:-:S04]  /*0d20*/  UIMAD UR5, UR5, UR12, URZ ;  /* 0x0000000c050572a4 */ /* 0x000fc8000f8e02ff */
[----:B------:R-:W-:-:S04]  /*0d30*/  UIMAD UR4, UR9, UR4, UR5 ;  /* 0x00000004090472a4 */ /* 0x000fc8000f8e0205 */
[----:B------:R-:W-:Y:S02]  /*0d40*/  UIADD3 UR4, UPT, UPT, UR7, UR4, URZ ;  /* 0x0000000407047290 */ /* 0x000fe4000fffe0ff */
[----:B------:R-:W-:Y:S02]  /*0d50*/  USHF.R.S32.HI UR7, URZ, 0x1f, UR13 ;  /* 0x0000001fff077899 */ /* 0x000fe4000801140d */
[----:B------:R-:W-:Y:S02]  /*0d60*/  UIMAD UR10, UR4, UR13, URZ ;  /* 0x0000000d040a72a4 */ /* 0x000fe4000f8e02ff */
[----:B------:R-:W-:Y:S02]  /*0d70*/  UIMAD.WIDE.U32 UR4, UR6, UR13, URZ ;  /* 0x0000000d060472a5 */ /* 0x000fe4000f8e00ff */
[----:B------:R-:W-:Y:S02]  /*0d80*/  UIMAD UR10, UR7, UR6, UR10 ;  /* 0x00000006070a72a4 */ /* 0x000fe4000f8e020a */
[----:B----4-:R-:W-:-:S02]  /*0d90*/  ULEA UR6, UP0, UR4, UR14, 0x2 ;  /* 0x0000000e04067291 */ /* 0x010fc4000f8010ff */
[----:B------:R-:W-:Y:S01]  /*0da0*/  UIADD3 UR5, UPT, UPT, UR5, UR10, URZ ;  /* 0x0000000a05057290 */ /* 0x000fe2000fffe0ff */
[----:B0-----:R-:W-:-:S03]  /*0db0*/  @!P0 LEA R5, R7, R0, 0x18 ;  /* 0x0000000007058211 */ /* 0x001fc600078ec0ff */
[----:B------:R-:W-:Y:S01]  /*0dc0*/  ULEA.HI.X UR5, UR4, UR15, UR5, 0x2, UP0 ;  /* 0x0000000f04057291 */ /* 0x000fe200080f1405 */
[----:B------:R-:W-:Y:S02]  /*0dd0*/  MOV R52, UR6 ;  /* 0x0000000600347c02 */ /* 0x000fe40008000f00 */
[----:B------:R-:W-:-:S03]  /*0de0*/  @!P0 LEA R5, R36, R5, 0x2 ;  /* 0x0000000524058211 */ /* 0x000fc600078e10ff */
[----:B------:R-:W-:Y:S02]  /*0df0*/  MOV R53, UR5 ;  /* 0x0000000500357c02 */ /* 0x000fe40008000f00 */
[----:B-----5:R0:W-:Y:S01]  /*0e00*/  @!P0 STS [R5], R4 ;  /* 0x0000000405008388 */ /* 0x0201e20000000800 */
[----:B------:R-:W-:-:S13]  /*0e10*/  ISETP.GT.U32.AND P0, PT, R36, 0x23, PT ;  /* 0x000000232400780c */ /* 0x000fda0003f04070 */
[----:B0-----:R-:W-:Y:S05]  /*0e20*/  @P0 BRA `(.L_x_807) ;  /* 0x0000000400200947 */ /* 0x001fea0003800000 */
        /* <DEDUP_REMOVED lines=31> */
[----:B------:R-:W-:Y:S02]  /*1020*/  MOV R11, 0x400 ;  /* 0x00000400000b7802 */ /* 0x000fe40000000f00 */
[----:B------:R-:W-:Y:S02]  /*1030*/  IADD3 R2, PT, PT, R2, 0x1, RZ ;  /* 0x0000000102027810 */ /* 0x000fe40007ffe0ff */
[----:B------:R-:W-:Y:S02]  /*1040*/  MOV R9, RZ ;  /* 0x000000ff00097202 */ /* 0x000fe40000000f00 */
[----:B------:R-:W-:Y:S02]  /*1050*/  LOP3.LUT R2, R2, 0x3, RZ, 0xc0, !PT ;  /* 0x0000000302027812 */ /* 0x000fe400078ec0ff */
[----:B0-----:R-:W-:Y:S02]  /*1060*/  LEA R11, R0, R11, 0x18 ;  /* 0x0000000b000b7211 */ /* 0x001fe400078ec0ff */
[----:B------:R-:W-:-:S07]  /*1070*/  MOV R0, R36 ;  /* 0x0000002400007202 */ /* 0x000fce0000000f00 */
.L_x_810:
[----:B0-----:R-:W-:-:S06]  /*1080*/  IMAD.WIDE.U32 R4, R0, 0x10, R52 ;  /* 0x0000001000047825 */ /* 0x001fcc00078e0034 */
[----:B------:R-:W2:Y:S01]  /*1090*/  LDG.E.128.CONSTANT R4, desc[UR16][R4.64] ;  /* 0x0000001004047981 */ /* 0x000ea2000c1e9d00 */
[----:B------:R-:W-:Y:S02]  /*10a0*/  LEA R8, R0, R11, 0x4 ;  /* 0x0000000b00087211 */ /* 0x000fe400078e20ff */
[----:B------:R-:W-:Y:S02]  /*10b0*/  IADD3 R9, PT, PT, R9, 0x1, RZ ;  /* 0x0000000109097810 */ /* 0x000fe40007ffe0ff */
[----:B------:R-:W-:Y:S02]  /*10c0*/  IADD3 R0, PT, PT, R35, R0, RZ ;  /* 0x0000000023007210 */ /* 0x000fe40007ffe0ff */
[----:B------:R-:W-:Y:S01]  /*10d0*/  ISETP.NE.AND P0, PT, R9, R2, PT ;  /* 0x000000020900720c */ /* 0x000fe20003f05270 */
[----:B--2---:R0:W-:-:S12]  /*10e0*/  STS.128 [R8], R4 ;  /* 0x0000000408007388 */ /* 0x0041d80000000c00 */
[----:B------:R-:W-:Y:S05]  /*10f0*/  @P0 BRA `(.L_x_810) ;  /* 0xfffffffc00e00947 */ /* 0x000fea000383ffff */
.L_x_809:
[----:B------:R-:W-:Y:S05]  /*1100*/  BSYNC.RECONVERGENT B1 ;  /* 0x0000000000017941 */ /* 0x000fea0003800200 */
.L_x_808:
[----:B------:R-:W-:Y:S05]  /*1110*/  @!P1 BRA `(.L_x_807) ;  /* 0x0000000000649947 */ /* 0x000fea0003800000 */
[----:B0-----:R-:W0:Y:S01]  /*1120*/  S2R R5, SR_CgaCtaId ;  /* 0x0000000000057919 */ /* 0x001e220000008800 */
[----:B------:R-:W-:-:S04]  /*1130*/  MOV R2, 0x400 ;  /* 0x0000040000027802 */ /* 0x000fc80000000f00 */
[----:B0-----:R-:W-:-:S07]  /*1140*/  LEA R23, R5, R2, 0x18 ;  /* 0x0000000205177211 */ /* 0x001fce00078ec0ff */
.L_x_811:
[----:B-1----:R-:W-:Y:S01]  /*1150*/  IADD3 R8, PT, PT, R35, R0, RZ ;  /* 0x0000000023087210 */ /* 0x002fe20007ffe0ff */
[----:B------:R-:W-:-:S03]  /*1160*/  IMAD.WIDE.U32 R4, R0, 0x10, R52 ;  /* 0x0000001000047825 */ /* 0x000fc600078e0034 */
        /* <DEDUP_REMOVED lines=20> */
.L_x_807:
[----:B------:R-:W-:Y:S05]  /*12b0*/  BSYNC.RECONVERGENT B0 ;  /* 0x0000000000007941 */ /* 0x000fea0003800200 */
.L_x_806:
[----:B-1----:R-:W1:Y:S01]  /*12c0*/  I2F.U32.RP R2, R35 ;  /* 0x0000002300027306 */ /* 0x002e620000209000 */
[-C--:B------:R-:W-:Y:S01]  /*12d0*/  IADD3 R0, PT, PT, R36, R35.reuse, RZ ;  /* 0x0000002324007210 */ /* 0x080fe20007ffe0ff */
[----:B------:R-:W-:Y:S01]  /*12e0*/  UIMAD UR7, UR7, UR12, URZ ;  /* 0x0000000c070772a4 */ /* 0x000fe2000f8e02ff */
[----:B------:R-:W-:Y:S01]  /*12f0*/  IADD3 R9, PT, PT, RZ, -R35, RZ ;  /* 0x80000023ff097210 */ /* 0x000fe20007ffe0ff */
[----:B------:R-:W-:Y:S01]  /*1300*/  UIMAD.WIDE.U32 UR4, UR13, UR12, URZ ;  /* 0x0000000c0d0472a5 */ /* 0x000fe2000f8e00ff */
[C---:B------:R-:W-:Y:S01]  /*1310*/  ISETP.GE.U32.AND P0, PT, R0.reuse, 0x24, PT ;  /* 0x000000240000780c */ /* 0x040fe20003f06070 */
[----:B------:R-:W-:Y:S01]  /*1320*/  UIMAD UR7, UR9, UR13, UR7 ;  /* 0x0000000d090772a4 */ /* 0x000fe2000f8e0207 */
[----:B0-----:R-:W-:Y:S01]  /*1330*/  VIMNMX.U32 R7, PT, PT, R0, 0x24, !PT ;  /* 0x0000002400077848 */ /* 0x001fe20007fe0000 */
[----:B------:R-:W0:Y:S01]  /*1340*/  S2UR UR9, SR_CTAID.Y ;  /* 0x00000000000979c3 */ /* 0x000e220000002600 */
[----:B------:R-:W-:Y:S01]  /*1350*/  SEL R32, RZ, 0x1, P0 ;  /* 0x00000001ff207807 */ /* 0x000fe20000000000 */
[----:B------:R-:W-:-:S06]  /*1360*/  UIADD3 UR5, UPT, UPT, UR5, UR7, URZ ;  /* 0x0000000705057290 */ /* 0x000fcc000fffe0ff */
[----:B------:R-:W-:Y:S01]  /*1370*/  BAR.SYNC.DEFER_BLOCKING 0x0 ;  /* 0x0000000000007b1d */ /* 0x000fe20000010000 */
[----:B------:R-:W-:Y:S01]  /*1380*/  UIMAD.WIDE.U32 UR6, UR4, UR11, URZ ;  /* 0x0000000b040672a5 */ /* 0x000fe2000f8e00ff */
[----:B------:R-:W-:Y:S01]  /*1390*/  IADD3 R0, PT, PT, R7, -R0, -R32 ;  /* 0x8000000007007210 */ /* 0x000fe20007ffe820 */
[----:B------:R-:W-:Y:S01]  /*13a0*/  UIMAD UR5, UR5, UR11, URZ ;  /* 0x0000000b050572a4 */ /* 0x000fe2000f8e02ff */
[----:B------:R-:W-:Y:S01]  /*13b0*/  ISETP.NE.U32.AND P2, PT, R35, RZ, PT ;  /* 0x000000ff2300720c */ /* 0x000fe20003f45070 */
[----:B------:R-:W-:Y:S01]  /*13c0*/  HFMA2 R33, -RZ, RZ, 0, 0 ;  /* 0x00000000ff217431 */ /* 0x000fe200000001ff */
[----:B-1----:R-:W1:Y:S01]  /*13d0*/  MUFU.RCP R2, R2 ;  /* 0x0000000200027308 */ /* 0x002e620000001000 */
[----:B------:R-:W-:Y:S01]  /*13e0*/  UIMAD UR4, UR8, UR4, UR5 ;  /* 0x00000004080472a4 */ /* 0x000fe2000f8e0205 */
[----:B------:R-:W-:Y:S02]  /*13f0*/  MOV R34, 0x1 ;  /* 0x0000000100227802 */ /* 0x000fe40000000f00 */
[----:B------:R-:W-:-:S02]  /*1400*/  CS2R R10, SRZ ;  /* 0x00000000000a7805 */ /* 0x000fc4000001ff00 */
[----:B------:R-:W-:Y:S01]  /*1410*/  MOV R25, RZ ;  /* 0x000000ff00197202 */ /* 0x000fe20000000f00 */
[----:B------:R-:W-:Y:S01]  /*1420*/  UIADD3 UR4, UPT, UPT, UR7, UR4, URZ ;  /* 0x0000000407047290 */ /* 0x000fe2000fffe0ff */
[----:B------:R-:W-:Y:S01]  /*1430*/  CS2R R6, SRZ ;  /* 0x0000000000067805 */ /* 0x000fe2000001ff00 */
[----:B------:R-:W-:Y:S01]  /*1440*/  UIMAD.WIDE.U32 UR6, UR6, UR19, URZ ;  /* 0x00000013060672a5 */ /* 0x000fe2000f8e00ff */
[----:B------:R-:W-:Y:S01]  /*1450*/  CS2R R28, SRZ ;  /* 0x00000000001c7805 */ /* 0x000fe2000001ff00 */
[----:B------:R-:W-:Y:S01]  /*1460*/  UIMAD UR5, UR4, UR19, URZ ;  /* 0x00000013040572a4 */ /* 0x000fe2000f8e02ff */
[----:B------:R-:W-:Y:S01]  /*1470*/  CS2R R26, SRZ ;  /* 0x00000000001a7805 */ /* 0x000fe2000001ff00 */
[----:B------:R-:W-:Y:S02]  /*1480*/  ULEA UR4, UP0, UR6, UR14, 0x2 ;  /* 0x0000000e06047291 */ /* 0x000fe4000f8010ff */
[----:B------:R-:W-:Y:S01]  /*1490*/  UIADD3 UR5, UPT, UPT, UR7, UR5, URZ ;  /* 0x0000000507057290 */ /* 0x000fe2000fffe0ff */
[----:B0-----:R-:W-:Y:S01]  /*14a0*/  IMAD R30, R3, UR9, R30 ;  /* 0x00000009031e7c24 */ /* 0x001fe2000f8e021e */
[----:B-1----:R-:W-:-:S02]  /*14b0*/  IADD3 R4, PT, PT, R2, 0xffffffe, RZ ;  /* 0x0ffffffe02047810 */ /* 0x002fc40007ffe0ff */
[----:B------:R-:W-:Y:S02]  /*14c0*/  ULEA.HI.X UR5, UR6, UR15, UR5, 0x2, UP0 ;  /* 0x0000000f06057291 */ /* 0x000fe400080f1405 */
[----:B------:R-:W-:Y:S01]  /*14d0*/  UIADD3 UR4, UP0, UPT, UR4, 0x240, URZ ;  /* 0x0000024004047890 */ /* 0x000fe2000ff1e0ff */
[----:B------:R0:W1:Y:S03]  /*14e0*/  F2I.FTZ.U32.TRUNC.NTZ R5, R4 ;  /* 0x0000000400057305 */ /* 0x000066000021f000 */
[----:B------:R-:W-:Y:S01]  /*14f0*/  UIADD3.X UR5, UPT, UPT, URZ, UR5, URZ, UP0, !UPT ;  /* 0x00000005ff057290 */ /* 0x000fe200087fe4ff */
[----:B0-----:R-:W-:Y:S02]  /*1500*/  HFMA2 R4, -RZ, RZ, 0, 0 ;  /* 0x00000000ff047431 */ /* 0x001fe400000001ff */
[----:B-1----:R-:W-:-:S04]  /*1510*/  IMAD R9, R9, R5, RZ ;  /* 0x0000000509097224 */ /* 0x002fc800078e02ff */
[----:B------:R-:W-:-:S04]  /*1520*/  IMAD.HI.U32 R9, R5, R9, R4 ;  /* 0x0000000905097227 */ /* 0x000fc800078e0004 */
[----:B------:R-:W-:Y:S01]  /*1530*/  HFMA2 R4, -RZ, RZ, 0, 0 ;  /* 0x00000000ff047431 */ /* 0x000fe200000001ff */
[----:B------:R-:W-:Y:S01]  /*1540*/  MOV R5, RZ ;  /* 0x000000ff00057202 */ /* 0x000fe20000000f00 */
[----:B------:R-:W-:-:S05]  /*1550*/  IMAD.HI.U32 R9, R9, R0, RZ ;  /* 0x0000000009097227 */ /* 0x000fca00078e00ff */
[----:B------:R-:W-:-:S05]  /*1560*/  IADD3 R2, PT, PT, -R9, RZ, RZ ;  /* 0x000000ff09027210 */ /* 0x000fca0007ffe1ff */
[----:B------:R-:W-:Y:S02]  /*1570*/  IMAD R2, R35, R2, R0 ;  /* 0x0000000223027224 */ /* 0x000fe400078e0200 */
[----:B------:R-:W0:Y:S03]  /*1580*/  S2R R0, SR_CTAID.X ;  /* 0x0000000000007919 */ /* 0x000e260000002500 */
[----:B------:R-:W-:-:S13]  /*1590*/  ISETP.GE.U32.AND P0, PT, R2, R35, PT ;  /* 0x000000230200720c */ /* 0x000fda0003f06070 */
[----:B------:R-:W-:Y:S02]  /*15a0*/  @P0 IADD3 R2, PT, PT, -R35, R2, RZ ;  /* 0x0000000223020210 */ /* 0x000fe40007ffe1ff */
[----:B------:R-:W-:Y:S02]  /*15b0*/  @P0 IADD3 R9, PT, PT, R9, 0x1, RZ ;  /* 0x0000000109090810 */ /* 0x000fe40007ffe0ff */
[----:B------:R-:W-:Y:S02]  /*15c0*/  ISETP.GE.U32.AND P1, PT, R2, R35, PT ;  /* 0x000000230200720c */ /* 0x000fe40003f26070 */
[----:B------:R-:W-:Y:S02]  /*15d0*/  CS2R R2, SRZ ;  /* 0x0000000000027805 */ /* 0x000fe4000001ff00 */
[----:B------:R-:W-:Y:S01]  /*15e0*/  ISETP.GE.U32.AND P0, PT, R30, 0x8, PT ;  /* 0x000000081e00780c */ /* 0x000fe20003f06070 */
[----:B0-----:R-:W-:-:S08]  /*15f0*/  IMAD R31, R0, UR18, R31 ;  /* 0x00000012001f7c24 */ /* 0x001fd0000f8e021f */
[----:B------:R-:W-:Y:S01]  /*1600*/  @P1 IADD3 R9, PT, PT, R9, 0x1, RZ ;  /* 0x0000000109091810 */ /* 0x000fe20007ffe0ff */
[----:B------:R-:W-:Y:S01]  /*1610*/  HFMA2 R0, -RZ, RZ, 0, 0 ;  /* 0x00000000ff007431 */ /* 0x000fe200000001ff */
[----:B------:R-:W-:Y:S02]  /*1620*/  @!P2 LOP3.LUT R9, RZ, R35, RZ, 0x33, !PT ;  /* 0x00000023ff09a212 */ /* 0x000fe400078e33ff */
[----:B------:R-:W-:Y:S02]  /*1630*/  ISETP.LT.AND P0, PT, R31, 0x8, !P0 ;  /* 0x000000081f00780c */ /* 0x000fe40004701270 */
[----:B------:R-:W-:Y:S02]  /*1640*/  IADD3 R32, PT, PT, R32, R9, RZ ;  /* 0x0000000920207210 */ /* 0x000fe40007ffe0ff */
[----:B------:R-:W-:-:S09]  /*1650*/  CS2R R8, SRZ ;  /* 0x0000000000087805 */ /* 0x000fd2000001ff00 */
.L_x_819:
[----:B------:R-:W-:-:S13]  /*1660*/  ISETP.NE.AND P1, PT, R33, 0x7, PT ;  /* 0x000000072100780c */ /* 0x000fda0003f25270 */
[----:B01-3--:R-:W-:Y:S05]  /*1670*/  @!P1 BRA `(.L_x_812) ;  /* 0x0000000400849947 */ /* 0x00bfea0003800000 */
[----:B------:R-:W-:Y:S01]  /*1680*/  ISETP.GT.U32.AND P1, PT, R36, 0x23, PT ;  /* 0x000000232400780c */ /* 0x000fe20003f24070 */
[----:B------:R-:W-:-:S12]  /*1690*/  BSSY.RECONVERGENT B0, `(.L_x_812) ;  /* 0x000005f000007945 */ /* 0x000fd80003800200 */
[----:B------:R-:W-:Y:S05]  /*16a0*/  @P1 BRA `(.L_x_813) ;  /* 0x0000000400741947 */ /* 0x000fea0003800000 */
[C---:B------:R-:W-:Y:S01]  /*16b0*/  LOP3.LUT R18, R32.reuse, 0x3, RZ, 0xc0, !PT ;  /* 0x0000000320127812 */ /* 0x040fe200078ec0ff */
[----:B------:R-:W-:Y:S01]  /*16c0*/  BSSY.RECONVERGENT B1, `(.L_x_814) ;  /* 0x0000020000017945 */ /* 0x000fe20003800200 */
[----:B------:R-:W-:Y:S01]  /*16d0*/  ISETP.GE.U32.AND P2, PT, R32, 0x3, PT ;  /* 0x000000032000780c */ /* 0x000fe20003f46070 */
[----:B------:R-:W-:Y:S01]  /*16e0*/  IMAD R19, R33, 0x24, RZ ;  /* 0x0000002421137824 */ /* 0x000fe200078e02ff */
[----:B------:R-:W-:Y:S02]  /*16f0*/  ISETP.NE.AND P1, PT, R18, 0x3, PT ;  /* 0x000000031200780c */ /* 0x000fe40003f25270 */
[----:B------:R-:W-:-:S11]  /*1700*/  MOV R22, R36 ;  /* 0x0000002400167202 */ /* 0x000fd60000000f00 */
[----:B------:R-:W-:Y:S05]  /*1710*/  @!P1 BRA `(.L_x_815) ;  /* 0x0000000000689947 */ /* 0x000fea0003800000 */
[----:B------:R-:W-:-:S05]  /*1720*/  IADD3 R13, PT, PT, R36, R19, RZ ;  /* 0x00000013240d7210 */ /* 0x000fca0007ffe0ff */
[----:B------:R-:W-:-:S06]  /*1730*/  IMAD.WIDE.U32 R12, R13, 0x10, R52 ;  /* 0x000000100d0c7825 */ /* 0x000fcc00078e0034 */
[----:B------:R-:W2:Y:S01]  /*1740*/  LDG.E.128.CONSTANT R12, desc[UR16][R12.64+0x240] ;  /* 0x000240100c0c7981 */ /* 0x000ea2000c1e9d00 */
[----:B------:R-:W-:Y:S02]  /*1750*/  MOV R16, 0x400 ;  /* 0x0000040000107802 */ /* 0x000fe40000000f00 */
[----:B------:R-:W-:Y:S01]  /*1760*/  ISETP.NE.AND P1, PT, R18, RZ, PT ;  /* 0x000000ff1200720c */ /* 0x000fe20003f25270 */
[----:B------:R-:W0:Y:S02]  /*1770*/  S2R R17, SR_CgaCtaId ;  /* 0x0000000000117919 */ /* 0x000e240000008800 */
[----:B0-----:R-:W-:Y:S02]  /*1780*/  LEA R17, R17, R16, 0x18 ;  /* 0x0000001011117211 */ /* 0x001fe400078ec0ff */
[----:B------:R-:W-:-:S03]  /*1790*/  IADD3 R16, PT, PT, R36, R35, RZ ;  /* 0x0000002324107210 */ /* 0x000fc60007ffe0ff */
[----:B------:R-:W-:Y:S01]  /*17a0*/  IMAD R17, R34, 0x240, R17 ;  /* 0x0000024022117824 */ /* 0x000fe200078e0211 */
[----:B------:R-:W-:-:S04]  /*17b0*/  MOV R22, R16 ;  /* 0x0000001000167202 */ /* 0x000fc80000000f00 */
[----:B------:R-:W-:-:S05]  /*17c0*/  LEA R20, R36, R17, 0x4 ;  /* 0x0000001124147211 */ /* 0x000fca00078e20ff */
[----:B--2---:R0:W-:Y:S01]  /*17d0*/  STS.128 [R20], R12 ;  /* 0x0000000c14007388 */ /* 0x0041e20000000c00 */
[----:B------:R-:W-:Y:S05]  /*17e0*/  @!P1 BRA `(.L_x_815) ;  /* 0x0000000000349947 */ /* 0x000fea0003800000 */
[----:B------:R-:W-:Y:S02]  /*17f0*/  ISETP.NE.AND P1, PT, R18, 0x1, PT ;  /* 0x000000011200780c */ /* 0x000fe40003f25270 */
[----:B------:R-:W-:Y:S02]  /*1800*/  IADD3 R22, PT, PT, R35, R16, RZ ;  /* 0x0000001023167210 */ /* 0x000fe40007ffe0ff */
[----:B0-----:R-:W-:-:S05]  /*1810*/  IADD3 R13, PT, PT, R16, R19, RZ ;  /* 0x00000013100d7210 */ /* 0x001fca0007ffe0ff */
[----:B------:R-:W-:-:S04]  /*1820*/  IMAD.WIDE.U32 R12, R13, 0x10, R52 ;  /* 0x000000100d0c7825 */ /* 0x000fc800078e0034 */
[----:B------:R-:W-:Y:S02]  /*1830*/  @P1 IADD3 R17, PT, PT, R22, R19, RZ ;  /* 0x0000001316111210 */ /* 0x000fe40007ffe0ff */
[----:B------:R-:W2:Y:S03]  /*1840*/  LDG.E.128.CONSTANT R12, desc[UR16][R12.64+0x240] ;  /* 0x000240100c0c7981 */ /* 0x000ea6000c1e9d00 */
[----:B------:R-:W-:-:S06]  /*1850*/  @P1 IMAD.WIDE.U32 R16, R17, 0x10, R52 ;  /* 0x0000001011101825 */ /* 0x000fcc00078e0034 */
[----:B------:R-:W3:Y:S01]  /*1860*/  @P1 LDG.E.128.CONSTANT R16, desc[UR16][R16.64+0x240] ;  /* 0x0002401010101981 */ /* 0x000ee2000c1e9d00 */
[----:B------:R-:W-:-:S04]  /*1870*/  LEA R38, R35, R20, 0x4 ;  /* 0x0000001423267211 */ /* 0x000fc800078e20ff */
[C---:B------:R-:W-:Y:S02]  /*1880*/  @P1 LEA R20, R35.reuse, R38, 0x4 ;  /* 0x0000002623141211 */ /* 0x040fe400078e20ff */
[----:B------:R-:W-:Y:S01]  /*1890*/  @P1 IADD3 R22, PT, PT, R35, R22, RZ ;  /* 0x0000001623161210 */ /* 0x000fe20007ffe0ff */
[----:B--2---:R1:W-:Y:S04]  /*18a0*/  STS.128 [R38], R12 ;  /* 0x0000000c26007388 */ /* 0x0043e80000000c00 */
[----:B---3--:R1:W-:Y:S02]  /*18b0*/  @P1 STS.128 [R20], R16 ;  /* 0x0000001014001388 */ /* 0x0083e40000000c00 */
.L_x_815:
[----:B------:R-:W-:Y:S05]  /*18c0*/  BSYNC.RECONVERGENT B1 ;  /* 0x0000000000017941 */ /* 0x000fea0003800200 */
.L_x_814:
[----:B------:R-:W-:Y:S05]  /*18d0*/  @!P2 BRA `(.L_x_813) ;  /* 0x0000000000e8a947 */ /* 0x000fea0003800000 */
[----:B------:R-:W2:Y:S01]  /*18e0*/  S2UR UR7, SR_CgaCtaId ;  /* 0x00000000000779c3 */ /* 0x000ea20000008800 */
[----:B------:R-:W-:Y:S01]  /*18f0*/  IMAD R41, R33, 0x24, RZ ;  /* 0x0000002421297824 */ /* 0x000fe200078e02ff */
[CC--:B01----:R-:W-:Y:S01]  /*1900*/  LEA R12, R35.reuse, R22.reuse, 0x1 ;  /* 0x00000016230c7211 */ /* 0x0c3fe200078e08ff */
[C-C-:B------:R-:W-:Y:S01]  /*1910*/  IMAD R37, R35.reuse, 0x3, R22.reuse ;  /* 0x0000000323257824 */ /* 0x140fe200078e0216 */
[----:B------:R-:W-:Y:S01]  /*1920*/  IADD3 R39, PT, PT, R35, R22, RZ ;  /* 0x0000001623277210 */ /* 0x000fe20007ffe0ff */
[----:B------:R-:W-:Y:S01]  /*1930*/  UMOV UR6, 0x400 ;  /* 0x0000040000067882 */ /* 0x000fe20000000000 */
[C---:B------:R-:W-:Y:S01]  /*1940*/  IADD3 R12, P1, PT, R41.reuse, R12, RZ ;  /* 0x0000000c290c7210 */ /* 0x040fe20007f3e0ff */
[----:B------:R-:W-:Y:S01]  /*1950*/  IMAD R50, R34, 0x24, R22 ;  /* 0x0000002422327824 */ /* 0x000fe200078e0216 */
[C---:B------:R-:W-:Y:S02]  /*1960*/  IADD3 R37, P2, PT, R41.reuse, R37, RZ ;  /* 0x0000002529257210 */ /* 0x040fe40007f5e0ff */
[----:B------:R-:W-:-:S02]  /*1970*/  IADD3 R39, P3, PT, R41, R39, RZ ;  /* 0x0000002729277210 */ /* 0x000fc40007f7e0ff */
[----:B------:R-:W-:Y:S02]  /*1980*/  IADD3 R41, P4, PT, R22, R41, RZ ;  /* 0x0000002916297210 */ /* 0x000fe40007f9e0ff */
[----:B------:R-:W-:Y:S02]  /*1990*/  IADD3.X R42, PT, PT, RZ, RZ, RZ, P2, !PT ;  /* 0x000000ffff2a7210 */ /* 0x000fe400017fe4ff */
[----:B------:R-:W-:Y:S02]  /*19a0*/  IADD3.X R38, PT, PT, RZ, RZ, RZ, P3, !PT ;  /* 0x000000ffff267210 */ /* 0x000fe40001ffe4ff */
[----:B------:R-:W-:Y:S02]  /*19b0*/  IADD3.X R40, PT, PT, RZ, RZ, RZ, P4, !PT ;  /* 0x000000ffff287210 */ /* 0x000fe400027fe4ff */
[----:B------:R-:W-:Y:S02]  /*19c0*/  IADD3.X R13, PT, PT, RZ, RZ, RZ, P1, !PT ;  /* 0x000000ffff0d7210 */ /* 0x000fe40000ffe4ff */
[----:B------:R-:W-:Y:S01]  /*19d0*/  SHF.L.U64.HI R42, R37, 0x4, R42 ;  /* 0x00000004252a7819 */ /* 0x000fe2000001022a */
[----:B--2---:R-:W-:Y:S01]  /*19e0*/  ULEA UR6, UR7, UR6, 0x18 ;  /* 0x0000000607067291 */ /* 0x004fe2000f8ec0ff */
[----:B------:R-:W-:-:S02]  /*19f0*/  SHF.L.U64.HI R38, R39, 0x4, R38 ;  /* 0x0000000427267819 */ /* 0x000fc40000010226 */
[----:B------:R-:W-:Y:S02]  /*1a00*/  SHF.L.U64.HI R40, R41, 0x4, R40 ;  /* 0x0000000429287819 */ /* 0x000fe40000010228 */
[----:B------:R-:W-:Y:S02]  /*1a10*/  MOV R48, R22 ;  /* 0x0000001600307202 */ /* 0x000fe40000000f00 */
[----:B------:R-:W-:Y:S02]  /*1a20*/  MOV R46, UR4 ;  /* 0x00000004002e7c02 */ /* 0x000fe40008000f00 */
[----:B------:R-:W-:Y:S02]  /*1a30*/  MOV R45, UR5 ;  /* 0x00000005002d7c02 */ /* 0x000fe40008000f00 */
[----:B------:R-:W-:Y:S02]  /*1a40*/  SHF.L.U32 R47, R35, 0x2, RZ ;  /* 0x00000002232f7819 */ /* 0x000fe400000006ff */
[----:B------:R-:W-:-:S02]  /*1a50*/  LEA R50, R50, UR6, 0x4 ;  /* 0x0000000632327c11 */ /* 0x000fc4000f8e20ff */
[C---:B------:R-:W-:Y:S02]  /*1a60*/  SHF.L.U64.HI R44, R12.reuse, 0x4, R13 ;  /* 0x000000040c2c7819 */ /* 0x040fe4000001020d */
[----:B------:R-:W-:Y:S02]  /*1a70*/  SHF.L.U32 R43, R12, 0x4, RZ ;  /* 0x000000040c2b7819 */ /* 0x000fe400000006ff */
[----:B------:R-:W-:Y:S02]  /*1a80*/  SHF.L.U32 R37, R37, 0x4, RZ ;  /* 0x0000000425257819 */ /* 0x000fe400000006ff */
[----:B------:R-:W-:Y:S02]  /*1a90*/  SHF.L.U32 R39, R39, 0x4, RZ ;  /* 0x0000000427277819 */ /* 0x000fe400000006ff */
[----:B------:R-:W-:-:S07]  /*1aa0*/  SHF.L.U32 R41, R41, 0x4, RZ ;  /* 0x0000000429297819 */ /* 0x000fce00000006ff */
.L_x_816:
[----:B---3--:R-:W-:-:S04]  /*1ab0*/  IADD3 R12, P1, PT, R46, R41, RZ ;  /* 0x000000292e0c7210 */ /* 0x008fc80007f3e0ff */
[----:B------:R-:W-:-:S06]  /*1ac0*/  IADD3.X R13, PT, PT, R45, R40, RZ, P1, !PT ;  /* 0x000000282d0d7210 */ /* 0x000fcc0000ffe4ff */
[----:B------:R-:W2:Y:S01]  /*1ad0*/  LDG.E.128.CONSTANT R12, desc[UR16][R12.64] ;  /* 0x000000100c0c7981 */ /* 0x000ea2000c1e9d00 */
[----:B------:R-:W-:-:S04]  /*1ae0*/  IADD3 R16, P1, PT, R46, R39, RZ ;  /* 0x000000272e107210 */ /* 0x000fc80007f3e0ff */
[----:B------:R-:W-:Y:S02]  /*1af0*/  IADD3.X R17, PT, PT, R45, R38, RZ, P1, !PT ;  /* 0x000000262d117210 */ /* 0x000fe40000ffe4ff */
[----:B------:R-:W-:-:S04]  /*1b00*/  IADD3 R20, P1, PT, R46, R43, RZ ;  /* 0x0000002b2e147210 */ /* 0x000fc80007f3e0ff */
[----:B------:R-:W-:Y:S01]  /*1b10*/  IADD3.X R21, PT, PT, R45, R44, RZ, P1, !PT ;  /* 0x0000002c2d157210 */ /* 0x000fe20000ffe4ff */
[----:B------:R-:W3:Y:S05]  /*1b20*/  LDG.E.128.CONSTANT R16, desc[UR16][R16.64] ;  /* 0x0000001010107981 */ /* 0x000eea000c1e9d00 */
[----:B------:R-:W4:Y:S04]  /*1b30*/  LDG.E.128.CONSTANT R20, desc[UR16][R20.64] ;  /* 0x0000001014147981 */ /* 0x000f28000c1e9d00 */
[----:B--2---:R0:W-:Y:S02]  /*1b40*/  STS.128 [R50], R12 ;  /* 0x0000000c32007388 */ /* 0x0041e40000000c00 */
[----:B0-----:R-:W-:-:S04]  /*1b50*/  IADD3 R12, P1, PT, R46, R37, RZ ;  /* 0x000000252e0c7210 */ /* 0x001fc80007f3e0ff */
[----:B------:R-:W-:-:S06]  /*1b60*/  IADD3.X R13, PT, PT, R45, R42, RZ, P1, !PT ;  /* 0x0000002a2d0d7210 */ /* 0x000fcc0000ffe4ff */
[----:B------:R-:W2:Y:S01]  /*1b70*/  LDG.E.128.CONSTANT R12, desc[UR16][R12.64] ;  /* 0x000000100c0c7981 */ /* 0x000ea2000c1e9d00 */
[CC--:B------:R-:W-:Y:S02]  /*1b80*/  LEA R49, R35.reuse, R50.reuse, 0x4 ;  /* 0x0000003223317211 */ /* 0x0c0fe400078e20ff */
[----:B------:R-:W-:-:S03]  /*1b90*/  LEA R51, R35, R50, 0x5 ;  /* 0x0000003223337211 */ /* 0x000fc600078e28ff */
[----:B---3--:R0:W-:Y:S01]  /*1ba0*/  STS.128 [R49], R16 ;  /* 0x0000001031007388 */ /* 0x0081e20000000c00 */
[----:B------:R-:W-:-:S03]  /*1bb0*/  IADD3 R48, PT, PT, R35, R48, R35 ;  /* 0x0000003023307210 */ /* 0x000fc60007ffe023 */
[----:B----4-:R3:W-:Y:S01]  /*1bc0*/  STS.128 [R51], R20 ;  /* 0x0000001433007388 */ /* 0x0107e20000000c00 */
[C---:B------:R-:W-:Y:S01]  /*1bd0*/  IADD3 R48, PT, PT, R35.reuse, R48, R35 ;  /* 0x0000003023307210 */ /* 0x040fe20007ffe023 */
[----:B0-----:R-:W-:-:S03]  /*1be0*/  IMAD R18, R35, 0x30, R50 ;  /* 0x0000003023127824 */ /* 0x001fc600078e0232 */
[----:B------:R-:W-:Y:S02]  /*1bf0*/  ISETP.GE.U32.AND P1, PT, R48, 0x24, PT ;  /* 0x000000243000780c */ /* 0x000fe40003f26070 */
[----:B------:R-:W-:Y:S02]  /*1c00*/  MOV R16, R46 ;  /* 0x0000002e00107202 */ /* 0x000fe40000000f00 */
[----:B------:R-:W-:-:S03]  /*1c10*/  MOV R17, R45 ;  /* 0x0000002d00117202 */ /* 0x000fc60000000f00 */
[----:B------:R-:W-:Y:S01]  /*1c20*/  IMAD.WIDE.U32 R16, R47, 0x10, R16 ;  /* 0x000000102f107825 */ /* 0x000fe200078e0010 */
[----:B------:R-:W-:Y:S02]  /*1c30*/  LEA R50, R35, R50, 0x6 ;  /* 0x0000003223327211 */ /* 0x000fe400078e30ff */
[----:B------:R-:W-:Y:S02]  /*1c40*/  MOV R46, R16 ;  /* 0x00000010002e7202 */ /* 0x000fe40000000f00 */
[----:B------:R-:W-:Y:S01]  /*1c50*/  MOV R45, R17 ;  /* 0x00000011002d7202 */ /* 0x000fe20000000f00 */
[----:B--2---:R3:W-:Y:S01]  /*1c60*/  STS.128 [R18], R12 ;  /* 0x0000000c12007388 */ /* 0x0047e20000000c00 */
[----:B------:R-:W-:Y:S05]  /*1c70*/  @!P1 BRA `(.L_x_816) ;  /* 0xfffffffc008c9947 */ /* 0x000fea000383ffff */
.L_x_813:
[----:B------:R-:W-:Y:S05]  /*1c80*/  BSYNC.RECONVERGENT B0 ;  /* 0x0000000000007941 */ /* 0x000fea0003800200 */
.L_x_812:
[----:B------:R-:W-:Y:S01]  /*1c90*/  BSSY.RECONVERGENT B0, `(.L_x_817) ;  /* 0x0000345000007945 */ /* 0x000fe20003800200 */
[----:B------:R-:W-:-:S03]  /*1ca0*/  LOP3.LUT R34, R34, 0x1, RZ, 0x3c, !PT ;  /* 0x0000000122227812 */ /* 0x000fc600078e3cff */
[----:B------:R-:W-:Y:S05]  /*1cb0*/  @!P0 BRA `(.L_x_818) ;  /* 0x0000003400088947 */ /* 0x000fea0003800000 */
[----:B01-3--:R-:W0:Y:S01]  /*1cc0*/  S2R R15, SR_CgaCtaId ;  /* 0x00000000000f7919 */ /* 0x00be220000008800 */
[----:B------:R-:W-:-:S04]  /*1cd0*/  MOV R12, 0x400 ;  /* 0x00000400000c7802 */ /* 0x000fc80000000f00 */
[----:B0-----:R-:W-:Y:S02]  /*1ce0*/  LEA R13, R15, R12, 0x18 ;  /* 0x0000000c0f0d7211 */ /* 0x001fe400078ec0ff */
[----:B------:R-:W-:-:S03]  /*1cf0*/  IADD3 R12, PT, PT, R12, 0x480, RZ ;  /* 0x000004800c0c7810 */ /* 0x000fc60007ffe0ff */
[----:B------:R-:W-:Y:S01]  /*1d00*/  IMAD R13, R34, 0x240, R13 ;  /* 0x00000240220d7824 */ /* 0x000fe200078e020d */
[----:B------:R-:W-:-:S03]  /*1d10*/  LEA R12, R15, R12, 0x18 ;  /* 0x0000000c0f0c7211 */ /* 0x000fc600078ec0ff */
[----:B------:R-:W-:Y:S02]  /*1d20*/  IMAD R14, R30, 0x30, R13 ;  /* 0x000000301e0e7824 */ /* 0x000fe400078e020d */
[----:B------:R-:W-:-:S03]  /*1d30*/  IMAD R12, R33, 0x64, R12 ;  /* 0x00000064210c7824 */ /* 0x000fc600078e020c */
[----:B------:R-:W-:Y:S02]  /*1d40*/  LEA R13, R31, R14, 0x2 ;  /* 0x0000000e1f0d7211 */ /* 0x000fe400078e10ff */
[----:B------:R-:W-:Y:S04]  /*1d50*/  LDS R14, [R12] ;  /* 0x000000000c0e7984 */ /* 0x000fe80000000800 */
[----:B------:R-:W0:Y:S04]  /*1d60*/  LDS R15, [R13] ;  /* 0x000000000d0f7984 */ /* 0x000e280000000800 */
[----:B------:R-:W1:Y:S04]  /*1d70*/  LDS R16, [R12+0x640] ;  /* 0x000640000c107984 */ /* 0x000e680000000800 */
[----:B------:R-:W2:Y:S04]  /*1d80*/  LDS R17, [R12+0x320] ;  /* 0x000320000c117984 */ /* 0x000ea80000000800 */
[----:B------:R-:W3:Y:S04]  /*1d90*/  LDS R22, [R12+0x960] ;  /* 0x000960000c167984 */ /* 0x000ee80000000800 */
[----:B------:R-:W4:Y:S04]  /*1da0*/  LDS R38, [R12+0xc80] ;  /* 0x000c80000c267984 */ /* 0x000f280000000800 */
[----:B------:R-:W5:Y:S04]  /*1db0*/  LDS R39, [R12+0xfa0] ;  /* 0x000fa0000c277984 */ /* 0x000f680000000800 */
[----:B------:R-:W5:Y:S04]  /*1dc0*/  LDS R40, [R12+0x12c0] ;  /* 0x0012c0000c287984 */ /* 0x000f680000000800 */
[----:B------:R-:W5:Y:S04]  /*1dd0*/  LDS R37, [R12+0x15e0] ;  /* 0x0015e0000c257984 */ /* 0x000f680000000800 */
[----:B------:R-:W5:Y:S04]  /*1de0*/  LDS R20, [R12+0x1900] ;  /* 0x001900000c147984 */ /* 0x000f680000000800 */
[----:B------:R-:W5:Y:S01]  /*1df0*/  LDS R23, [R12+0x1c20] ;  /* 0x001c20000c177984 */ /* 0x000f620000000800 */
[----:B0-----:R-:W-:-:S03]  /*1e00*/  FFMA R27, R15, R14, R27 ;  /* 0x0000000e0f1b7223 */ /* 0x001fc6000000001b */
[----:B------:R-:W0:Y:S01]  /*1e10*/  LDS R18, [R12+0x1f40] ;  /* 0x001f40000c127984 */ /* 0x000e220000000800 */
[----:B-1----:R-:W-:-:S03]  /*1e20*/  FFMA R29, R15, R16, R29 ;  /* 0x000000100f1d7223 */ /* 0x002fc6000000001d */
[----:B------:R-:W1:Y:S01]  /*1e30*/  LDS R21, [R12+0x2260] ;  /* 0x002260000c157984 */ /* 0x000e620000000800 */
[----:B--2---:R-:W-:-:S03]  /*1e40*/  FFMA R26, R15, R17, R26 ;  /* 0x000000110f1a7223 */ /* 0x004fc6000000001a */
[----:B------:R-:W2:Y:S01]  /*1e50*/  LDS R16, [R12+0x2580] ;  /* 0x002580000c107984 */ /* 0x000ea20000000800 */
[----:B---3--:R-:W-:-:S03]  /*1e60*/  FFMA R28, R15, R22, R28 ;  /* 0x000000160f1c7223 */ /* 0x008fc6000000001c */
[----:B------:R-:W3:Y:S01]  /*1e70*/  LDS R19, [R12+0x28a0] ;  /* 0x0028a0000c137984 */ /* 0x000ee20000000800 */
[----:B----4-:R-:W-:-:S03]  /*1e80*/  FFMA R11, R15, R38, R11 ;  /* 0x000000260f0b7223 */ /* 0x010fc6000000000b */
[----:B------:R-:W4:Y:S01]  /*1e90*/  LDS R14, [R12+0x2bc0] ;  /* 0x002bc0000c0e7984 */ /* 0x000f220000000800 */
[----:B-----5:R-:W-:-:S03]  /*1ea0*/  FFMA R6, R15, R39, R6 ;  /* 0x000000270f067223 */ /* 0x020fc60000000006 */
[----:B------:R-:W5:Y:S01]  /*1eb0*/  LDS R17, [R12+0x2ee0] ;  /* 0x002ee0000c117984 */ /* 0x000f620000000800 */
[----:B------:R-:W-:-:S03]  /*1ec0*/  FFMA R9, R15, R40, R9 ;  /* 0x000000280f097223 */ /* 0x000fc60000000009 */
[----:B------:R-:W-:Y:S01]  /*1ed0*/  LDS R39, [R12+0xfa4] ;  /* 0x000fa4000c277984 */ /* 0x000fe20000000800 */
[----:B------:R-:W-:-:S03]  /*1ee0*/  FFMA R4, R15, R37, R4 ;  /* 0x000000250f047223 */ /* 0x000fc60000000004 */
[----:B------:R-:W-:Y:S01]  /*1ef0*/  LDS R41, [R12+0x1c24] ;  /* 0x001c24000c297984 */ /* 0x000fe20000000800 */
[----:B------:R-:W-:-:S03]  /*1f00*/  FFMA R7, R15, R20, R7 ;  /* 0x000000140f077223 */ /* 0x000fc60000000007 */
[----:B------:R-:W-:Y:S01]  /*1f10*/  LDS R37, [R12+0x964] ;  /* 0x000964000c257984 */ /* 0x000fe20000000800 */
[----:B------:R-:W-:-:S03]  /*1f20*/  FFMA R2, R15, R23, R2 ;  /* 0x000000170f027223 */ /* 0x000fc60000000002 */
[----:B------:R-:W-:Y:S01]  /*1f30*/  LDS R20, [R12+0x12c4] ;  /* 0x0012c4000c147984 */ /* 0x000fe20000000800 */
[----:B0-----:R-:W-:-:S03]  /*1f40*/  FFMA R5, R15, R18, R5 ;  /* 0x000000120f057223 */ /* 0x001fc60000000005 */
[----:B------:R-:W-:Y:S01]  /*1f50*/  LDS R23, [R12+0x324] ;  /* 0x000324000c177984 */ /* 0x000fe20000000800 */
[----:B-1----:R-:W-:-:S03]  /*1f60*/  FFMA R0, R15, R21, R0 ;  /* 0x000000150f007223 */ /* 0x002fc60000000000 */
[----:B------:R-:W-:Y:S01]  /*1f70*/  LDS R18, [R12+0x1904] ;  /* 0x001904000c127984 */ /* 0x000fe20000000800 */
[----:B--2---:R-:W-:-:S03]  /*1f80*/  FFMA R3, R15, R16, R3 ;  /* 0x000000100f037223 */ /* 0x004fc60000000003 */
[----:B------:R-:W-:Y:S01]  /*1f90*/  LDS R21, [R12+0x2264] ;  /* 0x002264000c157984 */ /* 0x000fe20000000800 */
[----:B---3--:R-:W-:-:S03]  /*1fa0*/  FFMA R8, R15, R19, R8 ;  /* 0x000000130f087223 */ /* 0x008fc60000000008 */
[----:B------:R-:W-:Y:S01]  /*1fb0*/  LDS R22, [R12+0xc84] ;  /* 0x000c84000c167984 */ /* 0x000fe20000000800 */
[----:B----4-:R-:W-:-:S03]  /*1fc0*/  FFMA R25, R15, R14, R25 ;  /* 0x0000000e0f197223 */ /* 0x010fc60000000019 */
[----:B------:R-:W-:Y:S01]  /*1fd0*/  LDS R16, [R12+0x1f44] ;  /* 0x001f44000c107984 */ /* 0x000fe20000000800 */
[----:B-----5:R-:W-:-:S03]  /*1fe0*/  FFMA R15, R15, R17, R10 ;  /* 0x000000110f0f7223 */ /* 0x020fc6000000000a */
[----:B------:R-:W-:Y:S04]  /*1ff0*/  LDS R14, [R12+0x2584] ;  /* 0x002584000c0e7984 */ /* 0x000fe80000000800 */
[----:B------:R-:W-:Y:S04]  /*2000*/  LDS R17, [R12+0x4] ;  /* 0x000004000c117984 */ /* 0x000fe80000000800 */
[----:B------:R-:W0:Y:S04]  /*2010*/  LDS R10, [R13+0x4] ;  /* 0x000004000d0a7984 */ /* 0x000e280000000800 */
[----:B------:R-:W1:Y:S04]  /*2020*/  LDS R19, [R12+0x15e4] ;  /* 0x0015e4000c137984 */ /* 0x000e680000000800 */
[----:B------:R-:W2:Y:S04]  /*2030*/  LDS R38, [R12+0x644] ;  /* 0x000644000c267984 */ /* 0x000ea80000000800 */
[----:B------:R-:W-:Y:S04]  /*2040*/  LDS R47, [R12+0xc] ;  /* 0x00000c000c2f7984 */ /* 0x000fe80000000800 */
[----:B------:R-:W-:Y:S04]  /*2050*/  LDS R40, [R12+0xc90] ;  /* 0x000c90000c287984 */ /* 0x000fe80000000800 */
[----:B------:R-:W-:Y:S04]  /*2060*/  LDS R42, [R12+0xfbc] ;  /* 0x000fbc000c2a7984 */ /* 0x000fe80000000800 */
[----:B------:R-:W-:Y:S04]  /*2070*/  LDS R44, [R12+0xfcc] ;  /* 0x000fcc000c2c7984 */ /* 0x000fe80000000800 */
[----:B------:R-:W-:Y:S01]  /*2080*/  LDS R46, [R12+0x2f0c] ;  /* 0x002f0c000c2e7984 */ /* 0x000fe20000000800 */
[C---:B0-----:R-:W-:Y:S01]  /*2090*/  FFMA R27, R10.reuse, R17, R27 ;  /* 0x000000110a1b7223 */ /* 0x041fe2000000001b */
[C---:B------:R-:W-:Y:S01]  /*20a0*/  FFMA R17, R10.reuse, R37, R28 ;  /* 0x000000250a117223 */ /* 0x040fe2000000001c */
[C---:B------:R-:W-:Y:S01]  /*20b0*/  FFMA R37, R10.reuse, R20, R9 ;  /* 0x000000140a257223 */ /* 0x040fe20000000009 */
[C---:B------:R-:W-:Y:S01]  /*20c0*/  FFMA R26, R10.reuse, R23, R26 ;  /* 0x000000170a1a7223 */ /* 0x040fe2000000001a */
[C---:B------:R-:W-:Y:S01]  /*20d0*/  FFMA R9, R10.reuse, R21, R0 ;  /* 0x000000150a097223 */ /* 0x040fe20000000000 */
[C---:B------:R-:W-:Y:S01]  /*20e0*/  FFMA R23, R10.reuse, R18, R7 ;  /* 0x000000120a177223 */ /* 0x040fe20000000007 */
[C---:B------:R-:W-:Y:S01]  /*20f0*/  FFMA R21, R10.reuse, R14, R3 ;  /* 0x0000000e0a157223 */ /* 0x040fe20000000003 */
[C---:B------:R-:W-:Y:S01]  /*2100*/  FFMA R39, R10.reuse, R39, R6 ;  /* 0x000000270a277223 */ /* 0x040fe20000000006 */
[C---:B------:R-:W-:Y:S01]  /*2110*/  FFMA R7, R10.reuse, R41, R2 ;  /* 0x000000290a077223 */ /* 0x040fe20000000002 */
[----:B------:R-:W-:Y:S01]  /*2120*/  LDS R0, [R13+0x8] ;  /* 0x000008000d007984 */ /* 0x000fe20000000800 */
[C---:B------:R-:W-:Y:S01]  /*2130*/  FFMA R11, R10.reuse, R22, R11 ;  /* 0x000000160a0b7223 */ /* 0x040fe2000000000b */
[C---:B------:R-:W-:Y:S01]  /*2140*/  FFMA R5, R10.reuse, R16, R5 ;  /* 0x000000100a057223 */ /* 0x040fe20000000005 */
[C---:B-1----:R-:W-:Y:S01]  /*2150*/  FFMA R19, R10.reuse, R19, R4 ;  /* 0x000000130a137223 */ /* 0x042fe20000000004 */
[----:B------:R-:W0:Y:S01]  /*2160*/  LDS R14, [R12+0xfa8] ;  /* 0x000fa8000c0e7984 */ /* 0x000e220000000800 */
[----:B--2---:R-:W-:-:S03]  /*2170*/  FFMA R29, R10, R38, R29 ;  /* 0x000000260a1d7223 */ /* 0x004fc6000000001d */
        /* <DEDUP_REMOVED lines=8> */
[----:B------:R-:W5:Y:S04]  /*2200*/  LDS R16, [R12+0xc88] ;  /* 0x000c88000c107984 */ /* 0x000f680000000800 */
[----:B------:R-:W5:Y:S01]  /*2210*/  LDS R4, [R12+0x15e8] ;  /* 0x0015e8000c047984 */ /* 0x000f620000000800 */
[----:B0-----:R-:W-:-:S03]  /*2220*/  FFMA R39, R0, R14, R39 ;  /* 0x0000000e00277223 */ /* 0x001fc60000000027 */
[----:B------:R-:W0:Y:S01]  /*2230*/  LDS R38, [R12+0x8] ;  /* 0x000008000c267984 */ /* 0x000e220000000800 */
[C---:B-1----:R-:W-:Y:S01]  /*2240*/  FFMA R37, R0.reuse, R6, R37 ;  /* 0x0000000600257223 */ /* 0x042fe20000000025 */
[C---:B--2---:R-:W-:Y:S02]  /*2250*/  FFMA R23, R0.reuse, R2, R23 ;  /* 0x0000000200177223 */ /* 0x044fe40000000017 */
[----:B------:R-:W1:Y:S01]  /*2260*/  LDS R14, [R12+0x2ee8] ;  /* 0x002ee8000c0e7984 */ /* 0x000e620000000800 */
[----:B---3--:R-:W-:-:S03]  /*2270*/  FFMA R43, R0, R20, R29 ;  /* 0x00000014002b7223 */ /* 0x008fc6000000001d */
[----:B------:R-:W2:Y:S01]  /*2280*/  LDS R2, [R13+0xc] ;  /* 0x00000c000d027984 */ /* 0x000ea20000000800 */
[----:B----4-:R-:W-:-:S03]  /*2290*/  FFMA R17, R0, R18, R17 ;  /* 0x0000001200117223 */ /* 0x010fc60000000011 */
[----:B------:R-:W3:Y:S01]  /*22a0*/  LDS R6, [R12+0x96c] ;  /* 0x00096c000c067984 */ /* 0x000ee20000000800 */
[----:B-----5:R-:W-:-:S03]  /*22b0*/  FFMA R3, R10, R3, R8 ;  /* 0x000000030a037223 */ /* 0x020fc60000000008 */
[----:B------:R-:W4:Y:S01]  /*22c0*/  LDS R20, [R12+0x1c28] ;  /* 0x001c28000c147984 */ /* 0x000f220000000800 */
[----:B------:R-:W-:-:S03]  /*22d0*/  FFMA R25, R10, R22, R25 ;  /* 0x000000160a197223 */ /* 0x000fc60000000019 */
[----:B------:R-:W5:Y:S01]  /*22e0*/  LDS R18, [R12+0x28a8] ;  /* 0x0028a8000c127984 */ /* 0x000f620000000800 */
        /* <DEDUP_REMOVED lines=8> */
[----:B0-----:R-:W-:-:S03]  /*2370*/  FFMA R27, R0, R38, R27 ;  /* 0x00000026001b7223 */ /* 0x001fc6000000001b */
[----:B------:R-:W0:Y:S04]  /*2380*/  LDS R16, [R12+0x2bc8] ;  /* 0x002bc8000c107984 */ /* 0x000e280000000800 */
[----:B------:R-:W0:Y:S01]  /*2390*/  LDS R8, [R12+0x64c] ;  /* 0x00064c000c087984 */ /* 0x000e220000000800 */
[----:B-1----:R-:W-:-:S03]  /*23a0*/  FFMA R45, R0, R14, R15 ;  /* 0x0000000e002d7223 */ /* 0x002fc6000000000f */
[----:B------:R-:W1:Y:S01]  /*23b0*/  LDS R4, [R12+0xc8c] ;  /* 0x000c8c000c047984 */ /* 0x000e620000000800 */
[C---:B--2---:R-:W-:Y:S01]  /*23c0*/  FFMA R47, R2.reuse, R47, R27 ;  /* 0x0000002f022f7223 */ /* 0x044fe2000000001b */
[----:B---3--:R-:W-:Y:S02]  /*23d0*/  FFMA R15, R2, R6, R17 ;  /* 0x00000006020f7223 */ /* 0x008fe40000000011 */
        /* <DEDUP_REMOVED lines=14> */
[----:B------:R-:W0:Y:S01]  /*24c0*/  LDS R28, [R12+0x190c] ;  /* 0x00190c000c1c7984 */ /* 0x000e220000000800 */
[----:B------:R-:W-:-:S03]  /*24d0*/  FFMA R27, R2, R8, R43 ;  /* 0x00000008021b7223 */ /* 0x000fc6000000002b */
[----:B------:R-:W0:Y:S01]  /*24e0*/  LDS R16, [R12+0x226c] ;  /* 0x00226c000c107984 */ /* 0x000e220000000800 */
[----:B-1----:R-:W-:-:S03]  /*24f0*/  FFMA R11, R2, R4, R11 ;  /* 0x00000004020b7223 */ /* 0x002fc6000000000b */
[----:B------:R-:W1:Y:S04]  /*2500*/  LDS R8, [R12+0x2bcc] ;  /* 0x002bcc000c087984 */ /* 0x000e680000000800 */
[----:B------:R-:W1:Y:S01]  /*2510*/  LDS R6, [R12+0x2eec] ;  /* 0x002eec000c067984 */ /* 0x000e620000000800 */
[----:B--2---:R-:W-:-:S03]  /*2520*/  FFMA R21, R2, R14, R21 ;  /* 0x0000000e02157223 */ /* 0x004fc60000000015 */
[----:B------:R-:W-:Y:S01]  /*2530*/  LDS R4, [R12+0x10] ;  /* 0x000010000c047984 */ /* 0x000fe20000000800 */
[----:B---3--:R-:W-:-:S03]  /*2540*/  FFMA R39, R2, R17, R39 ;  /* 0x0000001102277223 */ /* 0x008fc60000000027 */
[----:B------:R-:W2:Y:S01]  /*2550*/  LDS R0, [R13+0x10] ;  /* 0x000010000d007984 */ /* 0x000ea20000000800 */
[C---:B----4-:R-:W-:Y:S01]  /*2560*/  FFMA R17, R2.reuse, R20, R7 ;  /* 0x0000001402117223 */ /* 0x050fe20000000007 */
[C---:B-----5:R-:W-:Y:S02]  /*2570*/  FFMA R7, R2.reuse, R18, R5 ;  /* 0x0000001202077223 */ /* 0x060fe40000000005 */
[----:B------:R-:W3:Y:S01]  /*2580*/  LDS R14, [R12+0x1c30] ;  /* 0x001c30000c0e7984 */ /* 0x000ee20000000800 */
[----:B------:R-:W-:-:S03]  /*2590*/  FFMA R37, R2, R22, R37 ;  /* 0x0000001602257223 */ /* 0x000fc60000000025 */
[----:B------:R-:W4:Y:S01]  /*25a0*/  LDS R38, [R12+0x970] ;  /* 0x000970000c267984 */ /* 0x000f220000000800 */
        /* <DEDUP_REMOVED lines=9> */
[----:B------:R-:W1:Y:S01]  /*2640*/  LDS R20, [R12+0x12d0] ;  /* 0x0012d0000c147984 */ /* 0x000e620000000800 */
[----:B------:R-:W-:-:S03]  /*2650*/  FFMA R3, R2, R6, R45 ;  /* 0x0000000602037223 */ /* 0x000fc6000000002d */
[----:B------:R-:W1:Y:S04]  /*2660*/  LDS R8, [R12+0x2270] ;  /* 0x002270000c087984 */ /* 0x000e680000000800 */
[----:B------:R-:W1:Y:S01]  /*2670*/  LDS R18, [R12+0x15f0] ;  /* 0x0015f0000c127984 */ /* 0x000e620000000800 */
[----:B--2---:R-:W-:-:S03]  /*2680*/  FFMA R2, R0, R4, R47 ;  /* 0x0000000400027223 */ /* 0x004fc6000000002f */
[----:B------:R-:W2:Y:S01]  /*2690*/  LDS R16, [R12+0x1910] ;  /* 0x001910000c107984 */ /* 0x000ea20000000800 */
[----:B------:R-:W-:-:S03]  /*26a0*/  FFMA R11, R0, R40, R11 ;  /* 0x00000028000b7223 */ /* 0x000fc6000000000b */
[----:B------:R-:W2:Y:S01]  /*26b0*/  LDS R4, [R12+0x28b0] ;  /* 0x0028b0000c047984 */ /* 0x000ea20000000800 */
[----:B---3--:R-:W-:-:S03]  /*26c0*/  FFMA R17, R0, R14, R17 ;  /* 0x0000000e00117223 */ /* 0x008fc60000000011 */
[----:B------:R-:W3:Y:S01]  /*26d0*/  LDS R6, [R12+0x2590] ;  /* 0x002590000c067984 */ /* 0x000ee20000000800 */
[----:B----4-:R-:W-:-:S03]  /*26e0*/  FFMA R15, R0, R38, R15 ;  /* 0x00000026000f7223 */ /* 0x010fc6000000000f */
[----:B------:R-:W-:Y:S01]  /*26f0*/  LDS R41, [R12+0x14] ;  /* 0x000014000c297984 */ /* 0x000fe20000000800 */
[C---:B-----5:R-:W-:Y:S01]  /*2700*/  FFMA R39, R0.reuse, R22, R39 ;  /* 0x0000001600277223 */ /* 0x060fe20000000027 */
[C---:B------:R-:W-:Y:S02]  /*2710*/  FFMA R7, R0.reuse, R10, R7 ;  /* 0x0000000a00077223 */ /* 0x040fe40000000007 */
[----:B------:R-:W-:Y:S01]  /*2720*/  LDS R14, [R12+0x12d4] ;  /* 0x0012d4000c0e7984 */ /* 0x000fe20000000800 */
[----:B0-----:R-:W-:-:S03]  /*2730*/  FFMA R29, R0, R26, R29 ;  /* 0x0000001a001d7223 */ /* 0x001fc6000000001d */
[----:B------:R-:W-:Y:S01]  /*2740*/  LDS R10, [R12+0x15f4] ;  /* 0x0015f4000c0a7984 */ /* 0x000fe20000000800 */
[----:B------:R-:W-:-:S03]  /*2750*/  FFMA R27, R0, R28, R27 ;  /* 0x0000001c001b7223 */ /* 0x000fc6000000001b */
[----:B------:R-:W0:Y:S01]  /*2760*/  LDS R26, [R12+0x2bd0] ;  /* 0x002bd0000c1a7984 */ /* 0x000e220000000800 */
[----:B-1----:R-:W-:-:S03]  /*2770*/  FFMA R37, R0, R20, R37 ;  /* 0x0000001400257223 */ /* 0x002fc60000000025 */
[----:B------:R-:W1:Y:S01]  /*2780*/  LDS R28, [R12+0x2ef0] ;  /* 0x002ef0000c1c7984 */ /* 0x000e620000000800 */
[----:B------:R-:W-:-:S03]  /*2790*/  FFMA R9, R0, R8, R9 ;  /* 0x0000000800097223 */ /* 0x000fc60000000009 */
[----:B------:R-:W-:Y:S01]  /*27a0*/  LDS R38, [R12+0x334] ;  /* 0x000334000c267984 */ /* 0x000fe20000000800 */
[----:B------:R-:W-:-:S03]  /*27b0*/  FFMA R19, R0, R18, R19 ;  /* 0x0000001200137223 */ /* 0x000fc60000000013 */
[----:B------:R-:W-:Y:S01]  /*27c0*/  LDS R8, [R12+0x1914] ;  /* 0x001914000c087984 */ /* 0x000fe20000000800 */
[----:B--2---:R-:W-:-:S03]  /*27d0*/  FFMA R23, R0, R16, R23 ;  /* 0x0000001000177223 */ /* 0x004fc60000000017 */
[----:B------:R-:W-:Y:S01]  /*27e0*/  LDS R22, [R12+0x654] ;  /* 0x000654000c167984 */ /* 0x000fe20000000800 */
[----:B------:R-:W-:-:S03]  /*27f0*/  FFMA R5, R0, R4, R5 ;  /* 0x0000000400057223 */ /* 0x000fc60000000005 */
[----:B------:R-:W-:Y:S01]  /*2800*/  LDS R20, [R12+0x974] ;  /* 0x000974000c147984 */ /* 0x000fe20000000800 */
[----:B---3--:R-:W-:-:S03]  /*2810*/  FFMA R21, R0, R6, R21 ;  /* 0x0000000600157223 */ /* 0x008fc60000000015 */
[----:B------:R-:W2:Y:S04]  /*2820*/  LDS R4, [R13+0x30] ;  /* 0x000030000d047984 */ /* 0x000ea80000000800 */
[----:B------:R-:W3:Y:S04]  /*2830*/  LDS R18, [R12+0xc94] ;  /* 0x000c94000c127984 */ /* 0x000ee80000000800 */
[----:B------:R-:W4:Y:S04]  /*2840*/  LDS R16, [R12+0xfb4] ;  /* 0x000fb4000c107984 */ /* 0x000f280000000800 */
[----:B------:R-:W5:Y:S01]  /*2850*/  LDS R6, [R12+0x1c34] ;  /* 0x001c34000c067984 */ /* 0x000f620000000800 */
[----:B0-----:R-:W-:-:S03]  /*2860*/  FFMA R25, R0, R26, R25 ;  /* 0x0000001a00197223 */ /* 0x001fc60000000019 */
[----:B------:R-:W-:Y:S01]  /*2870*/  LDS R40, [R12+0xc9c] ;  /* 0x000c9c000c287984 */ /* 0x000fe20000000800 */
[----:B-1----:R-:W-:-:S03]  /*2880*/  FFMA R3, R0, R28, R3 ;  /* 0x0000001c00037223 */ /* 0x002fc60000000003 */
[----:B------:R-:W0:Y:S04]  /*2890*/  LDS R26, [R12+0x2274] ;  /* 0x002274000c1a7984 */ /* 0x000e280000000800 */
[----:B------:R-:W1:Y:S04]  /*28a0*/  LDS R28, [R12+0x2594] ;  /* 0x002594000c1c7984 */ /* 0x000e680000000800 */
[----:B------:R-:W-:Y:S04]  /*28b0*/  LDS R0, [R12+0xfb8] ;  /* 0x000fb8000c007984 */ /* 0x000fe80000000800 */
[----:B------:R-:W-:Y:S01]  /*28c0*/  LDS R47, [R12+0x40] ;  /* 0x000040000c2f7984 */ /* 0x000fe20000000800 */
[C---:B--2---:R-:W-:Y:S01]  /*28d0*/  FFMA R41, R4.reuse, R41, R2 ;  /* 0x0000002904297223 */ /* 0x044fe20000000002 */
[C---:B------:R-:W-:Y:S01]  /*28e0*/  FFMA R37, R4.reuse, R14, R37 ;  /* 0x0000000e04257223 */ /* 0x040fe20000000025 */
[C---:B------:R-:W-:Y:S01]  /*28f0*/  FFMA R19, R4.reuse, R10, R19 ;  /* 0x0000000a04137223 */ /* 0x040fe20000000013 */
[----:B------:R-:W-:Y:S01]  /*2900*/  LDS R2, [R13+0x34] ;  /* 0x000034000d027984 */ /* 0x000fe20000000800 */
[C---:B------:R-:W-:Y:S01]  /*2910*/  FFMA R23, R4.reuse, R8, R23 ;  /* 0x0000000804177223 */ /* 0x040fe20000000017 */
[C---:B------:R-:W-:Y:S01]  /*2920*/  FFMA R29, R4.reuse, R38, R29 ;  /* 0x00000026041d7223 */ /* 0x040fe2000000001d */
[C---:B------:R-:W-:Y:S01]  /*2930*/  FFMA R27, R4.reuse, R22, R27 ;  /* 0x00000016041b7223 */ /* 0x040fe2000000001b */
[----:B------:R-:W2:Y:S01]  /*2940*/  LDS R14, [R12+0x338] ;  /* 0x000338000c0e7984 */ /* 0x000ea20000000800 */
[C---:B------:R-:W-:Y:S01]  /*2950*/  FFMA R15, R4.reuse, R20, R15 ;  /* 0x00000014040f7223 */ /* 0x040fe2000000000f */
[C---:B---3--:R-:W-:Y:S01]  /*2960*/  FFMA R11, R4.reuse, R18, R11 ;  /* 0x00000012040b7223 */ /* 0x048fe2000000000b */
[C---:B----4-:R-:W-:Y:S01]  /*2970*/  FFMA R39, R4.reuse, R16, R39 ;  /* 0x0000001004277223 */ /* 0x050fe20000000027 */
[----:B------:R-:W3:Y:S01]  /*2980*/  LDS R10, [R12+0x658] ;  /* 0x000658000c0a7984 */ /* 0x000ee20000000800 */
[----:B-----5:R-:W-:-:S03]  /*2990*/  FFMA R17, R4, R6, R17 ;  /* 0x0000000604117223 */ /* 0x020fc60000000011 */
[----:B------:R-:W4:Y:S04]  /*29a0*/  LDS R8, [R12+0x978] ;  /* 0x000978000c087984 */ /* 0x000f280000000800 */
[----:B------:R-:W5:Y:S01]  /*29b0*/  LDS R22, [R12+0x1f54] ;  /* 0x001f54000c167984 */ /* 0x000f620000000800 */
[----:B0-----:R-:W-:-:S03]  /*29c0*/  FFMA R9, R4, R26, R9 ;  /* 0x0000001a04097223 */ /* 0x001fc60000000009 */
[----:B------:R-:W0:Y:S01]  /*29d0*/  LDS R38, [R12+0x28b4] ;  /* 0x0028b4000c267984 */ /* 0x000e220000000800 */
[----:B-1----:R-:W-:-:S03]  /*29e0*/  FFMA R21, R4, R28, R21 ;  /* 0x0000001c04157223 */ /* 0x002fc60000000015 */
[----:B------:R-:W1:Y:S04]  /*29f0*/  LDS R20, [R12+0x2bd4] ;  /* 0x002bd4000c147984 */ /* 0x000e680000000800 */
[----:B------:R-:W1:Y:S04]  /*2a00*/  LDS R18, [R12+0x2ef4] ;  /* 0x002ef4000c127984 */ /* 0x000e680000000800 */
[----:B------:R-:W1:Y:S04]  /*2a10*/  LDS R16, [R12+0x18] ;  /* 0x000018000c107984 */ /* 0x000e680000000800 */
[----:B------:R-:W1:Y:S04]  /*2a20*/  LDS R6, [R12+0xc98] ;  /* 0x000c98000c067984 */ /* 0x000e680000000800 */
        /* <DEDUP_REMOVED lines=9> */
[----:B0-----:R-:W-:-:S03]  /*2ac0*/  FFMA R5, R4, R38, R5 ;  /* 0x0000002604057223 */ /* 0x001fc60000000005 */
[----:B------:R-:W0:Y:S01]  /*2ad0*/  LDS R22, [R12+0x12d8] ;  /* 0x0012d8000c167984 */ /* 0x000e220000000800 */
[----:B-1----:R-:W-:-:S03]  /*2ae0*/  FFMA R25, R4, R20, R25 ;  /* 0x0000001404197223 */ /* 0x002fc60000000019 */
[----:B------:R-:W1:Y:S01]  /*2af0*/  LDS R38, [R12+0x1c38] ;  /* 0x001c38000c267984 */ /* 0x000e620000000800 */
[----:B------:R-:W-:-:S03]  /*2b00*/  FFMA R3, R4, R18, R3 ;  /* 0x0000001204037223 */ /* 0x000fc60000000003 */
[----:B------:R-:W1:Y:S01]  /*2b10*/  LDS R20, [R12+0x1f58] ;  /* 0x001f58000c147984 */ /* 0x000e620000000800 */
[----:B------:R-:W-:-:S03]  /*2b20*/  FFMA R41, R2, R16, R41 ;  /* 0x0000001002297223 */ /* 0x000fc60000000029 */
[----:B------:R-:W1:Y:S01]  /*2b30*/  LDS R18, [R12+0x2278] ;  /* 0x002278000c127984 */ /* 0x000e620000000800 */
[C---:B------:R-:W-:Y:S01]  /*2b40*/  FFMA R15, R2.reuse, R6, R11 ;  /* 0x00000006020f7223 */ /* 0x040fe2000000000b */
[C---:B------:R-:W-:Y:S02]  /*2b50*/  FFMA R11, R2.reuse, R0, R39 ;  /* 0x00000000020b7223 */ /* 0x040fe40000000027 */
[----:B------:R-:W1:Y:S01]  /*2b60*/  LDS R16, [R12+0x2598] ;  /* 0x002598000c107984 */ /* 0x000e620000000800 */
[----:B------:R-:W-:-:S03]  /*2b70*/  FFMA R19, R2, R26, R19 ;  /* 0x0000001a02137223 */ /* 0x000fc60000000013 */
[----:B------:R-:W-:Y:S01]  /*2b80*/  LDS R6, [R12+0x1c] ;  /* 0x00001c000c067984 */ /* 0x000fe20000000800 */
        /* <DEDUP_REMOVED lines=16> */
[----:B------:R-:W-:-:S03]  /*2c90*/  FFMA R21, R2, R16, R21 ;  /* 0x0000001002157223 */ /* 0x000fc60000000015 */
[----:B------:R-:W1:Y:S04]  /*2ca0*/  LDS R18, [R12+0x1c3c] ;  /* 0x001c3c000c127984 */ /* 0x000e680000000800 */
[----:B------:R-:W1:Y:S01]  /*2cb0*/  LDS R16, [R12+0x1f5c] ;  /* 0x001f5c000c107984 */ /* 0x000e620000000800 */
[----:B--2---:R-:W-:-:S03]  /*2cc0*/  FFMA R2, R0, R6, R41 ;  /* 0x0000000600027223 */ /* 0x004fc60000000029 */
[----:B------:R-:W2:Y:S01]  /*2cd0*/  LDS R8, [R12+0x28bc] ;  /* 0x0028bc000c087984 */ /* 0x000ea20000000800 */
[C---:B------:R-:W-:Y:S01]  /*2ce0*/  FFMA R11, R0.reuse, R42, R11 ;  /* 0x0000002a000b7223 */ /* 0x040fe2000000000b */
[C---:B------:R-:W-:Y:S01]  /*2cf0*/  FFMA R15, R0.reuse, R40, R15 ;  /* 0x00000028000f7223 */ /* 0x040fe2000000000f */
[C---:B---3--:R-:W-:Y:S01]  /*2d00*/  FFMA R29, R0.reuse, R28, R29 ;  /* 0x0000001c001d7223 */ /* 0x048fe2000000001d */
[----:B------:R-:W3:Y:S01]  /*2d10*/  LDS R6, [R12+0x2bdc] ;  /* 0x002bdc000c067984 */ /* 0x000ee20000000800 */
[----:B----4-:R-:W-:-:S03]  /*2d20*/  FFMA R9, R0, R14, R9 ;  /* 0x0000000e00097223 */ /* 0x010fc60000000009 */
[----:B------:R-:W-:Y:S01]  /*2d30*/  LDS R39, [R12+0x20] ;  /* 0x000020000c277984 */ /* 0x000fe20000000800 */
[----:B-----5:R-:W-:-:S03]  /*2d40*/  FFMA R37, R0, R26, R37 ;  /* 0x0000001a00257223 */ /* 0x020fc60000000025 */
[----:B------:R-:W-:Y:S01]  /*2d50*/  LDS R14, [R12+0x1920] ;  /* 0x001920000c0e7984 */ /* 0x000fe20000000800 */
[----:B0-----:R-:W-:-:S03]  /*2d60*/  FFMA R21, R0, R10, R21 ;  /* 0x0000000a00157223 */ /* 0x001fc60000000015 */
[----:B------:R-:W0:Y:S01]  /*2d70*/  LDS R28, [R12+0x2efc] ;  /* 0x002efc000c1c7984 */ /* 0x000e220000000800 */
[----:B-1----:R-:W-:-:S03]  /*2d80*/  FFMA R19, R0, R22, R19 ;  /* 0x0000001600137223 */ /* 0x002fc60000000013 */
[----:B------:R-:W-:Y:S01]  /*2d90*/  LDS R26, [R12+0x980] ;  /* 0x000980000c1a7984 */ /* 0x000fe20000000800 */
        /* <DEDUP_REMOVED lines=8> */
[----:B--2---:R-:W-:-:S03]  /*2e20*/  FFMA R5, R0, R8, R5 ;  /* 0x0000000800057223 */ /* 0x004fc60000000005 */
[----:B------:R-:W-:Y:S01]  /*2e30*/  LDS R16, [R12+0x1600] ;  /* 0x001600000c107984 */ /* 0x000fe20000000800 */
[----:B---3--:R-:W-:-:S03]  /*2e40*/  FFMA R25, R0, R6, R25 ;  /* 0x0000000600197223 */ /* 0x008fc60000000019 */
[----:B------:R-:W1:Y:S04]  /*2e50*/  LDS R4, [R12+0x33c] ;  /* 0x00033c000c047984 */ /* 0x000e680000000800 */
[----:B------:R-:W2:Y:S04]  /*2e60*/  LDS R6, [R13+0x3c] ;  /* 0x00003c000d067984 */ /* 0x000ea80000000800 */
[----:B------:R-:W3:Y:S01]  /*2e70*/  LDS R38, [R12+0x660] ;  /* 0x000660000c267984 */ /* 0x000ee20000000800 */
[----:B0-----:R-:W-:-:S03]  /*2e80*/  FFMA R3, R0, R28, R3 ;  /* 0x0000001c00037223 */ /* 0x001fc60000000003 */
[----:B------:R-:W0:Y:S04]  /*2e90*/  LDS R41, [R12+0x340] ;  /* 0x000340000c297984 */ /* 0x000e280000000800 */
[----:B------:R-:W4:Y:S04]  /*2ea0*/  LDS R8, [R12+0x1f60] ;  /* 0x001f60000c087984 */ /* 0x000f280000000800 */
[----:B------:R-:W5:Y:S04]  /*2eb0*/  LDS R28, [R12+0x28c0] ;  /* 0x0028c0000c1c7984 */ /* 0x000f680000000800 */
[----:B------:R-:W-:Y:S04]  /*2ec0*/  LDS R40, [R12+0xfc8] ;  /* 0x000fc8000c287984 */ /* 0x000fe80000000800 */
[----:B------:R-:W-:Y:S01]  /*2ed0*/  LDS R42, [R12+0x12e8] ;  /* 0x0012e8000c2a7984 */ /* 0x000fe20000000800 */
[----:B-1----:R-:W-:-:S03]  /*2ee0*/  FFMA R4, R0, R4, R43 ;  /* 0x0000000400047223 */ /* 0x002fc6000000002b */
[----:B------:R-:W-:Y:S01]  /*2ef0*/  LDS R0, [R12+0x12e4] ;  /* 0x0012e4000c007984 */ /* 0x000fe20000000800 */
[C---:B--2---:R-:W-:Y:S01]  /*2f00*/  FFMA R39, R6.reuse, R39, R2 ;  /* 0x0000002706277223 */ /* 0x044fe20000000002 */
[C---:B------:R-:W-:Y:S01]  /*2f10*/  FFMA R11, R6.reuse, R20, R11 ;  /* 0x00000014060b7223 */ /* 0x040fe2000000000b */
[C---:B------:R-:W-:Y:S01]  /*2f20*/  FFMA R23, R6.reuse, R14, R23 ;  /* 0x0000000e06177223 */ /* 0x040fe20000000017 */
[C---:B------:R-:W-:Y:S01]  /*2f30*/  FFMA R27, R6.reuse, R26, R27 ;  /* 0x0000001a061b7223 */ /* 0x040fe2000000001b */
[C---:B------:R-:W-:Y:S01]  /*2f40*/  FFMA R15, R6.reuse, R22, R15 ;  /* 0x00000016060f7223 */ /* 0x040fe2000000000f */
[C---:B------:R-:W-:Y:S01]  /*2f50*/  FFMA R37, R6.reuse, R18, R37 ;  /* 0x0000001206257223 */ /* 0x040fe20000000025 */
[C---:B------:R-:W-:Y:S01]  /*2f60*/  FFMA R19, R6.reuse, R16, R19 ;  /* 0x0000001006137223 */ /* 0x040fe20000000013 */
[C---:B------:R-:W-:Y:S01]  /*2f70*/  FFMA R17, R6.reuse, R10, R17 ;  /* 0x0000000a06117223 */ /* 0x040fe20000000011 */
[----:B------:R-:W1:Y:S01]  /*2f80*/  LDS R20, [R12+0x2f00] ;  /* 0x002f00000c147984 */ /* 0x000e620000000800 */
[C---:B---3--:R-:W-:Y:S01]  /*2f90*/  FFMA R29, R6.reuse, R38, R29 ;  /* 0x00000026061d7223 */ /* 0x048fe2000000001d */
[----:B0-----:R-:W-:-:S02]  /*2fa0*/  FFMA R41, R6, R41, R4 ;  /* 0x0000002906297223 */ /* 0x001fc40000000004 */
[----:B------:R-:W-:Y:S01]  /*2fb0*/  LDS R2, [R13+0x40] ;  /* 0x000040000d027984 */ /* 0x000fe20000000800 */
[----:B----4-:R-:W-:-:S03]  /*2fc0*/  FFMA R7, R6, R8, R7 ;  /* 0x0000000806077223 */ /* 0x010fc60000000007 */
[----:B------:R-:W0:Y:S01]  /*2fd0*/  LDS R14, [R12+0x664] ;  /* 0x000664000c0e7984 */ /* 0x000e220000000800 */
[----:B-----5:R-:W-:-:S03]  /*2fe0*/  FFMA R5, R6, R28, R5 ;  /* 0x0000001c06057223 */ /* 0x020fc60000000005 */
[----:B------:R-:W2:Y:S04]  /*2ff0*/  LDS R22, [R12+0x2280] ;  /* 0x002280000c167984 */ /* 0x000ea80000000800 */
[----:B------:R-:W3:Y:S04]  /*3000*/  LDS R26, [R12+0x25a0] ;  /* 0x0025a0000c1a7984 */ /* 0x000ee80000000800 */
[----:B------:R-:W4:Y:S04]  /*3010*/  LDS R18, [R12+0x24] ;  /* 0x000024000c127984 */ /* 0x000f280000000800 */
[----:B------:R-:W5:Y:S04]  /*3020*/  LDS R16, [R12+0x344] ;  /* 0x000344000c107984 */ /* 0x000f680000000800 */
[----:B------:R-:W5:Y:S04]  /*3030*/  LDS R10, [R12+0x984] ;  /* 0x000984000c0a7984 */ /* 0x000f680000000800 */
[----:B------:R-:W5:Y:S04]  /*3040*/  LDS R38, [R12+0x2be0] ;  /* 0x002be0000c267984 */ /* 0x000f680000000800 */
[----:B------:R-:W5:Y:S01]  /*3050*/  LDS R8, [R12+0xca4] ;  /* 0x000ca4000c087984 */ /* 0x000f620000000800 */
[----:B-1----:R-:W-:-:S03]  /*3060*/  FFMA R43, R6, R20, R3 ;  /* 0x00000014062b7223 */ /* 0x002fc60000000003 */
[----:B------:R-:W1:Y:S04]  /*3070*/  LDS R4, [R12+0xfc4] ;  /* 0x000fc4000c047984 */ /* 0x000e680000000800 */
[----:B------:R-:W1:Y:S01]  /*3080*/  LDS R3, [R12+0x1604] ;  /* 0x001604000c037984 */ /* 0x000e620000000800 */
[----:B0-----:R-:W-:-:S03]  /*3090*/  FFMA R45, R2, R14, R29 ;  /* 0x0000000e022d7223 */ /* 0x001fc6000000001d */
[----:B------:R-:W0:Y:S01]  /*30a0*/  LDS R28, [R12+0x1f64] ;  /* 0x001f64000c1c7984 */ /* 0x000e220000000800 */
        /* <DEDUP_REMOVED lines=9> */
[----:B------:R-:W5:Y:S01]  /*3140*/  LDS R16, [R12+0x28c4] ;  /* 0x0028c4000c107984 */ /* 0x000f620000000800 */
[----:B------:R-:W-:-:S03]  /*3150*/  FFMA R25, R6, R38, R25 ;  /* 0x0000002606197223 */ /* 0x000fc60000000019 */
[----:B------:R-:W5:Y:S01]  /*3160*/  LDS R14, [R12+0x2be4] ;  /* 0x002be4000c0e7984 */ /* 0x000f620000000800 */
[----:B------:R-:W-:-:S03]  /*3170*/  FFMA R27, R2, R8, R15 ;  /* 0x00000008021b7223 */ /* 0x000fc6000000000f */
[----:B------:R-:W5:Y:S01]  /*3180*/  LDS R10, [R12+0x2f04] ;  /* 0x002f04000c0a7984 */ /* 0x000f620000000800 */
[C---:B-1----:R-:W-:Y:S01]  /*3190*/  FFMA R15, R2.reuse, R4, R11 ;  /* 0x00000004020f7223 */ /* 0x042fe2000000000b */
[C---:B------:R-:W-:Y:S02]  /*31a0*/  FFMA R11, R2.reuse, R0, R37 ;  /* 0x00000000020b7223 */ /* 0x040fe40000000025 */
[----:B------:R-:W-:Y:S01]  /*31b0*/  LDS R6, [R12+0x28] ;  /* 0x000028000c067984 */ /* 0x000fe20000000800 */
[----:B------:R-:W-:-:S03]  /*31c0*/  FFMA R19, R2, R3, R19 ;  /* 0x0000000302137223 */ /* 0x000fc60000000013 */
        /* <DEDUP_REMOVED lines=16> */
[----:B------:R-:W5:Y:S04]  /*32d0*/  LDS R2, [R12+0x28c8] ;  /* 0x0028c8000c027984 */ /* 0x000f680000000800 */
[----:B------:R-:W5:Y:S04]  /*32e0*/  LDS R20, [R12+0x1f68] ;  /* 0x001f68000c147984 */ /* 0x000f680000000800 */
[----:B------:R-:W5:Y:S01]  /*32f0*/  LDS R18, [R12+0x2288] ;  /* 0x002288000c127984 */ /* 0x000f620000000800 */
[C---:B-1----:R-:W-:Y:S01]  /*3300*/  FFMA R6, R0.reuse, R6, R39 ;  /* 0x0000000600067223 */ /* 0x042fe20000000027 */
[C---:B------:R-:W-:Y:S01]  /*3310*/  FFMA R15, R0.reuse, R40, R15 ;  /* 0x00000028000f7223 */ /* 0x040fe2000000000f */
[C---:B------:R-:W-:Y:S01]  /*3320*/  FFMA R11, R0.reuse, R42, R11 ;  /* 0x0000002a000b7223 */ /* 0x040fe2000000000b */
[----:B------:R-:W1:Y:S01]  /*3330*/  LDS R16, [R12+0x25a8] ;  /* 0x0025a8000c107984 */ /* 0x000e620000000800 */
[----:B0-----:R-:W-:-:S03]  /*3340*/  FFMA R4, R0, R4, R41 ;  /* 0x0000000400047223 */ /* 0x001fc60000000029 */
[----:B------:R-:W0:Y:S01]  /*3350*/  LDS R14, [R12+0x2be8] ;  /* 0x002be8000c0e7984 */ /* 0x000e220000000800 */
[----:B--2---:R-:W-:-:S03]  /*3360*/  FFMA R8, R0, R8, R45 ;  /* 0x0000000800087223 */ /* 0x004fc6000000002d */
[----:B------:R-:W2:Y:S01]  /*3370*/  LDS R10, [R12+0x2f08] ;  /* 0x002f08000c0a7984 */ /* 0x000ea20000000800 */
[C---:B---3--:R-:W-:Y:S01]  /*3380*/  FFMA R27, R0.reuse, R38, R27 ;  /* 0x00000026001b7223 */ /* 0x048fe2000000001b */
[C---:B----4-:R-:W-:Y:S02]  /*3390*/  FFMA R19, R0.reuse, R28, R19 ;  /* 0x0000001c00137223 */ /* 0x050fe40000000013 */
[----:B------:R-:W-:Y:S01]  /*33a0*/  LDS R37, [R12+0x34c] ;  /* 0x00034c000c257984 */ /* 0x000fe20000000800 */
[----:B-----5:R-:W-:-:S03]  /*33b0*/  FFMA R23, R0, R26, R23 ;  /* 0x0000001a00177223 */ /* 0x020fc60000000017 */
        /* <DEDUP_REMOVED lines=11> */
[----:B-1----:R-:W-:-:S03]  /*3470*/  FFMA R21, R0, R16, R21 ;  /* 0x0000001000157223 */ /* 0x002fc60000000015 */
[----:B------:R-:W-:Y:S01]  /*3480*/  LDS R18, [R12+0x1c4c] ;  /* 0x001c4c000c127984 */ /* 0x000fe20000000800 */
[----:B0-----:R-:W-:-:S03]  /*3490*/  FFMA R3, R0, R14, R3 ;  /* 0x0000000e00037223 */ /* 0x001fc60000000003 */
[----:B------:R-:W-:Y:S01]  /*34a0*/  LDS R16, [R12+0x1f6c] ;  /* 0x001f6c000c107984 */ /* 0x000fe20000000800 */
[----:B--2---:R-:W-:-:S03]  /*34b0*/  FFMA R5, R0, R10, R43 ;  /* 0x0000000a00057223 */ /* 0x004fc6000000002b */
[----:B------:R-:W-:Y:S04]  /*34c0*/  LDS R14, [R12+0x228c] ;  /* 0x00228c000c0e7984 */ /* 0x000fe80000000800 */
[----:B------:R-:W0:Y:S04]  /*34d0*/  LDS R0, [R13+0x64] ;  /* 0x000064000d007984 */ /* 0x000e280000000800 */
[----:B------:R-:W1:Y:S04]  /*34e0*/  LDS R10, [R12+0x98c] ;  /* 0x00098c000c0a7984 */ /* 0x000e680000000800 */
[----:B------:R-:W2:Y:S04]  /*34f0*/  LDS R22, [R12+0x25ac] ;  /* 0x0025ac000c167984 */ /* 0x000ea80000000800 */
[----:B------:R-:W3:Y:S04]  /*3500*/  LDS R38, [R12+0x2bec] ;  /* 0x002bec000c267984 */ /* 0x000ee80000000800 */
[----:B------:R-:W-:Y:S04]  /*3510*/  LDS R41, [R12+0xcb0] ;  /* 0x000cb0000c297984 */ /* 0x000fe80000000800 */
[----:B------:R-:W-:Y:S04]  /*3520*/  LDS R45, [R12+0x34] ;  /* 0x000034000c2d7984 */ /* 0x000fe80000000800 */
[----:B------:R-:W-:Y:S01]  /*3530*/  LDS R43, [R12+0x2f10] ;  /* 0x002f10000c2b7984 */ /* 0x000fe20000000800 */
[C---:B0-----:R-:W-:Y:S01]  /*3540*/  FFMA R14, R0.reuse, R14, R9 ;  /* 0x0000000e000e7223 */ /* 0x041fe20000000009 */
[C---:B------:R-:W-:Y:S01]  /*3550*/  FFMA R4, R0.reuse, R37, R4 ;  /* 0x0000002500047223 */ /* 0x040fe20000000004 */
[C---:B------:R-:W-:Y:S01]  /*3560*/  FFMA R20, R0.reuse, R20, R27 ;  /* 0x0000001400147223 */ /* 0x040fe2000000001b */
[C---:B------:R-:W-:Y:S01]  /*3570*/  FFMA R16, R0.reuse, R16, R7 ;  /* 0x0000001000107223 */ /* 0x040fe20000000007 */
[C---:B-1----:R-:W-:Y:S01]  /*3580*/  FFMA R10, R0.reuse, R10, R29 ;  /* 0x0000000a000a7223 */ /* 0x042fe2000000001d */
[----:B------:R-:W0:Y:S01]  /*3590*/  LDS R9, [R12+0x28cc] ;  /* 0x0028cc000c097984 */ /* 0x000e220000000800 */
[C---:B------:R-:W-:Y:S01]  /*35a0*/  FFMA R8, R0.reuse, R39, R8 ;  /* 0x0000002700087223 */ /* 0x040fe20000000008 */
[C---:B------:R-:W-:Y:S01]  /*35b0*/  FFMA R6, R0.reuse, R25, R6 ;  /* 0x0000001900067223 */ /* 0x040fe20000000006 */
[C---:B------:R-:W-:Y:S01]  /*35c0*/  FFMA R44, R0.reuse, R44, R15 ;  /* 0x0000002c002c7223 */ /* 0x040fe2000000000f */
[----:B------:R-:W-:Y:S01]  /*35d0*/  LDS R27, [R12+0x30] ;  /* 0x000030000c1b7984 */ /* 0x000fe20000000800 */
[C---:B------:R-:W-:Y:S01]  /*35e0*/  FFMA R42, R0.reuse, R42, R11 ;  /* 0x0000002a002a7223 */ /* 0x040fe2000000000b */
[C---:B------:R-:W-:Y:S01]  /*35f0*/  FFMA R28, R0.reuse, R28, R19 ;  /* 0x0000001c001c7223 */ /* 0x040fe20000000013 */
[C---:B------:R-:W-:Y:S01]  /*3600*/  FFMA R26, R0.reuse, R26, R23 ;  /* 0x0000001a001a7223 */ /* 0x040fe20000000017 */
[----:B------:R-:W1:Y:S01]  /*3610*/  LDS R7, [R13+0x68] ;  /* 0x000068000d077984 */ /* 0x000e620000000800 */
[C---:B------:R-:W-:Y:S01]  /*3620*/  FFMA R18, R0.reuse, R18, R17 ;  /* 0x0000001200127223 */ /* 0x040fe20000000011 */
[C---:B--2---:R-:W-:Y:S01]  /*3630*/  FFMA R22, R0.reuse, R22, R21 ;  /* 0x0000001600167223 */ /* 0x044fe20000000015 */
[C---:B---3--:R-:W-:Y:S01]  /*3640*/  FFMA R38, R0.reuse, R38, R3 ;  /* 0x0000002600267223 */ /* 0x048fe20000000003 */
[----:B------:R-:W2:Y:S04]  /*3650*/  LDS R29, [R12+0x670] ;  /* 0x000670000c1d7984 */ /* 0x000ea80000000800 */
[----:B------:R-:W3:Y:S04]  /*3660*/  LDS R37, [R12+0x990] ;  /* 0x000990000c257984 */ /* 0x000ee80000000800 */
[----:B------:R-:W4:Y:S04]  /*3670*/  LDS R39, [R12+0x350] ;  /* 0x000350000c277984 */ /* 0x000f280000000800 */
[----:B------:R-:W5:Y:S04]  /*3680*/  LDS R3, [R12+0x1f70] ;  /* 0x001f70000c037984 */ /* 0x000f680000000800 */
[----:B------:R-:W5:Y:S04]  /*3690*/  LDS R25, [R12+0xfd0] ;  /* 0x000fd0000c197984 */ /* 0x000f680000000800 */
[----:B------:R-:W5:Y:S04]  /*36a0*/  LDS R17, [R12+0x12f0] ;  /* 0x0012f0000c117984 */ /* 0x000f680000000800 */
[----:B------:R-:W5:Y:S01]  /*36b0*/  LDS R15, [R12+0x1610] ;  /* 0x001610000c0f7984 */ /* 0x000f620000000800 */
[C---:B0-----:R-:W-:Y:S01]  /*36c0*/  FFMA R40, R0.reuse, R9, R2 ;  /* 0x0000000900287223 */ /* 0x041fe20000000002 */
[----:B------:R-:W-:-:S02]  /*36d0*/  FFMA R0, R0, R46, R5 ;  /* 0x0000002e00007223 */ /* 0x000fc40000000005 */
[----:B------:R-:W0:Y:S04]  /*36e0*/  LDS R2, [R13+0x6c] ;  /* 0x00006c000d027984 */ /* 0x000e280000000800 */
[----:B------:R-:W0:Y:S01]  /*36f0*/  LDS R19, [R12+0x1930] ;  /* 0x001930000c137984 */ /* 0x000e220000000800 */
[C---:B-1----:R-:W-:Y:S01]  /*3700*/  FFMA R27, R7.reuse, R27, R6 ;  /* 0x0000001b071b7223 */ /* 0x042fe20000000006 */
[C---:B------:R-:W-:Y:S02]  /*3710*/  FFMA R41, R7.reuse, R41, R20 ;  /* 0x0000002907297223 */ /* 0x040fe40000000014 */
[----:B------:R-:W1:Y:S01]  /*3720*/  LDS R9, [R12+0x1c50] ;  /* 0x001c50000c097984 */ /* 0x000e620000000800 */
[C---:B------:R-:W-:Y:S01]  /*3730*/  FFMA R43, R7.reuse, R43, R0 ;  /* 0x0000002b072b7223 */ /* 0x040fe20000000000 */
[----:B--2---:R-:W-:-:S02]  /*3740*/  FFMA R29, R7, R29, R8 ;  /* 0x0000001d071d7223 */ /* 0x004fc40000000008 */
        /* <DEDUP_REMOVED lines=13> */
[----:B------:R-:W5:Y:S01]  /*3820*/  LDS R4, [R12+0xcb4] ;  /* 0x000cb4000c047984 */ /* 0x000f620000000800 */
[----:B0-----:R-:W-:Y:S01]  /*3830*/  FFMA R45, R2, R45, R27 ;  /* 0x0000002d022d7223 */ /* 0x001fe2000000001b */
[C---:B------:R-:W-:Y:S02]  /*3840*/  FFMA R19, R7.reuse, R19, R26 ;  /* 0x0000001307137223 */ /* 0x040fe4000000001a */
        /* <DEDUP_REMOVED lines=20> */
[----:B0-----:R-:W-:-:S03]  /*3990*/  FFMA R37, R2, R16, R5 ;  /* 0x0000001002257223 */ /* 0x001fc60000000005 */
[----:B------:R-:W-:Y:S01]  /*39a0*/  LDS R4, [R12+0x38] ;  /* 0x000038000c047984 */ /* 0x000fe20000000800 */
[----:B-1----:R-:W-:-:S03]  /*39b0*/  FFMA R17, R2, R26, R17 ;  /* 0x0000001a02117223 */ /* 0x002fc60000000011 */
[----:B------:R-:W0:Y:S01]  /*39c0*/  LDS R0, [R13+0x70] ;  /* 0x000070000d007984 */ /* 0x000e220000000800 */
[C---:B--2---:R-:W-:Y:S01]  /*39d0*/  FFMA R15, R2.reuse, R28, R15 ;  /* 0x0000001c020f7223 */ /* 0x044fe2000000000f */
[C---:B---3--:R-:W-:Y:S02]  /*39e0*/  FFMA R9, R2.reuse, R20, R9 ;  /* 0x0000001402097223 */ /* 0x048fe40000000009 */
[----:B------:R-:W-:Y:S01]  /*39f0*/  LDS R40, [R12+0xcb8] ;  /* 0x000cb8000c287984 */ /* 0x000fe20000000800 */
[----:B----4-:R-:W-:-:S03]  /*3a00*/  FFMA R25, R2, R22, R25 ;  /* 0x0000001602197223 */ /* 0x010fc60000000019 */
[----:B------:R-:W1:Y:S01]  /*3a10*/  LDS R20, [R12+0x1618] ;  /* 0x001618000c147984 */ /* 0x000e620000000800 */
[----:B-----5:R-:W-:-:S03]  /*3a20*/  FFMA R3, R2, R18, R3 ;  /* 0x0000001202037223 */ /* 0x020fc60000000003 */
[----:B------:R-:W2:Y:S01]  /*3a30*/  LDS R22, [R12+0x678] ;  /* 0x000678000c167984 */ /* 0x000ea20000000800 */
[----:B------:R-:W-:-:S03]  /*3a40*/  FFMA R19, R2, R38, R19 ;  /* 0x0000002602137223 */ /* 0x000fc60000000013 */
[----:B------:R-:W3:Y:S01]  /*3a50*/  LDS R16, [R12+0x1938] ;  /* 0x001938000c107984 */ /* 0x000ee20000000800 */
[----:B------:R-:W-:-:S03]  /*3a60*/  FFMA R23, R2, R14, R23 ;  /* 0x0000000e02177223 */ /* 0x000fc60000000017 */
[----:B------:R-:W4:Y:S01]  /*3a70*/  LDS R38, [R12+0x998] ;  /* 0x000998000c267984 */ /* 0x000f220000000800 */
        /* <DEDUP_REMOVED lines=8> */
[----:B------:R-:W0:Y:S04]  /*3b00*/  LDS R28, [R12+0x12f8] ;  /* 0x0012f8000c1c7984 */ /* 0x000e280000000800 */
[----:B------:R-:W0:Y:S04]  /*3b10*/  LDS R4, [R12+0x358] ;  /* 0x000358000c047984 */ /* 0x000e280000000800 */
[----:B------:R-:W0:Y:S01]  /*3b20*/  LDS R8, [R12+0x2298] ;  /* 0x002298000c087984 */ /* 0x000e220000000800 */
[C---:B-1----:R-:W-:Y:S01]  /*3b30*/  FFMA R20, R0.reuse, R20, R15 ;  /* 0x0000001400147223 */ /* 0x042fe2000000000f */
[----:B--2---:R-:W-:-:S02]  /*3b40*/  FFMA R29, R0, R22, R29 ;  /* 0x00000016001d7223 */ /* 0x004fc4000000001d */
[----:B------:R-:W1:Y:S01]  /*3b50*/  LDS R26, [R12+0x28d8] ;  /* 0x0028d8000c1a7984 */ /* 0x000e620000000800 */
[----:B---3--:R-:W-:-:S03]  /*3b60*/  FFMA R16, R0, R16, R19 ;  /* 0x0000001000107223 */ /* 0x008fc60000000013 */
[----:B------:R-:W2:Y:S01]  /*3b70*/  LDS R22, [R12+0x2bf8] ;  /* 0x002bf8000c167984 */ /* 0x000ea20000000800 */
[----:B----4-:R-:W-:-:S03]  /*3b80*/  FFMA R27, R0, R38, R27 ;  /* 0x00000026001b7223 */ /* 0x010fc6000000001b */
[----:B------:R-:W3:Y:S01]  /*3b90*/  LDS R42, [R12+0x2f18] ;  /* 0x002f18000c2a7984 */ /* 0x000ee20000000800 */
[----:B-----5:R-:W-:-:S03]  /*3ba0*/  FFMA R14, R0, R14, R25 ;  /* 0x0000000e000e7223 */ /* 0x020fc60000000019 */
[----:B------:R-:W-:Y:S01]  /*3bb0*/  LDS R43, [R12+0xfdc] ;  /* 0x000fdc000c2b7984 */ /* 0x000fe20000000800 */
[----:B------:R-:W-:-:S03]  /*3bc0*/  FFMA R10, R0, R10, R3 ;  /* 0x0000000a000a7223 */ /* 0x000fc60000000003 */
[----:B------:R-:W-:Y:S01]  /*3bd0*/  LDS R25, [R12+0x3c] ;  /* 0x00003c000c197984 */ /* 0x000fe20000000800 */
[----:B------:R-:W-:-:S03]  /*3be0*/  FFMA R18, R0, R18, R9 ;  /* 0x0000001200127223 */ /* 0x000fc60000000009 */
[----:B------:R-:W4:Y:S01]  /*3bf0*/  LDS R3, [R13+0x90] ;  /* 0x000090000d037984 */ /* 0x000f220000000800 */
[----:B------:R-:W-:-:S03]  /*3c00*/  FFMA R6, R0, R6, R23 ;  /* 0x0000000600067223 */ /* 0x000fc60000000017 */
[----:B------:R-:W5:Y:S01]  /*3c10*/  LDS R15, [R12+0x161c] ;  /* 0x00161c000c0f7984 */ /* 0x000f620000000800 */
[----:B0-----:R-:W-:-:S03]  /*3c20*/  FFMA R28, R0, R28, R17 ;  /* 0x0000001c001c7223 */ /* 0x001fc60000000011 */
[----:B------:R-:W0:Y:S01]  /*3c30*/  LDS R23, [R12+0x1c5c] ;  /* 0x001c5c000c177984 */ /* 0x000e220000000800 */
[C---:B------:R-:W-:Y:S01]  /*3c40*/  FFMA R39, R0.reuse, R4, R39 ;  /* 0x0000000400277223 */ /* 0x040fe20000000027 */
[C---:B------:R-:W-:Y:S02]  /*3c50*/  FFMA R4, R0.reuse, R40, R7 ;  /* 0x0000002800047223 */ /* 0x040fe40000000007 */
[----:B------:R-:W0:Y:S01]  /*3c60*/  LDS R38, [R12+0x99c] ;  /* 0x00099c000c267984 */ /* 0x000e220000000800 */
[----:B------:R-:W-:-:S03]  /*3c70*/  FFMA R8, R0, R8, R37 ;  /* 0x0000000800087223 */ /* 0x000fc60000000025 */
[----:B------:R-:W0:Y:S01]  /*3c80*/  LDS R7, [R12+0x193c] ;  /* 0x00193c000c077984 */ /* 0x000e220000000800 */
[----:B-1----:R-:W-:-:S03]  /*3c90*/  FFMA R26, R0, R26, R21 ;  /* 0x0000001a001a7223 */ /* 0x002fc60000000015 */
[----:B------:R-:W1:Y:S01]  /*3ca0*/  LDS R44, [R12+0x35c] ;  /* 0x00035c000c2c7984 */ /* 0x000e620000000800 */
[----:B--2---:R-:W-:-:S03]  /*3cb0*/  FFMA R22, R0, R22, R11 ;  /* 0x0000001600167223 */ /* 0x004fc6000000000b */
[----:B------:R-:W2:Y:S01]  /*3cc0*/  LDS R40, [R12+0x67c] ;  /* 0x00067c000c287984 */ /* 0x000ea20000000800 */
[----:B---3--:R-:W-:-:S03]  /*3cd0*/  FFMA R0, R0, R42, R5 ;  /* 0x0000002a00007223 */ /* 0x008fc60000000005 */
[----:B------:R-:W3:Y:S04]  /*3ce0*/  LDS R41, [R12+0xcbc] ;  /* 0x000cbc000c297984 */ /* 0x000ee80000000800 */
[----:B------:R-:W3:Y:S04]  /*3cf0*/  LDS R9, [R12+0x12fc] ;  /* 0x0012fc000c097984 */ /* 0x000ee80000000800 */
[----:B------:R-:W3:Y:S01]  /*3d00*/  LDS R21, [R12+0x1f7c] ;  /* 0x001f7c000c157984 */ /* 0x000ee20000000800 */
[C---:B----4-:R-:W-:Y:S01]  /*3d10*/  FFMA R25, R3.reuse, R25, R2 ;  /* 0x0000001903197223 */ /* 0x050fe20000000002 */
[----:B------:R-:W-:-:S02]  /*3d20*/  FFMA R43, R3, R43, R14 ;  /* 0x0000002b032b7223 */ /* 0x000fc4000000000e */
[----:B------:R-:W4:Y:S01]  /*3d30*/  LDS R2, [R13+0x94] ;  /* 0x000094000d027984 */ /* 0x000f220000000800 */
[----:B-----5:R-:W-:-:S03]  /*3d40*/  FFMA R5, R3, R15, R20 ;  /* 0x0000000f03057223 */ /* 0x020fc60000000014 */
[----:B------:R-:W5:Y:S01]  /*3d50*/  LDS R11, [R12+0x229c] ;  /* 0x00229c000c0b7984 */ /* 0x000f620000000800 */
[----:B0-----:R-:W-:-:S03]  /*3d60*/  FFMA R23, R3, R23, R18 ;  /* 0x0000001703177223 */ /* 0x001fc60000000012 */
[----:B------:R-:W0:Y:S01]  /*3d70*/  LDS R17, [R12+0x28dc] ;  /* 0x0028dc000c117984 */ /* 0x000e220000000800 */
[----:B------:R-:W-:-:S03]  /*3d80*/  FFMA R27, R3, R38, R27 ;  /* 0x00000026031b7223 */ /* 0x000fc6000000001b */
        /* <DEDUP_REMOVED lines=8> */
[----:B------:R-:W3:Y:S01]  /*3e10*/  LDS R14, [R12+0xcc0] ;  /* 0x000cc0000c0e7984 */ /* 0x000ee20000000800 */
[----:B------:R-:W-:-:S03]  /*3e20*/  FFMA R9, R3, R9, R28 ;  /* 0x0000000903097223 */ /* 0x000fc6000000001c */
[----:B------:R-:W3:Y:S01]  /*3e30*/  LDS R19, [R12+0x25bc] ;  /* 0x0025bc000c137984 */ /* 0x000ee20000000800 */
[----:B------:R-:W-:-:S03]  /*3e40*/  FFMA R21, R3, R21, R10 ;  /* 0x0000001503157223 */ /* 0x000fc6000000000a */
[----:B------:R-:W3:Y:S01]  /*3e50*/  LDS R45, [R12+0x2f1c] ;  /* 0x002f1c000c2d7984 */ /* 0x000ee20000000800 */
[----:B----4-:R-:W-:-:S03]  /*3e60*/  FFMA R47, R2, R47, R25 ;  /* 0x0000002f022f7223 */ /* 0x010fc60000000019 */
        /* <DEDUP_REMOVED lines=18> */
[----:B------:R-:W3:Y:S04]  /*3f90*/  LDS R10, [R12+0x2c00] ;  /* 0x002c00000c0a7984 */ /* 0x000ee80000000800 */
[----:B------:R-:W3:Y:S01]  /*3fa0*/  LDS R8, [R12+0x2f20] ;  /* 0x002f20000c087984 */ /* 0x000ee20000000800 */
[----:B----4-:R-:W-:-:S03]  /*3fb0*/  FFMA R29, R2, R28, R7 ;  /* 0x0000001c021d7223 */ /* 0x010fc60000000007 */
[----:B------:R-:W-:Y:S01]  /*3fc0*/  LDS R6, [R12+0x44] ;  /* 0x000044000c067984 */ /* 0x000fe20000000800 */
[----:B-----5:R-:W-:-:S03]  /*3fd0*/  FFMA R3, R2, R4, R43 ;  /* 0x0000000402037223 */ /* 0x020fc6000000002b */
[----:B------:R-:W4:Y:S01]  /*3fe0*/  LDS R0, [R13+0x98] ;  /* 0x000098000d007984 */ /* 0x000f220000000800 */
[C---:B0-----:R-:W-:Y:S01]  /*3ff0*/  FFMA R23, R2.reuse, R38, R23 ;  /* 0x0000002602177223 */ /* 0x041fe20000000017 */
[C---:B------:R-:W-:Y:S02]  /*4000*/  FFMA R5, R2.reuse, R26, R5 ;  /* 0x0000001a02057223 */ /* 0x040fe40000000005 */
[----:B------:R-:W0:Y:S01]  /*4010*/  LDS R4, [R12+0x364] ;  /* 0x000364000c047984 */ /* 0x000e220000000800 */
[----:B------:R-:W-:-:S03]  /*4020*/  FFMA R9, R2, R22, R9 ;  /* 0x0000001602097223 */ /* 0x000fc60000000009 */
[----:B------:R-:W5:Y:S01]  /*4030*/  LDS R26, [R12+0x1304] ;  /* 0x001304000c1a7984 */ /* 0x000f620000000800 */
        /* <DEDUP_REMOVED lines=10> */
[----:B------:R-:W-:-:S03]  /*40e0*/  FFMA R7, R2, R8, R45 ;  /* 0x0000000802077223 */ /* 0x000fc6000000002d */
[----:B------:R-:W3:Y:S04]  /*40f0*/  LDS R10, [R12+0x25c4] ;  /* 0x0025c4000c0a7984 */ /* 0x000ee80000000800 */
[----:B------:R-:W3:Y:S01]  /*4100*/  LDS R28, [R12+0x684] ;  /* 0x000684000c1c7984 */ /* 0x000ee20000000800 */
[----:B----4-:R-:W-:-:S03]  /*4110*/  FFMA R2, R0, R6, R47 ;  /* 0x0000000600027223 */ /* 0x010fc6000000002f */
[----:B------:R-:W4:Y:S04]  /*4120*/  LDS R8, [R12+0x28e4] ;  /* 0x0028e4000c087984 */ /* 0x000f280000000800 */
[----:B------:R-:W4:Y:S01]  /*4130*/  LDS R6, [R12+0x2c04] ;  /* 0x002c04000c067984 */ /* 0x000f220000000800 */
[----:B0-----:R-:W-:-:S03]  /*4140*/  FFMA R4, R0, R4, R39 ;  /* 0x0000000400047223 */ /* 0x001fc60000000027 */
[----:B------:R-:W0:Y:S01]  /*4150*/  LDS R42, [R12+0xfe4] ;  /* 0x000fe4000c2a7984 */ /* 0x000e220000000800 */
[----:B-----5:R-:W-:-:S03]  /*4160*/  FFMA R9, R0, R26, R9 ;  /* 0x0000001a00097223 */ /* 0x020fc60000000009 */
[----:B------:R-:W5:Y:S01]  /*4170*/  LDS R38, [R12+0x9a4] ;  /* 0x0009a4000c267984 */ /* 0x000f620000000800 */
[----:B-1----:R-:W-:-:S03]  /*4180*/  FFMA R5, R0, R22, R5 ;  /* 0x0000001600057223 */ /* 0x002fc60000000005 */
[----:B------:R-:W1:Y:S01]  /*4190*/  LDS R40, [R12+0xcc4] ;  /* 0x000cc4000c287984 */ /* 0x000e620000000800 */
[C---:B--2---:R-:W-:Y:S01]  /*41a0*/  FFMA R29, R0.reuse, R20, R29 ;  /* 0x00000014001d7223 */ /* 0x044fe2000000001d */
[C---:B---3--:R-:W-:Y:S02]  /*41b0*/  FFMA R21, R0.reuse, R16, R21 ;  /* 0x0000001000157223 */ /* 0x048fe40000000015 */
        /* <DEDUP_REMOVED lines=9> */
[----:B----4-:R-:W-:-:S03]  /*4250*/  FFMA R17, R0, R8, R17 ;  /* 0x0000000800117223 */ /* 0x010fc60000000011 */
[----:B------:R-:W-:Y:S01]  /*4260*/  LDS R16, [R12+0x1628] ;  /* 0x001628000c107984 */ /* 0x000fe20000000800 */
[----:B------:R-:W-:-:S03]  /*4270*/  FFMA R15, R0, R6, R15 ;  /* 0x00000006000f7223 */ /* 0x000fc6000000000f */
[----:B------:R-:W-:Y:S01]  /*4280*/  LDS R14, [R12+0x1948] ;  /* 0x001948000c0e7984 */ /* 0x000fe20000000800 */
[----:B0-----:R-:W-:-:S03]  /*4290*/  FFMA R3, R0, R42, R3 ;  /* 0x0000002a00037223 */ /* 0x001fc60000000003 */
[----:B------:R-:W0:Y:S01]  /*42a0*/  LDS R6, [R13+0x9c] ;  /* 0x00009c000d067984 */ /* 0x000e220000000800 */
[----:B-----5:R-:W-:-:S03]  /*42b0*/  FFMA R25, R0, R38, R25 ;  /* 0x0000002600197223 */ /* 0x020fc60000000019 */
[----:B------:R-:W2:Y:S01]  /*42c0*/  LDS R10, [R12+0x1c68] ;  /* 0x001c68000c0a7984 */ /* 0x000ea20000000800 */
[----:B-1----:R-:W-:-:S03]  /*42d0*/  FFMA R27, R0, R40, R27 ;  /* 0x00000028001b7223 */ /* 0x002fc6000000001b */
[----:B------:R-:W1:Y:S04]  /*42e0*/  LDS R28, [R12+0x2f24] ;  /* 0x002f24000c1c7984 */ /* 0x000e680000000800 */
[----:B------:R-:W3:Y:S04]  /*42f0*/  LDS R8, [R12+0x1f88] ;  /* 0x001f88000c087984 */ /* 0x000ee80000000800 */
[----:B------:R-:W4:Y:S04]  /*4300*/  LDS R41, [R12+0x368] ;  /* 0x000368000c297984 */ /* 0x000f280000000800 */
[----:B------:R-:W5:Y:S04]  /*4310*/  LDS R38, [R12+0x688] ;  /* 0x000688000c267984 */ /* 0x000f680000000800 */
        /* <DEDUP_REMOVED lines=10> */
[----:B--2---:R-:W-:Y:S01]  /*43c0*/  FFMA R23, R6, R10, R23 ;  /* 0x0000000a06177223 */ /* 0x004fe20000000017 */
[----:B-1----:R-:W-:Y:S01]  /*43d0*/  FFMA R7, R0, R28, R7 ;  /* 0x0000001c00077223 */ /* 0x002fe20000000007 */
[----:B------:R-:W0:Y:S01]  /*43e0*/  LDS R20, [R12+0x25c8] ;  /* 0x0025c8000c147984 */ /* 0x000e220000000800 */
[----:B---3--:R-:W-:-:S03]  /*43f0*/  FFMA R21, R6, R8, R21 ;  /* 0x0000000806157223 */ /* 0x008fc60000000015 */
[----:B------:R-:W1:Y:S01]  /*4400*/  LDS R22, [R12+0x28e8] ;  /* 0x0028e8000c167984 */ /* 0x000e620000000800 */
[----:B----4-:R-:W-:-:S03]  /*4410*/  FFMA R41, R6, R41, R4 ;  /* 0x0000002906297223 */ /* 0x010fc60000000004 */
[----:B------:R-:W2:Y:S01]  /*4420*/  LDS R26, [R12+0x2c08] ;  /* 0x002c08000c1a7984 */ /* 0x000ea20000000800 */
[----:B-----5:R-:W-:-:S03]  /*4430*/  FFMA R37, R6, R38, R37 ;  /* 0x0000002606257223 */ /* 0x020fc60000000025 */
[----:B------:R-:W3:Y:S04]  /*4440*/  LDS R18, [R12+0x2f28] ;  /* 0x002f28000c127984 */ /* 0x000ee80000000800 */
[----:B------:R-:W-:Y:S04]  /*4450*/  LDS R3, [R12+0x4c] ;  /* 0x00004c000c037984 */ /* 0x000fe80000000800 */
        /* <DEDUP_REMOVED lines=12> */
[----:B------:R-:W2:Y:S04]  /*4520*/  LDS R22, [R12+0x162c] ;  /* 0x00162c000c167984 */ /* 0x000ea80000000800 */
        /* <DEDUP_REMOVED lines=15> */
[----:B------:R-:W-:Y:S01]  /*4620*/  LDS R8, [R12+0x50] ;  /* 0x000050000c087984 */ /* 0x000fe20000000800 */
[----:B-1----:R-:W-:-:S03]  /*4630*/  FFMA R9, R2, R4, R43 ;  /* 0x0000000402097223 */ /* 0x002fc6000000002b */
[----:B------:R-:W1:Y:S01]  /*4640*/  LDS R0, [R13+0xc0] ;  /* 0x0000c0000d007984 */ /* 0x000e620000000800 */
[C---:B--2---:R-:W-:Y:S01]  /*4650*/  FFMA R5, R2.reuse, R22, R5 ;  /* 0x0000001602057223 */ /* 0x044fe20000000005 */
[C---:B---3--:R-:W-:Y:S02]  /*4660*/  FFMA R29, R2.reuse, R26, R29 ;  /* 0x0000001a021d7223 */ /* 0x048fe4000000001d */
        /* <DEDUP_REMOVED lines=18> */
[C---:B------:R-:W-:Y:S01]  /*4790*/  FFMA R9, R0.reuse, R40, R9 ;  /* 0x0000002800097223 */ /* 0x040fe20000000009 */
[C---:B------:R-:W-:Y:S02]  /*47a0*/  FFMA R7, R0.reuse, R42, R7 ;  /* 0x0000002a00077223 */ /* 0x040fe40000000007 */
[----:B------:R-:W1:Y:S01]  /*47b0*/  LDS R14, [R12+0x28f0] ;  /* 0x0028f0000c0e7984 */ /* 0x000e620000000800 */
[----:B--2---:R-:W-:-:S03]  /*47c0*/  FFMA R4, R0, R4, R41 ;  /* 0x0000000400047223 */ /* 0x004fc60000000029 */
[----:B------:R-:W2:Y:S01]  /*47d0*/  LDS R10, [R12+0x2c10] ;  /* 0x002c10000c0a7984 */ /* 0x000ea20000000800 */
[----:B---3--:R-:W-:-:S03]  /*47e0*/  FFMA R6, R0, R6, R37 ;  /* 0x0000000600067223 */ /* 0x008fc60000000025 */
[----:B------:R-:W3:Y:S01]  /*47f0*/  LDS R8, [R12+0x2f30] ;  /* 0x002f30000c087984 */ /* 0x000ee20000000800 */
[C---:B----4-:R-:W-:Y:S01]  /*4800*/  FFMA R25, R0.reuse, R27, R25 ;  /* 0x0000001b00197223 */ /* 0x050fe20000000019 */
[C---:B-----5:R-:W-:Y:S02]  /*4810*/  FFMA R3, R0.reuse, R38, R3 ;  /* 0x0000002600037223 */ /* 0x060fe40000000003 */
        /* <DEDUP_REMOVED lines=9> */
[----:B------:R-:W-:-:S03]  /*48b0*/  FFMA R11, R0, R18, R11 ;  /* 0x00000012000b7223 */ /* 0x000fc6000000000b */
[----:B------:R-:W-:Y:S01]  /*48c0*/  LDS R20, [R12+0x1634] ;  /* 0x001634000c147984 */ /* 0x000fe20000000800 */
[----:B-1----:R-:W-:-:S03]  /*48d0*/  FFMA R19, R0, R16, R19 ;  /* 0x0000001000137223 */ /* 0x002fc60000000013 */
[----:B------:R-:W-:Y:S01]  /*48e0*/  LDS R18, [R12+0x1954] ;  /* 0x001954000c127984 */ /* 0x000fe20000000800 */
[----:B------:R-:W-:-:S03]  /*48f0*/  FFMA R17, R0, R14, R17 ;  /* 0x0000000e00117223 */ /* 0x000fc60000000011 */
[----:B------:R-:W-:Y:S01]  /*4900*/  LDS R16, [R12+0x1c74] ;  /* 0x001c74000c107984 */ /* 0x000fe20000000800 */
[----:B--2---:R-:W-:-:S03]  /*4910*/  FFMA R15, R0, R10, R15 ;  /* 0x0000000a000f7223 */ /* 0x004fc6000000000f */
[----:B------:R-:W-:Y:S01]  /*4920*/  LDS R14, [R12+0x1f94] ;  /* 0x001f94000c0e7984 */ /* 0x000fe20000000800 */
[----:B---3--:R-:W-:-:S03]  /*4930*/  FFMA R8, R0, R8, R47 ;  /* 0x0000000800087223 */ /* 0x008fc6000000002f */
[----:B------:R-:W-:Y:S04]  /*4940*/  LDS R10, [R12+0x22b4] ;  /* 0x0022b4000c0a7984 */ /* 0x000fe80000000800 */
[----:B------:R-:W0:Y:S04]  /*4950*/  LDS R0, [R13+0xc4] ;  /* 0x0000c4000d007984 */ /* 0x000e280000000800 */
[----:B------:R-:W1:Y:S04]  /*4960*/  LDS R38, [R12+0xcd4] ;  /* 0x000cd4000c267984 */ /* 0x000e680000000800 */
[----:B------:R-:W2:Y:S04]  /*4970*/  LDS R22, [R12+0x1314] ;  /* 0x001314000c167984 */ /* 0x000ea80000000800 */
[----:B------:R-:W3:Y:S04]  /*4980*/  LDS R43, [R12+0x2f34] ;  /* 0x002f34000c2b7984 */ /* 0x000ee80000000800 */
[----:B------:R-:W-:Y:S04]  /*4990*/  LDS R42, [R12+0x5c] ;  /* 0x00005c000c2a7984 */ /* 0x000fe80000000800 */
[----:B------:R-:W-:Y:S01]  /*49a0*/  LDS R40, [R12+0x69c] ;  /* 0x00069c000c287984 */ /* 0x000fe20000000800 */
[C---:B0-----:R-:W-:Y:S01]  /*49b0*/  FFMA R27, R0.reuse, R27, R2 ;  /* 0x0000001b001b7223 */ /* 0x041fe20000000002 */
[C---:B------:R-:W-:Y:S01]  /*49c0*/  FFMA R41, R0.reuse, R20, R5 ;  /* 0x0000001400297223 */ /* 0x040fe20000000005 */
[C---:B------:R-:W-:Y:S01]  /*49d0*/  FFMA R11, R0.reuse, R10, R11 ;  /* 0x0000000a000b7223 */ /* 0x040fe2000000000b */
[----:B------:R-:W-:Y:S01]  /*49e0*/  LDS R5, [R12+0x58] ;  /* 0x000058000c057984 */ /* 0x000fe20000000800 */
[C---:B------:R-:W-:Y:S01]  /*49f0*/  FFMA R37, R0.reuse, R37, R4 ;  /* 0x0000002500257223 */ /* 0x040fe20000000004 */
[C---:B------:R-:W-:Y:S01]  /*4a00*/  FFMA R39, R0.reuse, R39, R6 ;  /* 0x0000002700277223 */ /* 0x040fe20000000006 */
[C---:B------:R-:W-:Y:S01]  /*4a10*/  FFMA R29, R0.reuse, R18, R29 ;  /* 0x00000012001d7223 */ /* 0x040fe2000000001d */
[----:B------:R-:W0:Y:S01]  /*4a20*/  LDS R2, [R13+0xc8] ;  /* 0x0000c8000d027984 */ /* 0x000e220000000800 */
[C---:B------:R-:W-:Y:S01]  /*4a30*/  FFMA R23, R0.reuse, R16, R23 ;  /* 0x0000001000177223 */ /* 0x040fe20000000017 */
[C---:B------:R-:W-:Y:S01]  /*4a40*/  FFMA R21, R0.reuse, R14, R21 ;  /* 0x0000000e00157223 */ /* 0x040fe20000000015 */
[C---:B------:R-:W-:Y:S01]  /*4a50*/  FFMA R9, R0.reuse, R26, R9 ;  /* 0x0000001a00097223 */ /* 0x040fe20000000009 */
[----:B------:R-:W4:Y:S01]  /*4a60*/  LDS R10, [R12+0xff8] ;  /* 0x000ff8000c0a7984 */ /* 0x000f220000000800 */
[C---:B------:R-:W-:Y:S01]  /*4a70*/  FFMA R25, R0.reuse, R28, R25 ;  /* 0x0000001c00197223 */ /* 0x040fe20000000019 */
[C---:B-1----:R-:W-:Y:S01]  /*4a80*/  FFMA R3, R0.reuse, R38, R3 ;  /* 0x0000002600037223 */ /* 0x042fe20000000003 */
[C---:B--2---:R-:W-:Y:S01]  /*4a90*/  FFMA R7, R0.reuse, R22, R7 ;  /* 0x0000001600077223 */ /* 0x044fe20000000007 */
[----:B------:R-:W1:Y:S01]  /*4aa0*/  LDS R20, [R12+0x378] ;  /* 0x000378000c147984 */ /* 0x000e620000000800 */
[----:B---3--:R-:W-:-:S03]  /*4ab0*/  FFMA R43, R0, R43, R8 ;  /* 0x0000002b002b7223 */ /* 0x008fc60000000008 */
[----:B------:R-:W2:Y:S04]  /*4ac0*/  LDS R18, [R12+0x698] ;  /* 0x000698000c127984 */ /* 0x000ea80000000800 */
[----:B------:R-:W3:Y:S04]  /*4ad0*/  LDS R16, [R12+0x9b8] ;  /* 0x0009b8000c107984 */ /* 0x000ee80000000800 */
[----:B------:R-:W5:Y:S04]  /*4ae0*/  LDS R14, [R12+0xcd8] ;  /* 0x000cd8000c0e7984 */ /* 0x000f680000000800 */
[----:B------:R-:W5:Y:S04]  /*4af0*/  LDS R6, [R12+0x1318] ;  /* 0x001318000c067984 */ /* 0x000f680000000800 */
[----:B------:R-:W5:Y:S04]  /*4b00*/  LDS R4, [R12+0x1638] ;  /* 0x001638000c047984 */ /* 0x000f680000000800 */
[----:B------:R-:W5:Y:S04]  /*4b10*/  LDS R22, [R12+0x25d4] ;  /* 0x0025d4000c167984 */ /* 0x000f680000000800 */
[----:B------:R-:W5:Y:S04]  /*4b20*/  LDS R26, [R12+0x28f4] ;  /* 0x0028f4000c1a7984 */ /* 0x000f680000000800 */
[----:B------:R-:W5:Y:S01]  /*4b30*/  LDS R28, [R12+0x2c14] ;  /* 0x002c14000c1c7984 */ /* 0x000f620000000800 */
[C---:B0-----:R-:W-:Y:S01]  /*4b40*/  FFMA R27, R2.reuse, R5, R27 ;  /* 0x00000005021b7223 */ /* 0x041fe2000000001b */
[----:B----4-:R-:W-:-:S02]  /*4b50*/  FFMA R5, R2, R10, R9 ;  /* 0x0000000a02057223 */ /* 0x010fc40000000009 */
[----:B------:R-:W0:Y:S01]  /*4b60*/  LDS R8, [R12+0x28f8] ;  /* 0x0028f8000c087984 */ /* 0x000e220000000800 */
[----:B-1----:R-:W-:-:S03]  /*4b70*/  FFMA R37, R2, R20, R37 ;  /* 0x0000001402257223 */ /* 0x002fc60000000025 */
[----:B------:R-:W1:Y:S01]  /*4b80*/  LDS R10, [R12+0x25d8] ;  /* 0x0025d8000c0a7984 */ /* 0x000e620000000800 */
[----:B--2---:R-:W-:-:S03]  /*4b90*/  FFMA R39, R2, R18, R39 ;  /* 0x0000001202277223 */ /* 0x004fc60000000027 */
[----:B------:R-:W2:Y:S01]  /*4ba0*/  LDS R20, [R12+0x22b8] ;  /* 0x0022b8000c147984 */ /* 0x000ea20000000800 */
[----:B---3--:R-:W-:-:S03]  /*4bb0*/  FFMA R45, R2, R16, R25 ;  /* 0x00000010022d7223 */ /* 0x008fc60000000019 */
        /* <DEDUP_REMOVED lines=10> */
[----:B------:R-:W-:Y:S01]  /*4c60*/  LDS R38, [R12+0xcdc] ;  /* 0x000cdc000c267984 */ /* 0x000fe20000000800 */
[----:B------:R-:W-:-:S03]  /*4c70*/  FFMA R15, R0, R28, R15 ;  /* 0x0000001c000f7223 */ /* 0x000fc6000000000f */
[----:B------:R-:W-:Y:S01]  /*4c80*/  LDS R26, [R12+0x37c] ;  /* 0x00037c000c1a7984 */ /* 0x000fe20000000800 */
        /* <DEDUP_REMOVED lines=15> */
[----:B------:R-:W5:Y:S04]  /*4d80*/  LDS R6, [R12+0xffc] ;  /* 0x000ffc000c067984 */ /* 0x000f680000000800 */
[----:B------:R-:W5:Y:S04]  /*4d90*/  LDS R4, [R12+0x163c] ;  /* 0x00163c000c047984 */ /* 0x000f680000000800 */
[----:B------:R-:W5:Y:S04]  /*4da0*/  LDS R2, [R12+0x1c7c] ;  /* 0x001c7c000c027984 */ /* 0x000f680000000800 */
[----:B------:R-:W5:Y:S01]  /*4db0*/  LDS R8, [R12+0x28fc] ;  /* 0x0028fc000c087984 */ /* 0x000f620000000800 */
[C---:B0-----:R-:W-:Y:S01]  /*4dc0*/  FFMA R42, R0.reuse, R42, R27 ;  /* 0x0000002a002a7223 */ /* 0x041fe2000000001b */
[C---:B------:R-:W-:Y:S01]  /*4dd0*/  FFMA R26, R0.reuse, R26, R37 ;  /* 0x0000001a001a7223 */ /* 0x040fe20000000025 */
[C---:B------:R-:W-:Y:S01]  /*4de0*/  FFMA R40, R0.reuse, R40, R39 ;  /* 0x0000002800287223 */ /* 0x040fe20000000027 */
[----:B------:R-:W0:Y:S01]  /*4df0*/  LDS R14, [R12+0x2c1c] ;  /* 0x002c1c000c0e7984 */ /* 0x000e220000000800 */
[C---:B-1----:R-:W-:Y:S01]  /*4e00*/  FFMA R28, R0.reuse, R28, R45 ;  /* 0x0000001c001c7223 */ /* 0x042fe2000000002d */
[C---:B------:R-:W-:Y:S01]  /*4e10*/  FFMA R38, R0.reuse, R38, R3 ;  /* 0x0000002600267223 */ /* 0x040fe20000000003 */
[C---:B------:R-:W-:Y:S01]  /*4e20*/  FFMA R44, R0.reuse, R44, R25 ;  /* 0x0000002c002c7223 */ /* 0x040fe20000000019 */
[C---:B--2---:R-:W-:Y:S01]  /*4e30*/  FFMA R22, R0.reuse, R22, R7 ;  /* 0x0000001600167223 */ /* 0x044fe20000000007 */
[----:B------:R-:W-:Y:S01]  /*4e40*/  LDS R13, [R13+0xd0] ;  /* 0x0000d0000d0d7984 */ /* 0x000fe20000000800 */
[----:B---3--:R-:W-:-:S03]  /*4e50*/  FFMA R20, R0, R20, R29 ;  /* 0x0000001400147223 */ /* 0x008fc6000000001d */
[----:B------:R-:W1:Y:S01]  /*4e60*/  LDS R3, [R12+0x25e0] ;  /* 0x0025e0000c037984 */ /* 0x000e620000000800 */
[----:B----4-:R-:W-:-:S03]  /*4e70*/  FFMA R18, R0, R18, R21 ;  /* 0x0000001200127223 */ /* 0x010fc60000000015 */
[----:B------:R-:W2:Y:S01]  /*4e80*/  LDS R27, [R12+0x60] ;  /* 0x000060000c1b7984 */ /* 0x000ea20000000800 */
[----:B-----5:R-:W-:-:S03]  /*4e90*/  FFMA R16, R0, R16, R11 ;  /* 0x0000001000107223 */ /* 0x020fc6000000000b */
        /* <DEDUP_REMOVED lines=13> */
[----:B------:R-:W0:Y:S04]  /*4f70*/  LDS R0, [R12+0x380] ;  /* 0x000380000c007984 */ /* 0x000e280000000800 */
        /* <DEDUP_REMOVED lines=11> */
[C---:B------:R-:W-:Y:S01]  /*5030*/  FFMA R6, R13.reuse, R37, R6 ;  /* 0x000000250d067223 */ /* 0x040fe20000000006 */
[C---:B------:R-:W-:Y:S01]  /*5040*/  FFMA R9, R13.reuse, R9, R22 ;  /* 0x000000090d097223 */ /* 0x040fe20000000016 */
[C---:B------:R-:W-:Y:S01]  /*5050*/  FFMA R4, R13.reuse, R23, R4 ;  /* 0x000000170d047223 */ /* 0x040fe20000000004 */
[C---:B0-----:R-:W-:Y:S01]  /*5060*/  FFMA R7, R13.reuse, R7, R20 ;  /* 0x000000070d077223 */ /* 0x041fe20000000014 */
[C---:B------:R-:W-:Y:S01]  /*5070*/  FFMA R26, R13.reuse, R0, R26 ;  /* 0x000000000d1a7223 */ /* 0x040fe2000000001a */
[C---:B------:R-:W-:Y:S01]  /*5080*/  FFMA R2, R13.reuse, R21, R2 ;  /* 0x000000150d027223 */ /* 0x040fe20000000002 */
[C---:B-1----:R-:W-:Y:S01]  /*5090*/  FFMA R5, R13.reuse, R5, R18 ;  /* 0x000000050d057223 */ /* 0x042fe20000000012 */
[C---:B--2---:R-:W-:Y:S01]  /*50a0*/  FFMA R0, R13.reuse, R19, R16 ;  /* 0x000000130d007223 */ /* 0x044fe20000000010 */
[C---:B---3--:R-:W-:Y:S01]  /*50b0*/  FFMA R8, R13.reuse, R17, R8 ;  /* 0x000000110d087223 */ /* 0x048fe20000000008 */
[C---:B----4-:R-:W-:Y:S01]  /*50c0*/  FFMA R10, R13.reuse, R15, R44 ;  /* 0x0000000f0d0a7223 */ /* 0x050fe2000000002c */
[----:B-----5:R-:W-:-:S07]  /*50d0*/  FFMA R25, R13, R25, R14 ;  /* 0x000000190d197223 */ /* 0x020fce000000000e */
.L_x_818:
[----:B------:R-:W-:Y:S05]  /*50e0*/  BSYNC.RECONVERGENT B0 ;  /* 0x0000000000007941 */ /* 0x000fea0003800200 */
.L_x_817:
[----:B------:R-:W-:Y:S01]  /*50f0*/  IADD3 R33, PT, PT, R33, 0x1, RZ ;  /* 0x0000000121217810 */ /* 0x000fe20007ffe0ff */
[----:B------:R-:W-:Y:S03]  /*5100*/  BAR.SYNC.DEFER_BLOCKING 0x0 ;  /* 0x0000000000007b1d */ /* 0x000fe60000010000 */
[----:B------:R-:W-:-:S13]  /*5110*/  ISETP.NE.AND P1, PT, R33, 0x8, PT ;  /* 0x000000082100780c */ /* 0x000fda0003f25270 */
[----:B------:R-:W-:Y:S05]  /*5120*/  @P1 BRA `(.L_x_819) ;  /* 0xffffffc4004c1947 */ /* 0x000fea000383ffff */
[----:B------:R-:W-:Y:S05]  /*5130*/  @!P0 EXIT ;  /* 0x000000000000894d */ /* 0x000fea0003800000 */
[----:B------:R-:W2:Y:S01]  /*5140*/  S2UR UR6, SR_CgaCtaId ;  /* 0x00000000000679c3 */ /* 0x000ea20000008800 */
[----:B------:R-:W-:Y:S01]  /*5150*/  UMOV UR4, 0x400 ;  /* 0x0000040000047882 */ /* 0x000fe20000000000 */
[C---:B------:R-:W-:Y:S01]  /*5160*/  LEA R33, P0, R30.reuse, R31, 0x3 ;  /* 0x0000001f1e217211 */ /* 0x040fe200078018ff */
[----:B------:R-:W-:Y:S01]  /*5170*/  UIADD3 UR5, UPT, UPT, UR4, 0x36c0, URZ ;  /* 0x000036c004057890 */ /* 0x000fe2000fffe0ff */
[----:B------:R-:W4:Y:S04]  /*5180*/  LDCU.64 UR8, c[0x0][0x3a0] ;  /* 0x00007400ff0877ac */ /* 0x000f280008000a00 */
[----:B01-3--:R-:W0:Y:S01]  /*5190*/  LDC R12, c[0x0][0x3b8] ;  /* 0x0000ee00ff0c7b82 */ /* 0x00be220000000800 */
[----:B--2---:R-:W-:Y:S02]  /*51a0*/  ULEA UR4, UR6, UR4, 0x18 ;  /* 0x0000000406047291 */ /* 0x004fe4000f8ec0ff */
[----:B------:R-:W-:Y:S01]  /*51b0*/  ULEA UR5, UR6, UR5, 0x18 ;  /* 0x0000000506057291 */ /* 0x000fe2000f8ec0ff */
[----:B------:R-:W1:Y:S05]  /*51c0*/  LDCU.64 UR6, c[0x0][0x398] ;  /* 0x00007300ff0677ac */ /* 0x000e6a0008000a00 */
[----:B------:R-:W-:Y:S01]  /*51d0*/  LEA R32, R30, UR5, 0x5 ;  /* 0x000000051e207c11 */ /* 0x000fe2000f8e28ff */
[----:B------:R-:W2:Y:S01]  /*51e0*/  LDS.128 R16, [UR4+0x3680] ;  /* 0x00368004ff107984 */ /* 0x000ea20008000c00 */
[----:B0-----:R-:W-:-:S02]  /*51f0*/  IMAD R20, R12, UR19, RZ ;  /* 0x000000130c147c24 */ /* 0x001fc4000f8e02ff */
[C---:B------:R-:W-:Y:S01]  /*5200*/  LEA R32, R31.reuse, R32, 0x2 ;  /* 0x000000201f207211 */ /* 0x040fe200078e10ff */
[----:B------:R-:W0:Y:S01]  /*5210*/  LDS.128 R12, [UR4+0x3690] ;  /* 0x00369004ff0c7984 */ /* 0x000e220008000c00 */
[----:B------:R-:W-:Y:S02]  /*5220*/  LEA.HI.X.SX32 R31, R31, RZ, 0x1, P0 ;  /* 0x000000ff1f1f7211 */ /* 0x000fe400000f0eff */
[C---:B------:R-:W-:Y:S01]  /*5230*/  LEA R33, P0, R20.reuse, R33, 0x6 ;  /* 0x0000002114217211 */ /* 0x040fe200078030ff */
[----:B------:R-:W3:Y:S03]  /*5240*/  LDS R21, [R32+0x100] ;  /* 0x0001000020157984 */ /* 0x000ee60000000800 */
[----:B------:R-:W-:Y:S01]  /*5250*/  LEA.HI.X R20, R20, R31, R24, 0x6, P0 ;  /* 0x0000001f14147211 */ /* 0x000fe200000f3418 */
[----:B------:R-:W5:Y:S04]  /*5260*/  LDS R23, [R32] ;  /* 0x0000000020177984 */ /* 0x000f680000000800 */
[----:B------:R-:W4:Y:S04]  /*5270*/  LDS R22, [R32+0x200] ;  /* 0x0002000020167984 */ /* 0x000f280000000800 */
[----:B------:R-:W4:Y:S04]  /*5280*/  LDS R30, [R32+0x300] ;  /* 0x00030000201e7984 */ /* 0x000f280000000800 */
[----:B------:R-:W4:Y:S01]  /*5290*/  LDS R24, [R32+0x400] ;  /* 0x0004000020187984 */ /* 0x000f220000000800 */
[----:B--2---:R-:W-:Y:S01]  /*52a0*/  FADD R34, R27, R16 ;  /* 0x000000101b227221 */ /* 0x004fe20000000000 */
[----:B------:R-:W-:-:S02]  /*52b0*/  FADD R26, R26, R17 ;  /* 0x000000111a1a7221 */ /* 0x000fc40000000000 */
[----:B------:R-:W2:Y:S01]  /*52c0*/  LDS R27, [R32+0x500] ;  /* 0x00050000201b7984 */ /* 0x000ea20000000800 */
[----:B------:R-:W-:Y:S01]  /*52d0*/  FADD R17, R29, R18 ;  /* 0x000000121d117221 */ /* 0x000fe20000000000 */
[C---:B------:R-:W-:Y:S01]  /*52e0*/  SHF.L.U64.HI R16, R33.reuse, 0x2, R20 ;  /* 0x0000000221107819 */ /* 0x040fe20000010214 */
[----:B------:R-:W-:Y:S01]  /*52f0*/  FADD R29, R28, R19 ;  /* 0x000000131c1d7221 */ /* 0x000fe20000000000 */
[----:B------:R-:W-:Y:S01]  /*5300*/  SHF.L.U32 R33, R33, 0x2, RZ ;  /* 0x0000000221217819 */ /* 0x000fe200000006ff */
[----:B0-----:R-:W-:Y:S01]  /*5310*/  FADD R43, R11, R12 ;  /* 0x0000000c0b2b7221 */ /* 0x001fe20000000000 */
[----:B---3--:R-:W-:Y:S01]  /*5320*/  FADD R18, R26, R21 ;  /* 0x000000151a127221 */ /* 0x008fe20000000000 */
[----:B------:R-:W-:Y:S01]  /*5330*/  LDS R28, [R32+0x700] ;  /* 0x00070000201c7984 */ /* 0x000fe20000000800 */
[----:B-1----:R-:W-:Y:S01]  /*5340*/  IADD3 R20, P0, PT, R33, UR6, RZ ;  /* 0x0000000621147c10 */ /* 0x002fe2000ff1e0ff */
[----:B-----5:R-:W-:Y:S02]  /*5350*/  FADD R34, R34, R23 ;  /* 0x0000001722227221 */ /* 0x020fe40000000000 */
[----:B------:R-:W0:Y:S01]  /*5360*/  LDS R26, [R32+0x600] ;  /* 0x00060000201a7984 */ /* 0x000e220000000800 */
[----:B------:R-:W-:Y:S01]  /*5370*/  FSET.BF.GE.AND R35, R18, 1, PT ;  /* 0x3f8000001223780a */ /* 0x000fe20003806000 */
[----:B----4-:R-:W-:Y:S01]  /*5380*/  FADD R36, R17, R22 ;  /* 0x0000001611247221 */ /* 0x010fe20000000000 */
[----:B------:R-:W-:Y:S01]  /*5390*/  FSET.BF.GE.AND R31, R34, 1, PT ;  /* 0x3f800000221f780a */ /* 0x000fe20003806000 */
[----:B------:R-:W-:Y:S01]  /*53a0*/  LDS R11, [R32+0x800] ;  /* 0x00080000200b7984 */ /* 0x000fe20000000800 */
[----:B------:R-:W-:Y:S01]  /*53b0*/  IADD3.X R21, PT, PT, R16, UR7, RZ, P0, !PT ;  /* 0x0000000710157c10 */ /* 0x000fe200087fe4ff */
[----:B------:R-:W-:Y:S01]  /*53c0*/  FADD R19, -R35, 1 ;  /* 0x3f80000023137421 */ /* 0x000fe20000000100 */
[----:B------:R-:W-:Y:S01]  /*53d0*/  IADD3 R22, P0, PT, R33, UR8, RZ ;  /* 0x0000000821167c10 */ /* 0x000fe2000ff1e0ff */
[----:B------:R-:W-:Y:S01]  /*53e0*/  FADD R17, -R31, 1 ;  /* 0x3f8000001f117421 */ /* 0x000fe20000000100 */
[----:B------:R-:W-:Y:S01]  /*53f0*/  FADD R29, R29, R30 ;  /* 0x0000001e1d1d7221 */ /* 0x000fe20000000000 */
[----:B------:R-:W-:Y:S01]  /*5400*/  FMUL R37, R18, R19 ;  /* 0x0000001312257220 */ /* 0x000fe20000400000 */
[----:B------:R-:W-:Y:S01]  /*5410*/  IADD3.X R23, PT, PT, R16, UR9, RZ, P0, !PT ;  /* 0x0000000910177c10 */ /* 0x000fe200087fe4ff */
[----:B------:R-:W-:Y:S01]  /*5420*/  FMUL R33, R34, R17 ;  /* 0x0000001122217220 */ /* 0x000fe20000400000 */
[----:B------:R-:W-:Y:S01]  /*5430*/  FADD R30, R6, R13 ;  /* 0x0000000d061e7221 */ /* 0x000fe20000000000 */
[----:B------:R-:W1:Y:S01]  /*5440*/  LDS.128 R16, [UR4+0x36a0] ;  /* 0x0036a004ff107984 */ /* 0x000e620008000c00 */
[----:B------:R-:W-:Y:S01]  /*5450*/  FSET.BF.GE.AND R39, R36, 1, PT ;  /* 0x3f8000002427780a */ /* 0x000fe20003806000 */
[----:B------:R-:W-:Y:S01]  /*5460*/  FADD R43, R43, R24 ;  /* 0x000000182b2b7221 */ /* 0x000fe20000000000 */
[----:B------:R-:W-:Y:S01]  /*5470*/  FADD R13, R9, R14 ;  /* 0x0000000e090d7221 */ /* 0x000fe20000000000 */
[----:B------:R3:W-:Y:S02]  /*5480*/  STG.E desc[UR16][R20.64], R31 ;  /* 0x0000001f14007986 */ /* 0x0007e4000c101910 */
[----:B------:R-:W-:-:S02]  /*5490*/  FADD R41, -R39, 1 ;  /* 0x3f80000027297421 */ /* 0x000fc40000000100 */
[----:B------:R4:W-:Y:S02]  /*54a0*/  STG.E desc[UR16][R22.64], R33 ;  /* 0x0000002116007986 */ /* 0x0009e4000c101910 */
[----:B------:R-:W-:Y:S02]  /*54b0*/  FMUL R41, R36, R41 ;  /* 0x0000002924297220 */ /* 0x000fe40000400000 */
[----:B------:R-:W5:Y:S01]  /*54c0*/  LDS R6, [R32+0x900] ;  /* 0x0009000020067984 */ /* 0x000f620000000800 */
[----:B--2---:R-:W-:Y:S01]  /*54d0*/  FADD R30, R30, R27 ;  /* 0x0000001b1e1e7221 */ /* 0x004fe20000000000 */
[----:B------:R-:W-:Y:S02]  /*54e0*/  FSET.BF.GE.AND R27, R43, 1, PT ;  /* 0x3f8000002b1b780a */ /* 0x000fe40003806000 */
[----:B------:R-:W-:Y:S01]  /*54f0*/  LDS R24, [R32+0xa00] ;  /* 0x000a000020187984 */ /* 0x000fe20000000800 */
[----:B---3--:R-:W-:Y:S02]  /*5500*/  FSET.BF.GE.AND R31, R29, 1, PT ;  /* 0x3f8000001d1f780a */ /* 0x008fe40003806000 */
[----:B----4-:R-:W-:Y:S01]  /*5510*/  FSET.BF.GE.AND R33, R30, 1, PT ;  /* 0x3f8000001e21780a */ /* 0x010fe20003806000 */
[----:B------:R2:W-:Y:S02]  /*5520*/  STG.E desc[UR16][R20.64+0x100], R35 ;  /* 0x0001002314007986 */ /* 0x0005e4000c101910 */
[----:B------:R-:W-:Y:S01]  /*5530*/  FADD R12, -R31, 1 ;  /* 0x3f8000001f0c7421 */ /* 0x000fe20000000100 */
[----:B0-----:R-:W-:-:S03]  /*5540*/  FADD R26, R13, R26 ;  /* 0x0000001a0d1a7221 */ /* 0x001fc60000000000 */
[----:B------:R-:W-:Y:S01]  /*5550*/  FMUL R29, R29, R12 ;  /* 0x0000000c1d1d7220 */ /* 0x000fe20000400000 */
[----:B------:R-:W-:Y:S01]  /*5560*/  FADD R12, -R27, 1 ;  /* 0x3f8000001b0c7421 */ /* 0x000fe20000000100 */
[----:B------:R-:W-:Y:S01]  /*5570*/  FADD R13, -R33, 1 ;  /* 0x3f800000210d7421 */ /* 0x000fe20000000100 */
[----:B------:R0:W-:Y:S02]  /*5580*/  STG.E desc[UR16][R22.64+0x100], R37 ;  /* 0x0001002516007986 */ /* 0x0001e4000c101910 */
[----:B------:R-:W-:Y:S02]  /*5590*/  FMUL R43, R43, R12 ;  /* 0x0000000c2b2b7220 */ /* 0x000fe40000400000 */
[----:B------:R3:W-:Y:S01]  /*55a0*/  STG.E desc[UR16][R20.64+0x200], R39 ;  /* 0x0002002714007986 */ /* 0x0007e2000c101910 */
[----:B--2---:R-:W-:-:S03]  /*55b0*/  FMUL R35, R30, R13 ;  /* 0x0000000d1e237220 */ /* 0x004fc60000400000 */
[----:B------:R-:W-:Y:S01]  /*55c0*/  STG.E desc[UR16][R22.64+0x200], R41 ;  /* 0x0002002916007986 */ /* 0x000fe2000c101910 */
[----:B-1----:R-:W-:Y:S01]  /*55d0*/  FADD R30, R7, R16 ;  /* 0x00000010071e7221 */ /* 0x002fe20000000000 */
[----:B0-----:R-:W-:Y:S02]  /*55e0*/  FSET.BF.GE.AND R37, R26, 1, PT ;  /* 0x3f8000001a25780a */ /* 0x001fe40003806000 */
[----:B------:R0:W-:Y:S01]  /*55f0*/  STG.E desc[UR16][R20.64+0x300], R31 ;  /* 0x0003001f14007986 */ /* 0x0001e2000c101910 */
[----:B------:R-:W-:Y:S01]  /*5600*/  FADD R11, R30, R11 ;  /* 0x0000000b1e0b7221 */ /* 0x000fe20000000000 */
[----:B---3--:R-:W-:Y:S02]  /*5610*/  FADD R39, R4, R15 ;  /* 0x0000000f04277221 */ /* 0x008fe40000000000 */
[----:B------:R1:W-:Y:S02]  /*5620*/  STG.E desc[UR16][R22.64+0x300], R29 ;  /* 0x0003001d16007986 */ /* 0x0003e4000c101910 */
[----:B------:R-:W-:-:S02]  /*5630*/  FADD R28, R39, R28 ;  /* 0x0000001c271c7221 */ /* 0x000fc40000000000 */
[----:B------:R-:W2:Y:S04]  /*5640*/  LDS.128 R12, [UR4+0x36b0] ;  /* 0x0036b004ff0c7984 */ /* 0x000ea80008000c00 */
[----:B------:R-:W3:Y:S01]  /*5650*/  LDS R9, [R32+0xb00] ;  /* 0x000b000020097984 */ /* 0x000ee20000000800 */
[----:B0-----:R-:W-:Y:S01]  /*5660*/  FADD R31, R2, R17 ;  /* 0x00000011021f7221 */ /* 0x001fe20000000000 */
[----:B------:R-:W-:Y:S01]  /*5670*/  FADD R2, R0, R19 ;  /* 0x0000001300027221 */ /* 0x000fe20000000000 */
[----:B-1----:R-:W-:Y:S01]  /*5680*/  FADD R29, -R37, 1 ;  /* 0x3f800000251d7421 */ /* 0x002fe20000000100 */
[----:B------:R-:W0:Y:S01]  /*5690*/  LDS R4, [R32+0xc00] ;  /* 0x000c000020047984 */ /* 0x000e220000000800 */
[----:B-----5:R-:W-:Y:S02]  /*56a0*/  FADD R6, R31, R6 ;  /* 0x000000061f067221 */ /* 0x020fe40000000000 */
[----:B------:R-:W-:Y:S01]  /*56b0*/  FMUL R29, R26, R29 ;  /* 0x0000001d1a1d7220 */ /* 0x000fe20000400000 */
[----:B------:R-:W1:Y:S02]  /*56c0*/  LDS R7, [R32+0xe00] ;  /* 0x000e000020077984 */ /* 0x000e640000000800 */
[----:B------:R-:W-:-:S02]  /*56d0*/  FSET.BF.GE.AND R31, R6, 1, PT ;  /* 0x3f800000061f780a */ /* 0x000fc40003806000 */
[----:B------:R-:W4:Y:S03]  /*56e0*/  LDS R26, [R32+0xd00] ;  /* 0x000d0000201a7984 */ /* 0x000f260000000800 */
[----:B------:R-:W-:Y:S01]  /*56f0*/  FADD R19, -R31, 1 ;  /* 0x3f8000001f137421 */ /* 0x000fe20000000100 */
[----:B------:R-:W5:Y:S03]  /*5700*/  LDS R16, [R32+0xf00] ;  /* 0x000f000020107984 */ /* 0x000f660000000800 */
[----:B------:R-:W-:Y:S01]  /*5710*/  FMUL R19, R6, R19 ;  /* 0x0000001306137220 */ /* 0x000fe20000400000 */
[----:B------:R2:W-:Y:S04]  /*5720*/  STG.E desc[UR16][R20.64+0x400], R27 ;  /* 0x0004001b14007986 */ /* 0x0005e8000c101910 */
[----:B------:R-:W-:Y:S04]  /*5730*/  STG.E desc[UR16][R22.64+0x400], R43 ;  /* 0x0004002b16007986 */ /* 0x000fe8000c101910 */
[----:B------:R3:W-:Y:S01]  /*5740*/  STG.E desc[UR16][R20.64+0x500], R33 ;  /* 0x0005002114007986 */ /* 0x0007e2000c101910 */
[----:B--2---:R-:W-:-:S03]  /*5750*/  FSET.BF.GE.AND R27, R28, 1, PT ;  /* 0x3f8000001c1b780a */ /* 0x004fc60003806000 */
[----:B------:R-:W-:Y:S01]  /*5760*/  STG.E desc[UR16][R22.64+0x500], R35 ;  /* 0x0005002316007986 */ /* 0x000fe2000c101910 */
[----:B------:R-:W-:Y:S01]  /*5770*/  FADD R3, R3, R12 ;  /* 0x0000000c03037221 */ /* 0x000fe20000000000 */
[----:B------:R-:W-:Y:S02]  /*5780*/  FADD R13, R8, R13 ;  /* 0x0000000d080d7221 */ /* 0x000fe40000000000 */
[----:B------:R-:W-:Y:S01]  /*5790*/  STG.E desc[UR16][R20.64+0x600], R37 ;  /* 0x0006002514007986 */ /* 0x000fe2000c101910 */
[----:B------:R-:W-:Y:S01]  /*57a0*/  FADD R17, -R27, 1 ;  /* 0x3f8000001b117421 */ /* 0x000fe20000000100 */
[----:B---3--:R-:W-:Y:S01]  /*57b0*/  FADD R2, R2, R9 ;  /* 0x0000000902027221 */ /* 0x008fe20000000000 */
[----:B------:R-:W-:Y:S01]  /*57c0*/  FADD R33, R5, R18 ;  /* 0x0000001205217221 */ /* 0x000fe20000000000 */
[----:B------:R-:W-:Y:S01]  /*57d0*/  FSET.BF.GE.AND R5, R11, 1, PT ;  /* 0x3f8000000b05780a */ /* 0x000fe20003806000 */
[----:B------:R2:W-:Y:S01]  /*57e0*/  STG.E desc[UR16][R22.64+0x600], R29 ;  /* 0x0006001d16007986 */ /* 0x0005e2000c101910 */
[----:B------:R-:W-:Y:S01]  /*57f0*/  FMUL R17, R28, R17 ;  /* 0x000000111c117220 */ /* 0x000fe20000400000 */
[----:B------:R-:W-:Y:S01]  /*5800*/  FADD R24, R33, R24 ;  /* 0x0000001821187221 */ /* 0x000fe20000000000 */
[----:B0-----:R-:W-:Y:S01]  /*5810*/  FADD R3, R3, R4 ;  /* 0x0000000403037221 */ /* 0x001fe20000000000 */
[----:B------:R-:W-:Y:S01]  /*5820*/  FADD R0, -R5, 1 ;  /* 0x3f80000005007421 */ /* 0x000fe20000000100 */
[----:B------:R-:W-:Y:S01]  /*5830*/  FADD R14, R25, R14 ;  /* 0x0000000e190e7221 */ /* 0x000fe20000000000 */
[----:B------:R0:W-:Y:S01]  /*5840*/  STG.E desc[UR16][R20.64+0x700], R27 ;  /* 0x0007001b14007986 */ /* 0x0001e2000c101910 */
[----:B------:R-:W-:Y:S01]  /*5850*/  FADD R15, R10, R15 ;  /* 0x0000000f0a0f7221 */ /* 0x000fe20000000000 */
[----:B------:R-:W-:Y:S01]  /*5860*/  FMUL R11, R11, R0 ;  /* 0x000000000b0b7220 */ /* 0x000fe20000400000 */
[----:B-1----:R-:W-:Y:S01]  /*5870*/  FADD R14, R14, R7 ;  /* 0x000000070e0e7221 */ /* 0x002fe20000000000 */
[----:B------:R1:W-:Y:S01]  /*5880*/  STG.E desc[UR16][R22.64+0x700], R17 ;  /* 0x0007001116007986 */ /* 0x0003e2000c101910 */
[----:B----4-:R-:W-:Y:S01]  /*5890*/  FADD R13, R13, R26 ;  /* 0x0000001a0d0d7221 */ /* 0x010fe20000000000 */
[----:B--2---:R-:W-:-:S02]  /*58a0*/  FSET.BF.GE.AND R29, R24, 1, PT ;  /* 0x3f800000181d780a */ /* 0x004fc40003806000 */
[----:B------:R2:W-:Y:S01]  /*58b0*/  STG.E desc[UR16][R20.64+0x800], R5 ;  /* 0x0008000514007986 */ /* 0x0005e2000c101910 */
[----:B-----5:R-:W-:Y:S01]  /*58c0*/  FADD R15, R15, R16 ;  /* 0x000000100f0f7221 */ /* 0x020fe20000000000 */
[----:B------:R-:W-:Y:S01]  /*58d0*/  FSET.BF.GE.AND R7, R13, 1, PT ;  /* 0x3f8000000d07780a */ /* 0x000fe20003806000 */
[----:B------:R-:W-:Y:S01]  /*58e0*/  FADD R9, -R29, 1 ;  /* 0x3f8000001d097421 */ /* 0x000fe20000000100 */
[----:B0-----:R-:W-:Y:S01]  /*58f0*/  FSET.BF.GE.AND R27, R2, 1, PT ;  /* 0x3f800000021b780a */ /* 0x001fe20003806000 */
[----:B------:R-:W-:Y:S02]  /*5900*/  STG.E desc[UR16][R22.64+0x800], R11 ;  /* 0x0008000b16007986 */ /* 0x000fe4000c101910 */
[----:B------:R-:W-:Y:S02]  /*5910*/  FMUL R9, R24, R9 ;  /* 0x0000000918097220 */ /* 0x000fe40000400000 */
[----:B------:R-:W-:Y:S01]  /*5920*/  STG.E desc[UR16][R20.64+0x900], R31 ;  /* 0x0009001f14007986 */ /* 0x000fe2000c101910 */
[----:B-1----:R-:W-:Y:S01]  /*5930*/  FADD R17, -R27, 1 ;  /* 0x3f8000001b117421 */ /* 0x002fe20000000100 */
[----:B--2---:R-:W-:-:S02]  /*5940*/  FSET.BF.GE.AND R5, R3, 1, PT ;  /* 0x3f8000000305780a */ /* 0x004fc40003806000 */
[----:B------:R0:W-:Y:S01]  /*5950*/  STG.E desc[UR16][R22.64+0x900], R19 ;  /* 0x0009001316007986 */ /* 0x0001e2000c101910 */
[----:B------:R-:W-:Y:S01]  /*5960*/  FMUL R17, R2, R17 ;  /* 0x0000001102117220 */ /* 0x000fe20000400000 */
[----:B------:R-:W-:Y:S02]  /*5970*/  FADD R2, -R7, 1 ;  /* 0x3f80000007027421 */ /* 0x000fe40000000100 */
[----:B------:R-:W-:Y:S01]  /*5980*/  STG.E desc[UR16][R20.64+0xa00], R29 ;  /* 0x000a001d14007986 */ /* 0x000fe2000c101910 */
[----:B------:R-:W-:Y:S01]  /*5990*/  FADD R0, -R5, 1 ;  /* 0x3f80000005007421 */ /* 0x000fe20000000100 */
[----:B------:R-:W-:Y:S02]  /*59a0*/  FMUL R13, R13, R2 ;  /* 0x000000020d0d7220 */ /* 0x000fe40000400000 */
[----:B------:R1:W-:Y:S01]  /*59b0*/  STG.E desc[UR16][R22.64+0xa00], R9 ;  /* 0x000a000916007986 */ /* 0x0003e2000c101910 */
[----:B------:R-:W-:Y:S01]  /*59c0*/  FMUL R3, R3, R0 ;  /* 0x0000000003037220 */ /* 0x000fe20000400000 */
[----:B0-----:R-:W-:-:S02]  /*59d0*/  FSET.BF.GE.AND R19, R15, 1, PT ;  /* 0x3f8000000f13780a */ /* 0x001fc40003806000 */
[----:B------:R-:W-:Y:S03]  /*59e0*/  STG.E desc[UR16][R20.64+0xb00], R27 ;  /* 0x000b001b14007986 */ /* 0x000fe6000c101910 */
[----:B------:R-:W-:Y:S01]  /*59f0*/  FADD R0, -R19, 1 ;  /* 0x3f80000013007421 */ /* 0x000fe20000000100 */
[----:B------:R-:W-:Y:S01]  /*5a00*/  STG.E desc[UR16][R22.64+0xb00], R17 ;  /* 0x000b001116007986 */ /* 0x000fe2000c101910 */
[----:B-1----:R-:W-:Y:S02]  /*5a10*/  FSET.BF.GE.AND R9, R14, 1, PT ;  /* 0x3f8000000e09780a */ /* 0x002fe40003806000 */
[----:B------:R-:W-:Y:S01]  /*5a20*/  FMUL R15, R15, R0 ;  /* 0x000000000f0f7220 */ /* 0x000fe20000400000 */
[----:B------:R-:W-:Y:S02]  /*5a30*/  STG.E desc[UR16][R20.64+0xc00], R5 ;  /* 0x000c000514007986 */ /* 0x000fe4000c101910 */
[----:B------:R-:W-:-:S02]  /*5a40*/  FADD R11, -R9, 1 ;  /* 0x3f800000090b7421 */ /* 0x000fc40000000100 */
[----:B------:R-:W-:Y:S02]  /*5a50*/  STG.E desc[UR16][R22.64+0xc00], R3 ;  /* 0x000c000316007986 */ /* 0x000fe4000c101910 */
[----:B------:R-:W-:Y:S02]  /*5a60*/  FMUL R11, R14, R11 ;  /* 0x0000000b0e0b7220 */ /* 0x000fe40000400000 */
[----:B------:R-:W-:Y:S04]  /*5a70*/  STG.E desc[UR16][R20.64+0xd00], R7 ;  /* 0x000d000714007986 */ /* 0x000fe8000c101910 */
[----:B------:R-:W-:Y:S04]  /*5a80*/  STG.E desc[UR16][R22.64+0xd00], R13 ;  /* 0x000d000d16007986 */ /* 0x000fe8000c101910 */
[----:B------:R-:W-:Y:S04]  /*5a90*/  STG.E desc[UR16][R20.64+0xe00], R9 ;  /* 0x000e000914007986 */ /* 0x000fe8000c101910 */
[----:B------:R-:W-:Y:S04]  /*5aa0*/  STG.E desc[UR16][R22.64+0xe00], R11 ;  /* 0x000e000b16007986 */ /* 0x000fe8000c101910 */
[----:B------:R-:W-:Y:S04]  /*5ab0*/  STG.E desc[UR16][R20.64+0xf00], R19 ;  /* 0x000f001314007986 */ /* 0x000fe8000c101910 */
[----:B------:R-:W-:Y:S01]  /*5ac0*/  STG.E desc[UR16][R22.64+0xf00], R15 ;  /* 0x000f000f16007986 */ /* 0x000fe2000c101910 */
[----:B------:R-:W-:Y:S05]  /*5ad0*/  EXIT ;  /* 0x000000000000794d */ /* 0x000fea0003800000 */
.L_x_820:
        /* <DEDUP_REMOVED lines=10> */
.L_x_828:


//--------------------- .nv.shared._Z15argmax10_kernelPKfPii --------------------------
	.section	.nv.shared._Z15argmax10_kernelPKfPii,"aw",@nobits
	.sectionflags	@""
	.align	16
	.zero		1024


//--------------------- .nv.shared.reserved.0     --------------------------
	.section	.nv.shared.reserved.0,"aw",@nobits
	.weak		__nv_reservedSMEM_offset_0_alias
	.size		__nv_reservedSMEM_offset_0_alias, 0, 64
	.other		__nv_reservedSMEM_offset_0_alias,@"STO_CUDA_RESERVED_SHARED STV_DEFAULT"
__nv_reservedSMEM_offset_0_alias:
	.zero		0
	.zero		64


//--------------------- .nv.shared._Z20scale_inplace_kernelPffi --------------------------
	.section	.nv.shared._Z20scale_inplace_kernelPffi,"aw",@nobits
	.sectionflags	@""
	.align	16
	.zero		1024


//--------------------- .nv.shared._Z18add_inplace_kernelPfPKfi --------------------------
	.section	.nv.shared._Z18add_inplace_kernelPfPKfi,"aw",@nobits
	.sectionflags	@""
	.align	16
	.zero		1024


//--------------------- .nv.shared._Z14linear_forwardPfS_S_S_iii --------------------------
	.section	.nv.shared._Z14linear_forwardPfS_S_S_iii,"aw",@nobits
	.sectionflags	@""
	.align	16
.nv.shared._Z14linear_forwardPfS_S_S_iii:
	.zero		11264


//--------------------- .nv.shared._Z14linear_fuse_ifPfS_S_S_S_iii --------------------------
	.section	.nv.shared._Z14linear_fuse_ifPfS_S_S_S_iii,"aw",@nobits
	.sectionflags	@""
	.align	16
.nv.shared._Z14linear_fuse_ifPfS_S_S_S_iii:
	.zero		11264


//--------------------- .nv.shared._Z25maxpool2x2_s2_nchw_kernelPKfPfiiii --------------------------
	.section	.nv.shared._Z25maxpool2x2_s2_nchw_kernelPKfPfiiii,"aw",@nobits
	.sectionflags	@""
	.align	16
	.zero		1024


//--------------------- .nv.shared._Z27conv2d_c1_k5_fuse_if_kernelPKfS0_S0_PfS1_ii --------------------------
	.section	.nv.shared._Z27conv2d_c1_k5_fuse_if_kernelPKfS0_S0_PfS1_ii,"aw",@nobits
	.sectionflags	@""
	.align	16
	.zero		1024


//--------------------- .nv.shared._Z19conv2d_nchw_fuse_ifPfS_S_S_S_iiiii --------------------------
	.section	.nv.shared._Z19conv2d_nchw_fuse_ifPfS_S_S_S_iiiii,"aw",@nobits
	.sectionflags	@""
	.align	16
.nv.shared._Z19conv2d_nchw_fuse_ifPfS_S_S_S_iiiii:
	.zero		19136


//--------------------- .nv.constant0._Z15argmax10_kernelPKfPii --------------------------
	.section	.nv.constant0._Z15argmax10_kernelPKfPii,"a",@progbits
	.sectionflags	@""
	.align	4
.nv.constant0._Z15argmax10_kernelPKfPii:
	.zero		916


//--------------------- .nv.constant0._Z20scale_inplace_kernelPffi --------------------------
	.section	.nv.constant0._Z20scale_inplace_kernelPffi,"a",@progbits
	.sectionflags	@""
	.align	4
.nv.constant0._Z20scale_inplace_kernelPffi:
	.zero		912


//--------------------- .nv.constant0._Z18add_inplace_kernelPfPKfi --------------------------
	.section	.nv.constant0._Z18add_inplace_kernelPfPKfi,"a",@progbits
	.sectionflags	@""
	.align	4
.nv.constant0._Z18add_inplace_kernelPfPKfi:
	.zero		916


//--------------------- .nv.constant0._Z14linear_forwardPfS_S_S_iii --------------------------
	.section	.nv.constant0._Z14linear_forwardPfS_S_S_iii,"a",@progbits
	.sectionflags	@""
	.align	4
.nv.constant0._Z14linear_forwardPfS_S_S_iii:
	.zero		940


//--------------------- .nv.constant0._Z14linear_fuse_ifPfS_S_S_S_iii --------------------------
	.section	.nv.constant0._Z14linear_fuse_ifPfS_S_S_S_iii,"a",@progbits
	.sectionflags	@""
	.align	4
.nv.constant0._Z14linear_fuse_ifPfS_S_S_S_iii:
	.zero		948


//--------------------- .nv.constant0._Z25maxpool2x2_s2_nchw_kernelPKfPfiiii --------------------------
	.section	.nv.constant0._Z25maxpool2x2_s2_nchw_kernelPKfPfiiii,"a",@progbits
	.sectionflags	@""
	.align	4
.nv.constant0._Z25maxpool2x2_s2_nchw_kernelPKfPfiiii:
	.zero		928


//--------------------- .nv.constant0._Z27conv2d_c1_k5_fuse_if_kernelPKfS0_S0_PfS1_ii --------------------------
	.section	.nv.constant0._Z27conv2d_c1_k5_fuse_if_kernelPKfS0_S0_PfS1_ii,"a",@progbits
	.sectionflags	@""
	.align	4
.nv.constant0._Z27conv2d_c1_k5_fuse_if_kernelPKfS0_S0_PfS1_ii:
	.zero		944


//--------------------- .nv.constant0._Z19conv2d_nchw_fuse_ifPfS_S_S_S_iiiii --------------------------
	.section	.nv.constant0._Z19conv2d_nchw_fuse_ifPfS_S_S_S_iiiii,"a",@progbits
	.sectionflags	@""
	.align	4
.nv.constant0._Z19conv2d_nchw_fuse_ifPfS_S_S_S_iiiii:
	.zero		956


//--------------------- SYMBOLS --------------------------

	.type		.nv.reservedSmem.offset0,@object
	.size		.nv.reservedSmem.offset0,0x4
	.type		.nv.reservedSmem.cap,@object
	.size		.nv.reservedSmem.cap,0x4
